	.target	sm_80

	.elftype	@"ET_EXEC"


//--------------------- .note.nv.tkinfo           --------------------------
	.section	.note.nv.tkinfo,"",@"SHT_NOTE"
	.sectionflags	@"SHF_NOTE_NV_TKINFO"
	.tkinfo
        /*0018*/ 	.word	0x00000002
        /*0030*/ 	.string	""
        /*0030*/ 	.string	"ptxas"
        /*0030*/ 	.string	"Cuda compilation tools, release 13.0, V13.0.88"
        /*0030*/ 	.string	"Build cuda_13.0.r13.0/compiler.36424714_0"
        /*0030*/ 	.string	"-v  -suppress-debug-info  -lineinfo  -arch sm_80 "



//--------------------- .note.nv.cuinfo           --------------------------
	.section	.note.nv.cuinfo,"",@"SHT_NOTE"
	.sectionflags	@"SHF_NOTE_NV_CUINFO"
        /*0018*/ 	.short	0x0002
        /*001a*/ 	.short	0x0050
        /*001c*/ 	.short	0x0082
	.zero		2


//--------------------- .nv.info                  --------------------------
	.section	.nv.info,"",@"SHT_CUDA_INFO"
	.align	4


	//----- nvinfo : EIATTR_REGCOUNT
	.align		4
        /*0000*/ 	.byte	0x04, 0x2f
        /*0002*/ 	.short	(.L_1 - .L_0)
	.align		4
.L_0:
        /*0004*/ 	.word	index@(matmul_kernel)
        /*0008*/ 	.word	0x000000ff


	//----- nvinfo : EIATTR_FRAME_SIZE
	.align		4
.L_1:
        /*000c*/ 	.byte	0x04, 0x11
        /*000e*/ 	.short	(.L_3 - .L_2)
	.align		4
.L_2:
        /*0010*/ 	.word	index@(matmul_kernel)
        /*0014*/ 	.word	0x000030a8


	//----- nvinfo : EIATTR_MIN_STACK_SIZE
	.align		4
.L_3:
        /*0018*/ 	.byte	0x04, 0x12
        /*001a*/ 	.short	(.L_5 - .L_4)
	.align		4
.L_4:
        /*001c*/ 	.word	index@(matmul_kernel)
        /*0020*/ 	.word	0x000030a8
.L_5:


//--------------------- .nv.info.matmul_kernel    --------------------------
	.section	.nv.info.matmul_kernel,"",@"SHT_CUDA_INFO"
	.sectionflags	@""
	.align	4


	//----- nvinfo : EIATTR_CUDA_API_VERSION
	.align		4
        /*0000*/ 	.byte	0x04, 0x37
        /*0002*/ 	.short	(.L_7 - .L_6)
.L_6:
        /*0004*/ 	.word	0x00000082


	//----- nvinfo : EIATTR_SW2861232_WAR
	.align		4
.L_7:
        /*0008*/ 	.byte	0x01, 0x35
	.zero		2


	//----- nvinfo : EIATTR_PARAM_CBANK
	.align		4
        /*000c*/ 	.byte	0x04, 0x0a
        /*000e*/ 	.short	(.L_9 - .L_8)
	.align		4
.L_8:
        /*0010*/ 	.word	index@(.nv.constant0.matmul_kernel)
        /*0014*/ 	.short	0x0160
        /*0016*/ 	.short	0x0050


	//----- nvinfo : EIATTR_CBANK_PARAM_SIZE
	.align		4
.L_9:
        /*0018*/ 	.byte	0x03, 0x19
        /*001a*/ 	.short	0x0050


	//----- nvinfo : EIATTR_KPARAM_INFO
	.align		4
        /*001c*/ 	.byte	0x04, 0x17
        /*001e*/ 	.short	(.L_11 - .L_10)
.L_10:
        /*0020*/ 	.word	0x00000000
        /*0024*/ 	.short	0x000d
        /*0026*/ 	.short	0x0048
        /*0028*/ 	.byte	0x00, 0xf4, 0x21, 0x00


	//----- nvinfo : EIATTR_KPARAM_INFO
	.align		4
.L_11:
        /*002c*/ 	.byte	0x04, 0x17
        /*002e*/ 	.short	(.L_13 - .L_12)
.L_12:
        /*0030*/ 	.word	0x00000000
        /*0034*/ 	.short	0x000c
        /*0036*/ 	.short	0x0040
        /*0038*/ 	.byte	0x00, 0xf4, 0x21, 0x00


	//----- nvinfo : EIATTR_KPARAM_INFO
	.align		4
.L_13:
        /*003c*/ 	.byte	0x04, 0x17
        /*003e*/ 	.short	(.L_15 - .L_14)
.L_14:
        /*0040*/ 	.word	0x00000000
        /*0044*/ 	.short	0x000b
        /*0046*/ 	.short	0x0038
        /*0048*/ 	.byte	0x00, 0xf0, 0x11, 0x00


	//----- nvinfo : EIATTR_KPARAM_INFO
	.align		4
.L_15:
        /*004c*/ 	.byte	0x04, 0x17
        /*004e*/ 	.short	(.L_17 - .L_16)
.L_16:
        /*0050*/ 	.word	0x00000000
        /*0054*/ 	.short	0x000a
        /*0056*/ 	.short	0x0034
        /*0058*/ 	.byte	0x00, 0xf0, 0x11, 0x00


	//----- nvinfo : EIATTR_KPARAM_INFO
	.align		4
.L_17:
        /*005c*/ 	.byte	0x04, 0x17
        /*005e*/ 	.short	(.L_19 - .L_18)
.L_18:
        /*0060*/ 	.word	0x00000000
        /*0064*/ 	.short	0x0009
        /*0066*/ 	.short	0x0030
        /*0068*/ 	.byte	0x00, 0xf0, 0x11, 0x00


	//----- nvinfo : EIATTR_KPARAM_INFO
	.align		4
.L_19:
        /*006c*/ 	.byte	0x04, 0x17
        /*006e*/ 	.short	(.L_21 - .L_20)
.L_20:
        /*0070*/ 	.word	0x00000000
        /*0074*/ 	.short	0x0008
        /*0076*/ 	.short	0x002c
        /*0078*/ 	.byte	0x00, 0xf0, 0x11, 0x00


	//----- nvinfo : EIATTR_KPARAM_INFO
	.align		4
.L_21:
        /*007c*/ 	.byte	0x04, 0x17
        /*007e*/ 	.short	(.L_23 - .L_22)
.L_22:
        /*0080*/ 	.word	0x00000000
        /*0084*/ 	.short	0x0007
        /*0086*/ 	.short	0x0028
        /*0088*/ 	.byte	0x00, 0xf0, 0x11, 0x00


	//----- nvinfo : EIATTR_KPARAM_INFO
	.align		4
.L_23:
        /*008c*/ 	.byte	0x04, 0x17
        /*008e*/ 	.short	(.L_25 - .L_24)
.L_24:
        /*0090*/ 	.word	0x00000000
        /*0094*/ 	.short	0x0006
        /*0096*/ 	.short	0x0024
        /*0098*/ 	.byte	0x00, 0xf0, 0x11, 0x00


	//----- nvinfo : EIATTR_KPARAM_INFO
	.align		4
.L_25:
        /*009c*/ 	.byte	0x04, 0x17
        /*009e*/ 	.short	(.L_27 - .L_26)
.L_26:
        /*00a0*/ 	.word	0x00000000
        /*00a4*/ 	.short	0x0005
        /*00a6*/ 	.short	0x0020
        /*00a8*/ 	.byte	0x00, 0xf0, 0x11, 0x00


	//----- nvinfo : EIATTR_KPARAM_INFO
	.align		4
.L_27:
        /*00ac*/ 	.byte	0x04, 0x17
        /*00ae*/ 	.short	(.L_29 - .L_28)
.L_28:
        /*00b0*/ 	.word	0x00000000
        /*00b4*/ 	.short	0x0004
        /*00b6*/ 	.short	0x001c
        /*00b8*/ 	.byte	0x00, 0xf0, 0x11, 0x00


	//----- nvinfo : EIATTR_KPARAM_INFO
	.align		4
.L_29:
        /*00bc*/ 	.byte	0x04, 0x17
        /*00be*/ 	.short	(.L_31 - .L_30)
.L_30:
        /*00c0*/ 	.word	0x00000000
        /*00c4*/ 	.short	0x0003
        /*00c6*/ 	.short	0x0018
        /*00c8*/ 	.byte	0x00, 0xf0, 0x11, 0x00


	//----- nvinfo : EIATTR_KPARAM_INFO
	.align		4
.L_31:
        /*00cc*/ 	.byte	0x04, 0x17
        /*00ce*/ 	.short	(.L_33 - .L_32)
.L_32:
        /*00d0*/ 	.word	0x00000000
        /*00d4*/ 	.short	0x0002
        /*00d6*/ 	.short	0x0010
        /*00d8*/ 	.byte	0x00, 0xf4, 0x21, 0x00


	//----- nvinfo : EIATTR_KPARAM_INFO
	.align		4
.L_33:
        /*00dc*/ 	.byte	0x04, 0x17
        /*00de*/ 	.short	(.L_35 - .L_34)
.L_34:
        /*00e0*/ 	.word	0x00000000
        /*00e4*/ 	.short	0x0001
        /*00e6*/ 	.short	0x0008
        /*00e8*/ 	.byte	0x00, 0xf4, 0x21, 0x00


	//----- nvinfo : EIATTR_KPARAM_INFO
	.align		4
.L_35:
        /*00ec*/ 	.byte	0x04, 0x17
        /*00ee*/ 	.short	(.L_37 - .L_36)
.L_36:
        /*00f0*/ 	.word	0x00000000
        /*00f4*/ 	.short	0x0000
        /*00f6*/ 	.short	0x0000
        /*00f8*/ 	.byte	0x00, 0xf4, 0x21, 0x00


	//----- nvinfo : EIATTR_MAXREG_COUNT
	.align		4
.L_37:
        /*00fc*/ 	.byte	0x03, 0x1b
        /*00fe*/ 	.short	0x00ff


	//----- nvinfo : EIATTR_NUM_BARRIERS
	.align		4
        /*0100*/ 	.byte	0x02, 0x4c
        /*0102*/ 	.byte	0x01
	.zero		1


	//----- nvinfo : EIATTR_ANNOTATIONS
	.align		4
        /*0104*/ 	.byte	0x04, 0x55
        /*0106*/ 	.short	(.L_39 - .L_38)


	//   ....[0]....
.L_38:
        /*0108*/ 	.word	0x00000001
        /*010c*/ 	.byte	0xe0, 0x05, 0x00, 0x00, 0x01, 0x00, 0x00, 0x00, 0xd0, 0x06, 0x00, 0x00, 0x01, 0x00, 0x00, 0x00
        /* <DEDUP_REMOVED lines=3194> */
        /*c8bc*/ 	.byte	0x80, 0x37, 0x03, 0x00, 0x01, 0x00, 0x00, 0x00, 0x90, 0x37, 0x03, 0x00


	//----- nvinfo : EIATTR_MERCURY_ISA_VERSION
	.align		4
.L_39:
        /*c8c8*/ 	.byte	0x03, 0x5f
        /*c8ca*/ 	.short	0x0000


	//----- nvinfo : EIATTR_EXIT_INSTR_OFFSETS
	.align		4
        /*c8cc*/ 	.byte	0x04, 0x1c
        /*c8ce*/ 	.short	(.L_41 - .L_40)


	//   ....[0]....
.L_40:
        /*c8d0*/ 	.word	0x000738a0


	//   ....[1]....
        /*c8d4*/ 	.word	0x000738c0


	//----- nvinfo : EIATTR_REQNTID
	.align		4
.L_41:
        /*c8d8*/ 	.byte	0x04, 0x10
        /*c8da*/ 	.short	(.L_43 - .L_42)
.L_42:
        /*c8dc*/ 	.word	0x00000100
        /*c8e0*/ 	.word	0x00000001
        /*c8e4*/ 	.word	0x00000001
.L_43:


//--------------------- .nv.callgraph             --------------------------
	.section	.nv.callgraph,"",@"SHT_CUDA_CALLGRAPH"
	.align	4
	.sectionentsize	8
	.align		4
        /*0000*/ 	.word	0x00000000
	.align		4
        /*0004*/ 	.word	0xffffffff
	.align		4
        /*0008*/ 	.word	0x00000000
	.align		4
        /*000c*/ 	.word	0xfffffffe
	.align		4
        /*0010*/ 	.word	0x00000000
	.align		4
        /*0014*/ 	.word	0xfffffffd
	.align		4
        /*0018*/ 	.word	0x00000000
	.align		4
        /*001c*/ 	.word	0xfffffffc


//--------------------- .nv.rel.action            --------------------------
	.section	.nv.rel.action,"",@"SHT_CUDA_RELOCINFO"
	.align	8
	.sectionentsize	8
        /*0000*/ 	.byte	0x73, 0x00, 0x00, 0x00, 0x00, 0x00, 0x00, 0x00, 0x00, 0x00, 0x00, 0x11, 0x25, 0x00, 0x05, 0x36


//--------------------- .nv.constant0.matmul_kernel --------------------------
	.section	.nv.constant0.matmul_kernel,"a",@progbits
	.sectionflags	@""
	.align	4
.nv.constant0.matmul_kernel:
	.zero		432


//--------------------- .text.matmul_kernel       --------------------------
	.section	.text.matmul_kernel,"ax",@progbits
	.sectioninfo	@"SHI_REGISTERS=255"
	.align	128
        .global         matmul_kernel
        .type           matmul_kernel,@function
        .size           matmul_kernel,(.L_x_4 - matmul_kernel)
        .other          matmul_kernel,@"STO_CUDA_ENTRY STV_DEFAULT"
matmul_kernel:
.text.matmul_kernel:
[----:B------:R-:W-:-:S03]  /*0000*/  IMAD.MOV.U32 R1, RZ, RZ, c[0x0][0x28] ;  /* 0x00000a00ff017624 */ /* 0x000fc600078e00ff */
[----:B------:R-:W-:Y:S01]  /*0010*/  IMAD.MOV.U32 R0, RZ, RZ, c[0x0][0x17c] ;  /* 0x00005f00ff007624 */ /* 0x000fe200078e00ff */
[----:B------:R-:W1:Y:S01]  /*0020*/  S2R R5, SR_CTAID.X ;  /* 0x0000000000057919 */ /* 0x000e620000002500 */
[----:B------:R-:W-:Y:S01]  /*0030*/  IADD3 R1, R1, -0x30a8, RZ ;  /* 0xffffcf5801017810 */ /* 0x000fe20007ffe0ff */
[----:B------:R-:W-:Y:S01]  /*0040*/  IMAD.MOV.U32 R251, RZ, RZ, c[0x0][0x188] ;  /* 0x00006200fffb7624 */ /* 0x000fe200078e00ff */
[----:B------:R-:W-:Y:S01]  /*0050*/  LOP3.LUT R61, RZ, c[0x0][0x17c], RZ, 0x33, !PT ;  /* 0x00005f00ff3d7a12 */ /* 0x000fe200078e33ff */
[----:B------:R-:W2:Y:S01]  /*0060*/  S2R R27, SR_TID.X ;  /* 0x00000000001b7919 */ /* 0x000ea20000002100 */
[----:B------:R-:W-:Y:S01]  /*0070*/  IADD3 R0, R0, 0xff, RZ ;  /* 0x000000ff00007810 */ /* 0x000fe20007ffe0ff */
[----:B------:R-:W-:-:S03]  /*0080*/  ULDC.64 UR4, c[0x0][0x118] ;  /* 0x0000460000047ab9 */ /* 0x000fc60000000a00 */
[----:B------:R-:W-:-:S04]  /*0090*/  SHF.R.S32.HI R3, RZ, 0x1f, R0 ;  /* 0x0000001fff037819 */ /* 0x000fc80000011400 */
[----:B------:R-:W-:-:S04]  /*00a0*/  LEA.HI R3, R3, R0, RZ, 0x8 ;  /* 0x0000000003037211 */ /* 0x000fc800078f40ff */
[----:B------:R-:W-:-:S05]  /*00b0*/  SHF.R.S32.HI R3, RZ, 0x8, R3 ;  /* 0x00000008ff037819 */ /* 0x000fca0000011403 */
[----:B------:R-:W-:Y:S01]  /*00c0*/  IMAD.SHL.U32 R4, R3, 0x8, RZ ;  /* 0x0000000803047824 */ /* 0x000fe200078e00ff */
[----:B-1----:R-:W-:-:S04]  /*00d0*/  IABS R8, R5 ;  /* 0x0000000500087213 */ /* 0x002fc80000000000 */
[-C--:B------:R-:W-:Y:S02]  /*00e0*/  IABS R7, R4.reuse ;  /* 0x0000000400077213 */ /* 0x080fe40000000000 */
[----:B------:R-:W-:Y:S02]  /*00f0*/  IABS R10, R4 ;  /* 0x00000004000a7213 */ /* 0x000fe40000000000 */
[----:B------:R-:W1:Y:S01]  /*0100*/  I2F.RP R0, R7 ;  /* 0x0000000700007306 */ /* 0x000e620000209400 */
[----:B--2---:R-:W-:-:S07]  /*0110*/  LOP3.LUT R159, R27, 0xff, RZ, 0xc0, !PT ;  /* 0x000000ff1b9f7812 */ /* 0x004fce00078ec0ff */
[----:B-1----:R-:W1:Y:S02]  /*0120*/  MUFU.RCP R0, R0 ;  /* 0x0000000000007308 */ /* 0x002e640000001000 */
[----:B-1----:R-:W-:Y:S01]  /*0130*/  IADD3 R2, R0, 0xffffffe, RZ ;  /* 0x0ffffffe00027810 */ /* 0x002fe20007ffe0ff */
[----:B------:R-:W-:-:S05]  /*0140*/  IMAD.MOV R0, RZ, RZ, -R10 ;  /* 0x000000ffff007224 */ /* 0x000fca00078e0a0a */
[----:B------:R1:W2:Y:S02]  /*0150*/  F2I.FTZ.U32.TRUNC.NTZ R3, R2 ;  /* 0x0000000200037305 */ /* 0x0002a4000021f000 */
[----:B-1----:R-:W-:Y:S02]  /*0160*/  IMAD.MOV.U32 R2, RZ, RZ, RZ ;  /* 0x000000ffff027224 */ /* 0x002fe400078e00ff */
[----:B--2---:R-:W-:-:S04]  /*0170*/  IMAD.MOV R6, RZ, RZ, -R3 ;  /* 0x000000ffff067224 */ /* 0x004fc800078e0a03 */
[----:B------:R-:W-:Y:S01]  /*0180*/  IMAD R9, R6, R7, RZ ;  /* 0x0000000706097224 */ /* 0x000fe200078e02ff */
[----:B------:R-:W-:Y:S02]  /*0190*/  MOV R6, R8 ;  /* 0x0000000800067202 */ /* 0x000fe40000000f00 */
[----:B------:R-:W-:Y:S01]  /*01a0*/  IABS R8, c[0x0][0x178] ;  /* 0x00005e0000087a13 */ /* 0x000fe20000000000 */
[----:B------:R-:W-:-:S06]  /*01b0*/  IMAD.HI.U32 R3, R3, R9, R2 ;  /* 0x0000000903037227 */ /* 0x000fcc00078e0002 */
[----:B------:R-:W-:-:S04]  /*01c0*/  IMAD.HI.U32 R3, R3, R6, RZ ;  /* 0x0000000603037227 */ /* 0x000fc800078e00ff */
[----:B------:R-:W-:-:S05]  /*01d0*/  IMAD R0, R3, R0, R6 ;  /* 0x0000000003007224 */ /* 0x000fca00078e0206 */
[----:B------:R-:W-:-:S13]  /*01e0*/  ISETP.GT.U32.AND P1, PT, R7, R0, PT ;  /* 0x000000000700720c */ /* 0x000fda0003f24070 */
[----:B------:R-:W-:Y:S01]  /*01f0*/  @!P1 IMAD.IADD R0, R0, 0x1, -R7 ;  /* 0x0000000100009824 */ /* 0x000fe200078e0a07 */
[----:B------:R-:W-:Y:S02]  /*0200*/  @!P1 IADD3 R3, R3, 0x1, RZ ;  /* 0x0000000103039810 */ /* 0x000fe40007ffe0ff */
[----:B------:R-:W-:Y:S02]  /*0210*/  ISETP.NE.AND P1, PT, R4, RZ, PT ;  /* 0x000000ff0400720c */ /* 0x000fe40003f25270 */
[----:B------:R-:W-:Y:S02]  /*0220*/  ISETP.GE.U32.AND P0, PT, R0, R7, PT ;  /* 0x000000070000720c */ /* 0x000fe40003f06070 */
[----:B------:R-:W-:-:S04]  /*0230*/  LOP3.LUT R0, R5, R4, RZ, 0x3c, !PT ;  /* 0x0000000405007212 */ /* 0x000fc800078e3cff */
[----:B------:R-:W-:Y:S01]  /*0240*/  ISETP.GE.AND P2, PT, R0, RZ, PT ;  /* 0x000000ff0000720c */ /* 0x000fe20003f46270 */
[----:B------:R-:W-:-:S05]  /*0250*/  IMAD.MOV.U32 R0, RZ, RZ, c[0x0][0x178] ;  /* 0x00005e00ff007624 */ /* 0x000fca00078e00ff */
[----:B------:R-:W-:Y:S02]  /*0260*/  IADD3 R0, R0, 0x1ff, RZ ;  /* 0x000001ff00007810 */ /* 0x000fe40007ffe0ff */
[----:B------:R-:W-:-:S04]  /*0270*/  @P0 IADD3 R3, R3, 0x1, RZ ;  /* 0x0000000103030810 */ /* 0x000fc80007ffe0ff */
[----:B------:R-:W-:Y:S02]  /*0280*/  MOV R2, R3 ;  /* 0x0000000300027202 */ /* 0x000fe40000000f00 */
[----:B------:R-:W-:-:S03]  /*0290*/  SHF.R.S32.HI R3, RZ, 0x1f, R0 ;  /* 0x0000001fff037819 */ /* 0x000fc60000011400 */
[----:B------:R-:W-:Y:S01]  /*02a0*/  @!P2 IMAD.MOV R2, RZ, RZ, -R2 ;  /* 0x000000ffff02a224 */ /* 0x000fe200078e0a02 */
[----:B------:R-:W-:Y:S02]  /*02b0*/  @!P1 LOP3.LUT R2, RZ, R4, RZ, 0x33, !PT ;  /* 0x00000004ff029212 */ /* 0x000fe400078e33ff */
[----:B------:R-:W-:-:S03]  /*02c0*/  LEA.HI R3, R3, R0, RZ, 0x9 ;  /* 0x0000000003037211 */ /* 0x000fc600078f48ff */
[----:B------:R-:W-:Y:S02]  /*02d0*/  IMAD.SHL.U32 R10, R2, 0x8, RZ ;  /* 0x00000008020a7824 */ /* 0x000fe400078e00ff */
[----:B------:R-:W-:-:S03]  /*02e0*/  IMAD.MOV R2, RZ, RZ, -R2 ;  /* 0x000000ffff027224 */ /* 0x000fc600078e0a02 */
[----:B------:R-:W-:Y:S01]  /*02f0*/  LEA.HI.SX32 R3, R3, -R10, 0x17 ;  /* 0x8000000a03037211 */ /* 0x000fe200078fbaff */
[----:B------:R-:W-:Y:S02]  /*0300*/  IMAD R9, R4, R2, R5 ;  /* 0x0000000204097224 */ /* 0x000fe400078e0205 */
[----:B------:R-:W-:Y:S01]  /*0310*/  IMAD.MOV.U32 R2, RZ, RZ, RZ ;  /* 0x000000ffff027224 */ /* 0x000fe200078e00ff */
[----:B------:R-:W-:-:S04]  /*0320*/  IMNMX R12, R3, 0x8, PT ;  /* 0x00000008030c7817 */ /* 0x000fc80003800200 */
[-C--:B------:R-:W-:Y:S02]  /*0330*/  IABS R6, R12.reuse ;  /* 0x0000000c00067213 */ /* 0x080fe40000000000 */
[----:B------:R-:W-:Y:S02]  /*0340*/  IABS R4, R12 ;  /* 0x0000000c00047213 */ /* 0x000fe40000000000 */
[----:B------:R-:W1:Y:S08]  /*0350*/  I2F.RP R0, R6 ;  /* 0x0000000600007306 */ /* 0x000e700000209400 */
[----:B-1----:R-:W1:Y:S02]  /*0360*/  MUFU.RCP R0, R0 ;  /* 0x0000000000007308 */ /* 0x002e640000001000 */
[----:B-1----:R-:W-:-:S06]  /*0370*/  IADD3 R3, R0, 0xffffffe, RZ ;  /* 0x0ffffffe00037810 */ /* 0x002fcc0007ffe0ff */
[----:B------:R-:W1:Y:S02]  /*0380*/  F2I.FTZ.U32.TRUNC.NTZ R3, R3 ;  /* 0x0000000300037305 */ /* 0x000e64000021f000 */
[----:B-1----:R-:W-:-:S05]  /*0390*/  IMAD.MOV R7, RZ, RZ, -R3 ;  /* 0x000000ffff077224 */ /* 0x002fca00078e0a03 */
[----:B------:R-:W-:Y:S02]  /*03a0*/  MOV R5, R7 ;  /* 0x0000000700057202 */ /* 0x000fe40000000f00 */
[----:B------:R-:W-:-:S03]  /*03b0*/  IABS R7, R9 ;  /* 0x0000000900077213 */ /* 0x000fc60000000000 */
[----:B------:R-:W-:-:S04]  /*03c0*/  IMAD R5, R5, R6, RZ ;  /* 0x0000000605057224 */ /* 0x000fc800078e02ff */
[----:B------:R-:W-:-:S04]  /*03d0*/  IMAD.HI.U32 R2, R3, R5, R2 ;  /* 0x0000000503027227 */ /* 0x000fc800078e0002 */
[----:B------:R-:W-:Y:S01]  /*03e0*/  IMAD.MOV R3, RZ, RZ, -R4 ;  /* 0x000000ffff037224 */ /* 0x000fe200078e0a04 */
[----:B------:R-:W-:Y:S01]  /*03f0*/  IABS R4, c[0x0][0x17c] ;  /* 0x00005f0000047a13 */ /* 0x000fe20000000000 */
[----:B------:R-:W-:-:S04]  /*0400*/  IMAD.HI.U32 R0, R2, R7, RZ ;  /* 0x0000000702007227 */ /* 0x000fc800078e00ff */
[----:B------:R-:W-:Y:S02]  /*0410*/  IMAD R3, R0, R3, R7 ;  /* 0x0000000300037224 */ /* 0x000fe400078e0207 */
[----:B------:R-:W-:Y:S02]  /*0420*/  IMAD.MOV.U32 R2, RZ, RZ, R4 ;  /* 0x000000ffff027224 */ /* 0x000fe400078e0004 */
[----:B------:R-:W1:Y:S01]  /*0430*/  I2F.RP R4, R8 ;  /* 0x0000000800047306 */ /* 0x000e620000209400 */
[----:B------:R-:W-:-:S07]  /*0440*/  ISETP.GT.U32.AND P1, PT, R6, R3, PT ;  /* 0x000000030600720c */ /* 0x000fce0003f24070 */
[----:B------:R-:W2:Y:S06]  /*0450*/  I2F.RP R5, R2 ;  /* 0x0000000200057306 */ /* 0x000eac0000209400 */
[----:B------:R-:W-:Y:S01]  /*0460*/  @!P1 IMAD.IADD R3, R3, 0x1, -R6 ;  /* 0x0000000103039824 */ /* 0x000fe200078e0a06 */
[----:B------:R-:W-:Y:S01]  /*0470*/  @!P1 IADD3 R0, R0, 0x1, RZ ;  /* 0x0000000100009810 */ /* 0x000fe20007ffe0ff */
[----:B-1----:R-:W-:Y:S01]  /*0480*/  MUFU.RCP R4, R4 ;  /* 0x0000000400047308 */ /* 0x002fe20000001000 */
[----:B------:R-:W-:Y:S02]  /*0490*/  ISETP.NE.AND P1, PT, R12, RZ, PT ;  /* 0x000000ff0c00720c */ /* 0x000fe40003f25270 */
[----:B------:R-:W-:-:S02]  /*04a0*/  ISETP.GE.U32.AND P0, PT, R3, R6, PT ;  /* 0x000000060300720c */ /* 0x000fc40003f06070 */
[----:B------:R-:W-:-:S03]  /*04b0*/  LOP3.LUT R3, R9, R12, RZ, 0x3c, !PT ;  /* 0x0000000c09037212 */ /* 0x000fc600078e3cff */
[----:B--2---:R-:W1:Y:S01]  /*04c0*/  MUFU.RCP R5, R5 ;  /* 0x0000000500057308 */ /* 0x004e620000001000 */
[----:B------:R-:W-:-:S07]  /*04d0*/  ISETP.GE.AND P2, PT, R3, RZ, PT ;  /* 0x000000ff0300720c */ /* 0x000fce0003f46270 */
[----:B------:R-:W-:-:S04]  /*04e0*/  @P0 IADD3 R0, R0, 0x1, RZ ;  /* 0x0000000100000810 */ /* 0x000fc80007ffe0ff */
[----:B------:R-:W-:Y:S02]  /*04f0*/  MOV R11, R0 ;  /* 0x00000000000b7202 */ /* 0x000fe40000000f00 */
[----:B------:R-:W-:Y:S02]  /*0500*/  SHF.R.U32.HI R0, RZ, 0x7, R27 ;  /* 0x00000007ff007819 */ /* 0x000fe4000001161b */
[----:B-1----:R-:W-:Y:S01]  /*0510*/  IADD3 R6, R5, 0xffffffe, RZ ;  /* 0x0ffffffe05067810 */ /* 0x002fe20007ffe0ff */
[----:B------:R-:W-:Y:S01]  /*0520*/  @!P2 IMAD.MOV R11, RZ, RZ, -R11 ;  /* 0x000000ffff0ba224 */ /* 0x000fe200078e0a0b */
[----:B------:R-:W-:Y:S01]  /*0530*/  IADD3 R5, R4, 0xffffffe, RZ ;  /* 0x0ffffffe04057810 */ /* 0x000fe20007ffe0ff */
[----:B------:R-:W-:Y:S01]  /*0540*/  IMAD.MOV.U32 R4, RZ, RZ, RZ ;  /* 0x000000ffff047224 */ /* 0x000fe200078e00ff */
[----:B------:R1:W2:Y:S01]  /*0550*/  F2I.FTZ.U32.TRUNC.NTZ R7, R6 ;  /* 0x0000000600077305 */ /* 0x0002a2000021f000 */
[----:B------:R-:W-:Y:S02]  /*0560*/  @!P1 LOP3.LUT R11, RZ, R12, RZ, 0x33, !PT ;  /* 0x0000000cff0b9212 */ /* 0x000fe400078e33ff */
[----:B------:R-:W-:-:S02]  /*0570*/  SGXT.U32 R0, R0, 0x1 ;  /* 0x000000010000781a */ /* 0x000fc40000000000 */
[----:B------:R-:W-:Y:S01]  /*0580*/  LOP3.LUT R27, R27, 0x7f, RZ, 0xc0, !PT ;  /* 0x0000007f1b1b7812 */ /* 0x000fe200078ec0ff */
[----:B------:R-:W-:Y:S02]  /*0590*/  IMAD.MOV R3, RZ, RZ, -R11 ;  /* 0x000000ffff037224 */ /* 0x000fe400078e0a0b */
[----:B------:R-:W3:Y:S01]  /*05a0*/  F2I.FTZ.U32.TRUNC.NTZ R5, R5 ;  /* 0x0000000500057305 */ /* 0x000ee2000021f000 */
[----:B------:R-:W-:Y:S02]  /*05b0*/  IMAD.SHL.U32 R13, R11, 0x100, RZ ;  /* 0x000001000b0d7824 */ /* 0x000fe400078e00ff */
[----:B------:R-:W-:Y:S02]  /*05c0*/  IMAD R3, R12, R3, R9 ;  /* 0x000000030c037224 */ /* 0x000fe400078e0209 */
[----:B-1----:R-:W-:Y:S01]  /*05d0*/  IMAD.MOV.U32 R6, RZ, RZ, RZ ;  /* 0x000000ffff067224 */ /* 0x002fe200078e00ff */
[----:B------:R1:W-:Y:S01]  /*05e0*/  STL [R1+0xa10], R13 ;  /* 0x000a100d01007387 */ /* 0x0003e20000100800 */
[----:B------:R-:W-:Y:S01]  /*05f0*/  IMAD.IADD R3, R10, 0x1, R3 ;  /* 0x000000010a037824 */ /* 0x000fe200078e0203 */
[----:B------:R-:W-:Y:S01]  /*0600*/  LOP3.LUT R0, R13, R0, RZ, 0xfc, !PT ;  /* 0x000000000d007212 */ /* 0x000fe200078efcff */
[----:B--2---:R-:W-:-:S03]  /*0610*/  IMAD.MOV R9, RZ, RZ, -R7 ;  /* 0x000000ffff097224 */ /* 0x004fc600078e0a07 */
[----:B------:R-:W-:Y:S01]  /*0620*/  LOP3.LUT R10, R0, 0xfe, RZ, 0xfc, !PT ;  /* 0x000000fe000a7812 */ /* 0x000fe200078efcff */
[----:B------:R-:W-:Y:S01]  /*0630*/  IMAD R9, R9, R2, RZ ;  /* 0x0000000209097224 */ /* 0x000fe200078e02ff */
[----:B------:R-:W-:Y:S02]  /*0640*/  IABS R58, R0 ;  /* 0x00000000003a7213 */ /* 0x000fe40000000000 */
[----:B---3--:R-:W-:Y:S01]  /*0650*/  IADD3 R11, RZ, -R5, RZ ;  /* 0x80000005ff0b7210 */ /* 0x008fe20007ffe0ff */
[----:B-1----:R-:W-:Y:S01]  /*0660*/  IMAD R13, R3, 0x200, R159 ;  /* 0x00000200030d7824 */ /* 0x002fe200078e029f */
[----:B------:R-:W-:Y:S01]  /*0670*/  IABS R24, R10 ;  /* 0x0000000a00187213 */ /* 0x000fe20000000000 */
[----:B------:R-:W-:Y:S01]  /*0680*/  IMAD.HI.U32 R3, R7, R9, R6 ;  /* 0x0000000907037227 */ /* 0x000fe200078e0006 */
[----:B------:R-:W-:Y:S02]  /*0690*/  ISETP.GE.AND P4, PT, R10, RZ, PT ;  /* 0x000000ff0a00720c */ /* 0x000fe40003f86270 */
[----:B------:R-:W-:Y:S01]  /*06a0*/  IABS R6, R13 ;  /* 0x0000000d00067213 */ /* 0x000fe20000000000 */
[----:B------:R-:W-:Y:S01]  /*06b0*/  IMAD R7, R11, R8, RZ ;  /* 0x000000080b077224 */ /* 0x000fe200078e02ff */
[----:B------:R-:W-:Y:S01]  /*06c0*/  IADD3 R12, R13, 0x100, RZ ;  /* 0x000001000d0c7810 */ /* 0x000fe20007ffe0ff */
[----:B------:R1:W-:Y:S01]  /*06d0*/  STL [R1+0xa14], R13 ;  /* 0x000a140d01007387 */ /* 0x0003e20000100800 */
[----:B------:R-:W-:Y:S01]  /*06e0*/  LOP3.LUT R10, R0, 0x6, RZ, 0xfc, !PT ;  /* 0x00000006000a7812 */ /* 0x000fe200078efcff */
[----:B------:R-:W-:Y:S01]  /*06f0*/  IMAD.HI.U32 R4, R5, R7, R4 ;  /* 0x0000000705047227 */ /* 0x000fe200078e0004 */
[----:B------:R-:W-:Y:S01]  /*0700*/  MOV R7, R6 ;  /* 0x0000000600077202 */ /* 0x000fe20000000f00 */
[----:B------:R2:W-:Y:S01]  /*0710*/  STL [R1+0xa18], R12 ;  /* 0x000a180c01007387 */ /* 0x0005e20000100800 */
[----:B------:R-:W-:Y:S01]  /*0720*/  IABS R9, R12 ;  /* 0x0000000c00097213 */ /* 0x000fe20000000000 */
[----:B------:R-:W-:Y:S01]  /*0730*/  IMAD.HI.U32 R6, R3, R24, RZ ;  /* 0x0000001803067227 */ /* 0x000fe200078e00ff */
[----:B------:R-:W-:-:S02]  /*0740*/  IABS R64, R10 ;  /* 0x0000000a00407213 */ /* 0x000fc40000000000 */
[----:B------:R-:W-:Y:S01]  /*0750*/  LOP3.LUT R14, R0, 0xdc, RZ, 0xfc, !PT ;  /* 0x000000dc000e7812 */ /* 0x000fe200078efcff */
[----:B------:R-:W-:Y:S01]  /*0760*/  IMAD.HI.U32 R5, R4, R7, RZ ;  /* 0x0000000704057227 */ /* 0x000fe200078e00ff */
[----:B------:R-:W-:Y:S02]  /*0770*/  LOP3.LUT R15, R0, 0xe2, RZ, 0xfc, !PT ;  /* 0x000000e2000f7812 */ /* 0x000fe400078efcff */
[----:B------:R-:W-:Y:S01]  /*0780*/  IABS R90, R14 ;  /* 0x0000000e005a7213 */ /* 0x000fe20000000000 */
[----:B------:R-:W-:Y:S01]  /*0790*/  IMAD.HI.U32 R4, R4, R9, RZ ;  /* 0x0000000904047227 */ /* 0x000fe200078e00ff */
[----:B------:R-:W-:Y:S02]  /*07a0*/  IABS R82, R15 ;  /* 0x0000000f00527213 */ /* 0x000fe40000000000 */
[C---:B------:R-:W-:Y:S01]  /*07b0*/  LOP3.LUT R17, R0.reuse, 0xf4, RZ, 0xfc, !PT ;  /* 0x000000f400117812 */ /* 0x040fe200078efcff */
[----:B------:R-:W-:Y:S01]  /*07c0*/  IMAD.MOV R11, RZ, RZ, -R6 ;  /* 0x000000ffff0b7224 */ /* 0x000fe200078e0a06 */
[C---:B------:R-:W-:Y:S01]  /*07d0*/  LOP3.LUT R19, R0.reuse, 0xf8, RZ, 0xfc, !PT ;  /* 0x000000f800137812 */ /* 0x040fe200078efcff */
[----:B------:R-:W-:Y:S01]  /*07e0*/  IMAD.MOV R5, RZ, RZ, -R5 ;  /* 0x000000ffff057224 */ /* 0x000fe200078e0a05 */
[----:B------:R-:W-:Y:S01]  /*07f0*/  LOP3.LUT R21, R0, 0xfa, RZ, 0xfc, !PT ;  /* 0x000000fa00157812 */ /* 0x000fe200078efcff */
[----:B------:R-:W-:-:S02]  /*0800*/  IMAD.MOV R6, RZ, RZ, -R4 ;  /* 0x000000ffff067224 */ /* 0x000fc400078e0a04 */
[----:B------:R-:W-:Y:S01]  /*0810*/  IMAD R24, R2, R11, R24 ;  /* 0x0000000b02187224 */ /* 0x000fe200078e0218 */
[----:B------:R-:W-:Y:S01]  /*0820*/  LOP3.LUT R11, R0, 0x10, RZ, 0xfc, !PT ;  /* 0x00000010000b7812 */ /* 0x000fe200078efcff */
[C---:B------:R-:W-:Y:S01]  /*0830*/  IMAD R4, R8.reuse, R5, R7 ;  /* 0x0000000508047224 */ /* 0x040fe200078e0207 */
[----:B------:R-:W-:Y:S01]  /*0840*/  IABS R62, R21 ;  /* 0x00000015003e7213 */ /* 0x000fe20000000000 */
[----:B------:R-:W-:Y:S01]  /*0850*/  IMAD R5, R8, R6, R9 ;  /* 0x0000000608057224 */ /* 0x000fe200078e0209 */
[----:B------:R-:W-:Y:S01]  /*0860*/  ISETP.GT.U32.AND P3, PT, R2, R24, PT ;  /* 0x000000180200720c */ /* 0x000fe20003f64070 */
[----:B------:R-:W-:Y:S01]  /*0870*/  IMAD.HI.U32 R6, R3, R58, RZ ;  /* 0x0000003a03067227 */ /* 0x000fe200078e00ff */
[C---:B------:R-:W-:Y:S02]  /*0880*/  ISETP.GT.U32.AND P1, PT, R8.reuse, R4, PT ;  /* 0x000000040800720c */ /* 0x040fe40003f24070 */
[----:B------:R-:W-:Y:S01]  /*0890*/  ISETP.GT.U32.AND P2, PT, R8, R5, PT ;  /* 0x000000050800720c */ /* 0x000fe20003f44070 */
[----:B------:R-:W-:Y:S01]  /*08a0*/  IMAD.MOV R7, RZ, RZ, -R6 ;  /* 0x000000ffff077224 */ /* 0x000fe200078e0a06 */
[----:B------:R-:W-:-:S02]  /*08b0*/  LOP3.LUT R9, R0, 0x2, RZ, 0xfc, !PT ;  /* 0x0000000200097812 */ /* 0x000fc400078efcff */
[----:B------:R-:W-:Y:S01]  /*08c0*/  IABS R30, R11 ;  /* 0x0000000b001e7213 */ /* 0x000fe20000000000 */
[----:B------:R-:W-:Y:S01]  /*08d0*/  IMAD R58, R2, R7, R58 ;  /* 0x00000007023a7224 */ /* 0x000fe200078e023a */
[----:B------:R-:W-:Y:S02]  /*08e0*/  IABS R60, R9 ;  /* 0x00000009003c7213 */ /* 0x000fe40000000000 */
[----:B------:R-:W-:Y:S02]  /*08f0*/  ISETP.GE.AND P0, PT, R9, RZ, PT ;  /* 0x000000ff0900720c */ /* 0x000fe40003f06270 */
[----:B------:R-:W-:Y:S01]  /*0900*/  @!P3 IADD3 R24, R24, -R2, RZ ;  /* 0x800000021818b210 */ /* 0x000fe20007ffe0ff */
[--C-:B------:R-:W-:Y:S01]  /*0910*/  @!P1 IMAD.IADD R4, R4, 0x1, -R8.reuse ;  /* 0x0000000104049824 */ /* 0x100fe200078e0a08 */
[----:B------:R-:W-:Y:S01]  /*0920*/  LOP3.LUT R9, R0, 0x4, RZ, 0xfc, !PT ;  /* 0x0000000400097812 */ /* 0x000fe200078efcff */
[----:B------:R-:W-:Y:S01]  /*0930*/  @!P2 IMAD.IADD R5, R5, 0x1, -R8 ;  /* 0x000000010505a824 */ /* 0x000fe200078e0a08 */
[----:B------:R-:W-:Y:S01]  /*0940*/  ISETP.GT.U32.AND P3, PT, R2, R24, PT ;  /* 0x000000180200720c */ /* 0x000fe20003f64070 */
[----:B------:R-:W-:Y:S01]  /*0950*/  IMAD.HI.U32 R6, R3, R60, RZ ;  /* 0x0000003c03067227 */ /* 0x000fe200078e00ff */
[----:B------:R-:W-:-:S02]  /*0960*/  ISETP.GT.U32.AND P5, PT, R8, R4, PT ;  /* 0x000000040800720c */ /* 0x000fc40003fa4070 */
[----:B------:R-:W-:Y:S01]  /*0970*/  ISETP.GT.U32.AND P6, PT, R8, R5, PT ;  /* 0x000000050800720c */ /* 0x000fe20003fc4070 */
[----:B------:R-:W-:Y:S01]  /*0980*/  IMAD.MOV R7, RZ, RZ, -R6 ;  /* 0x000000ffff077224 */ /* 0x000fe200078e0a06 */
[----:B------:R-:W-:Y:S02]  /*0990*/  IABS R22, R9 ;  /* 0x0000000900167213 */ /* 0x000fe40000000000 */
[----:B------:R-:W-:Y:S01]  /*09a0*/  ISETP.GE.AND P1, PT, R13, RZ, PT ;  /* 0x000000ff0d00720c */ /* 0x000fe20003f26270 */
[----:B------:R-:W-:Y:S01]  /*09b0*/  IMAD R60, R2, R7, R60 ;  /* 0x00000007023c7224 */ /* 0x000fe200078e023c */
[----:B------:R-:W-:Y:S01]  /*09c0*/  ISETP.GE.AND P2, PT, R9, RZ, PT ;  /* 0x000000ff0900720c */ /* 0x000fe20003f46270 */
[----:B------:R-:W-:Y:S01]  /*09d0*/  IMAD.HI.U32 R6, R3, R22, RZ ;  /* 0x0000001603067227 */ /* 0x000fe200078e00ff */
[C---:B------:R-:W-:Y:S02]  /*09e0*/  LOP3.LUT R9, R0.reuse, 0xc, RZ, 0xfc, !PT ;  /* 0x0000000c00097812 */ /* 0x040fe400078efcff */
[----:B-1----:R-:W-:Y:S01]  /*09f0*/  LOP3.LUT R13, R0, 0x18, RZ, 0xfc, !PT ;  /* 0x00000018000d7812 */ /* 0x002fe200078efcff */
[----:B------:R-:W-:Y:S01]  /*0a00*/  @!P3 IMAD.IADD R24, R24, 0x1, -R2 ;  /* 0x000000011818b824 */ /* 0x000fe200078e0a02 */
[----:B------:R-:W-:Y:S01]  /*0a10*/  ISETP.GT.U32.AND P3, PT, R2, R58, PT ;  /* 0x0000003a0200720c */ /* 0x000fe20003f64070 */
[----:B------:R-:W-:Y:S01]  /*0a20*/  @!P6 IMAD.IADD R5, R5, 0x1, -R8 ;  /* 0x000000010505e824 */ /* 0x000fe200078e0a08 */
[----:B------:R-:W-:Y:S01]  /*0a30*/  @!P5 IADD3 R4, R4, -R8, RZ ;  /* 0x800000080404d210 */ /* 0x000fe20007ffe0ff */
[----:B------:R-:W-:Y:S01]  /*0a40*/  IMAD.MOV R7, RZ, RZ, -R6 ;  /* 0x000000ffff077224 */ /* 0x000fe200078e0a06 */
[----:B------:R-:W-:Y:S01]  /*0a50*/  ISETP.GE.AND P5, PT, R12, RZ, PT ;  /* 0x000000ff0c00720c */ /* 0x000fe20003fa6270 */
[----:B------:R-:W-:Y:S01]  /*0a60*/  IMAD.MOV.U32 R50, RZ, RZ, R5 ;  /* 0x000000ffff327224 */ /* 0x000fe200078e0005 */
[----:B------:R-:W-:Y:S01]  /*0a70*/  ISETP.GT.U32.AND P6, PT, R2, R60, PT ;  /* 0x0000003c0200720c */ /* 0x000fe20003fc4070 */
[----:B------:R-:W-:Y:S01]  /*0a80*/  IMAD.HI.U32 R5, R3, R64, RZ ;  /* 0x0000004003057227 */ /* 0x000fe200078e00ff */
[----:B------:R-:W-:-:S02]  /*0a90*/  LOP3.LUT R6, R0, 0x8, RZ, 0xfc, !PT ;  /* 0x0000000800067812 */ /* 0x000fc400078efcff */
[----:B------:R-:W-:Y:S01]  /*0aa0*/  LOP3.LUT R8, R0, 0xa, RZ, 0xfc, !PT ;  /* 0x0000000a00087812 */ /* 0x000fe200078efcff */
[----:B------:R-:W-:Y:S01]  /*0ab0*/  IMAD R22, R2, R7, R22 ;  /* 0x0000000702167224 */ /* 0x000fe200078e0216 */
[----:B------:R-:W-:Y:S01]  /*0ac0*/  IABS R26, R6 ;  /* 0x00000006001a7213 */ /* 0x000fe20000000000 */
[----:B------:R-:W-:Y:S01]  /*0ad0*/  IMAD.MOV R7, RZ, RZ, -R5 ;  /* 0x000000ffff077224 */ /* 0x000fe200078e0a05 */
[----:B------:R-:W-:Y:S01]  /*0ae0*/  @!P3 IADD3 R58, R58, -R2, RZ ;  /* 0x800000023a3ab210 */ /* 0x000fe20007ffe0ff */
[----:B------:R-:W-:Y:S01]  /*0af0*/  @!P1 IMAD.MOV R4, RZ, RZ, -R4 ;  /* 0x000000ffff049224 */ /* 0x000fe200078e0a04 */
[----:B------:R-:W-:Y:S01]  /*0b00*/  ISETP.NE.AND P3, PT, RZ, c[0x0][0x178], PT ;  /* 0x00005e00ff007a0c */ /* 0x000fe20003f65270 */
[----:B------:R-:W-:Y:S01]  /*0b10*/  @!P5 IMAD.MOV R50, RZ, RZ, -R50 ;  /* 0x000000ffff32d224 */ /* 0x000fe200078e0a32 */
[----:B------:R-:W-:Y:S01]  /*0b20*/  ISETP.GT.U32.AND P5, PT, R2, R58, PT ;  /* 0x0000003a0200720c */ /* 0x000fe20003fa4070 */
[----:B------:R-:W-:Y:S01]  /*0b30*/  @!P6 IMAD.IADD R60, R60, 0x1, -R2 ;  /* 0x000000013c3ce824 */ /* 0x000fe200078e0a02 */
[----:B------:R-:W-:Y:S01]  /*0b40*/  LOP3.LUT R5, RZ, c[0x0][0x178], RZ, 0x33, !PT ;  /* 0x00005e00ff057a12 */ /* 0x000fe200078e33ff */
[C---:B------:R-:W-:Y:S01]  /*0b50*/  IMAD R64, R2.reuse, R7, R64 ;  /* 0x0000000702407224 */ /* 0x040fe200078e0240 */
[----:B------:R-:W-:Y:S01]  /*0b60*/  IABS R66, R8 ;  /* 0x0000000800427213 */ /* 0x000fe20000000000 */
[----:B------:R-:W-:Y:S01]  /*0b70*/  @!P4 IMAD.MOV R24, RZ, RZ, -R24 ;  /* 0x000000ffff18c224 */ /* 0x000fe200078e0a18 */
[----:B------:R-:W-:-:S02]  /*0b80*/  ISETP.GT.U32.AND P6, PT, R2, R60, PT ;  /* 0x0000003c0200720c */ /* 0x000fc40003fc4070 */
[----:B------:R-:W-:Y:S01]  /*0b90*/  SEL R51, R5, R4, !P3 ;  /* 0x0000000405337207 */ /* 0x000fe20005800000 */
[----:B------:R-:W-:Y:S01]  /*0ba0*/  IMAD.HI.U32 R4, R3, R26, RZ ;  /* 0x0000001a03047227 */ /* 0x000fe200078e00ff */
[----:B------:R-:W-:Y:S02]  /*0bb0*/  SEL R50, R5, R50, !P3 ;  /* 0x0000003205327207 */ /* 0x000fe40005800000 */
[----:B------:R-:W-:Y:S01]  /*0bc0*/  ISETP.GE.AND P1, PT, R10, RZ, PT ;  /* 0x000000ff0a00720c */ /* 0x000fe20003f26270 */
[----:B------:R-:W-:Y:S01]  /*0bd0*/  @!P5 IMAD.IADD R58, R58, 0x1, -R2 ;  /* 0x000000013a3ad824 */ /* 0x000fe200078e0a02 */
[----:B------:R-:W-:Y:S01]  /*0be0*/  ISETP.GT.U32.AND P5, PT, R2, R22, PT ;  /* 0x000000160200720c */ /* 0x000fe20003fa4070 */
[----:B------:R-:W-:Y:S01]  /*0bf0*/  IMAD R51, R51, c[0x0][0x184], RZ ;  /* 0x0000610033337a24 */ /* 0x000fe200078e02ff */
[----:B------:R-:W-:Y:S01]  /*0c00*/  IADD3 R5, -R4, RZ, RZ ;  /* 0x000000ff04057210 */ /* 0x000fe20007ffe1ff */
[----:B------:R-:W-:Y:S01]  /*0c10*/  IMAD.HI.U32 R4, R3, R66, RZ ;  /* 0x0000004203047227 */ /* 0x000fe200078e00ff */
[----:B------:R-:W-:-:S02]  /*0c20*/  LOP3.LUT R10, R0, 0xe, RZ, 0xfc, !PT ;  /* 0x0000000e000a7812 */ /* 0x000fc400078efcff */
[----:B------:R-:W-:Y:S01]  /*0c30*/  IABS R28, R9 ;  /* 0x00000009001c7213 */ /* 0x000fe20000000000 */
[----:B------:R-:W-:Y:S01]  /*0c40*/  @!P6 IMAD.IADD R60, R60, 0x1, -R2 ;  /* 0x000000013c3ce824 */ /* 0x000fe200078e0a02 */
[C---:B------:R-:W-:Y:S01]  /*0c50*/  ISETP.GT.U32.AND P6, PT, R2.reuse, R64, PT ;  /* 0x000000400200720c */ /* 0x040fe20003fc4070 */
[----:B------:R-:W-:Y:S01]  /*0c60*/  IMAD.MOV R7, RZ, RZ, -R4 ;  /* 0x000000ffff077224 */ /* 0x000fe200078e0a04 */
[----:B------:R-:W-:Y:S01]  /*0c70*/  IABS R68, R10 ;  /* 0x0000000a00447213 */ /* 0x000fe20000000000 */
[----:B------:R-:W-:Y:S01]  /*0c80*/  IMAD R26, R2, R5, R26 ;  /* 0x00000005021a7224 */ /* 0x000fe200078e021a */
[----:B------:R-:W-:Y:S01]  /*0c90*/  @!P0 IADD3 R60, -R60, RZ, RZ ;  /* 0x000000ff3c3c8210 */ /* 0x000fe20007ffe1ff */
[----:B------:R-:W-:Y:S01]  /*0ca0*/  @!P5 IMAD.IADD R22, R22, 0x1, -R2 ;  /* 0x000000011616d824 */ /* 0x000fe200078e0a02 */
[----:B------:R-:W-:Y:S01]  /*0cb0*/  ISETP.GE.AND P0, PT, R8, RZ, PT ;  /* 0x000000ff0800720c */ /* 0x000fe20003f06270 */
[C---:B------:R-:W-:Y:S01]  /*0cc0*/  IMAD R66, R2.reuse, R7, R66 ;  /* 0x0000000702427224 */ /* 0x040fe200078e0242 */
[----:B------:R-:W-:Y:S01]  /*0cd0*/  ISETP.GT.U32.AND P5, PT, R2, R26, PT ;  /* 0x0000001a0200720c */ /* 0x000fe20003fa4070 */
[----:B------:R-:W-:Y:S01]  /*0ce0*/  IMAD.HI.U32 R4, R3, R68, RZ ;  /* 0x0000004403047227 */ /* 0x000fe200078e00ff */
[----:B------:R-:W-:-:S02]  /*0cf0*/  LOP3.LUT R8, R0, 0x12, RZ, 0xfc, !PT ;  /* 0x0000001200087812 */ /* 0x000fc400078efcff */
[----:B------:R-:W-:Y:S01]  /*0d00*/  ISETP.GE.AND P3, PT, R0, RZ, PT ;  /* 0x000000ff0000720c */ /* 0x000fe20003f66270 */
[----:B------:R-:W-:Y:S01]  /*0d10*/  IMAD.MOV R7, RZ, RZ, -R4 ;  /* 0x000000ffff077224 */ /* 0x000fe200078e0a04 */
[----:B------:R-:W-:Y:S01]  /*0d20*/  @!P6 IADD3 R64, R64, -R2, RZ ;  /* 0x800000024040e210 */ /* 0x000fe20007ffe0ff */
[C---:B------:R-:W-:Y:S01]  /*0d30*/  IMAD.HI.U32 R5, R3.reuse, R28, RZ ;  /* 0x0000001c03057227 */ /* 0x040fe200078e00ff */
[C---:B------:R-:W-:Y:S02]  /*0d40*/  ISETP.GT.U32.AND P6, PT, R2.reuse, R22, PT ;  /* 0x000000160200720c */ /* 0x040fe40003fc4070 */
[C---:B------:R-:W-:Y:S01]  /*0d50*/  ISETP.GT.U32.AND P4, PT, R2.reuse, R64, PT ;  /* 0x000000400200720c */ /* 0x040fe20003f84070 */
[----:B------:R-:W-:Y:S01]  /*0d60*/  IMAD R68, R2, R7, R68 ;  /* 0x0000000702447224 */ /* 0x000fe200078e0244 */
[----:B------:R-:W-:Y:S01]  /*0d70*/  IABS R34, R8 ;  /* 0x0000000800227213 */ /* 0x000fe20000000000 */
[----:B------:R-:W-:Y:S01]  /*0d80*/  IMAD.MOV R5, RZ, RZ, -R5 ;  /* 0x000000ffff057224 */ /* 0x000fe200078e0a05 */
[----:B--2---:R-:W-:Y:S01]  /*0d90*/  LOP3.LUT R12, R0, 0x16, RZ, 0xfc, !PT ;  /* 0x00000016000c7812 */ /* 0x004fe200078efcff */
[----:B------:R-:W-:Y:S01]  /*0da0*/  @!P5 IMAD.IADD R26, R26, 0x1, -R2 ;  /* 0x000000011a1ad824 */ /* 0x000fe200078e0a02 */
[----:B------:R-:W-:Y:S01]  /*0db0*/  IABS R38, R13 ;  /* 0x0000000d00267213 */ /* 0x000fe20000000000 */
[C---:B------:R-:W-:Y:S01]  /*0dc0*/  IMAD R28, R2.reuse, R5, R28 ;  /* 0x00000005021c7224 */ /* 0x040fe200078e021c */
[----:B------:R-:W-:Y:S01]  /*0dd0*/  IABS R36, R12 ;  /* 0x0000000c00247213 */ /* 0x000fe20000000000 */
[----:B------:R-:W-:Y:S01]  /*0de0*/  IMAD.HI.U32 R5, R3, R30, RZ ;  /* 0x0000001e03057227 */ /* 0x000fe200078e00ff */
[----:B------:R-:W-:-:S03]  /*0df0*/  ISETP.GT.U32.AND P5, PT, R2, R26, PT ;  /* 0x0000001a0200720c */ /* 0x000fc60003fa4070 */
[--C-:B------:R-:W-:Y:S01]  /*0e00*/  @!P6 IMAD.IADD R22, R22, 0x1, -R2.reuse ;  /* 0x000000011616e824 */ /* 0x100fe200078e0a02 */
[----:B------:R-:W-:Y:S01]  /*0e10*/  ISETP.GT.U32.AND P6, PT, R2, R66, PT ;  /* 0x000000420200720c */ /* 0x000fe20003fc4070 */
[----:B------:R-:W-:Y:S01]  /*0e20*/  @!P4 IMAD.IADD R64, R64, 0x1, -R2 ;  /* 0x000000014040c824 */ /* 0x000fe200078e0a02 */
[----:B------:R-:W-:Y:S01]  /*0e30*/  ISETP.GE.AND P4, PT, R9, RZ, PT ;  /* 0x000000ff0900720c */ /* 0x000fe20003f86270 */
[----:B------:R-:W-:Y:S02]  /*0e40*/  IMAD.MOV R5, RZ, RZ, -R5 ;  /* 0x000000ffff057224 */ /* 0x000fe400078e0a05 */
[----:B------:R-:W-:Y:S02]  /*0e50*/  @!P1 IMAD.MOV R64, RZ, RZ, -R64 ;  /* 0x000000ffff409224 */ /* 0x000fe400078e0a40 */
[----:B------:R-:W-:Y:S02]  /*0e60*/  IMAD.HI.U32 R4, R3, R34, RZ ;  /* 0x0000002203047227 */ /* 0x000fe400078e00ff */
[----:B------:R-:W-:-:S02]  /*0e70*/  @!P5 IADD3 R26, R26, -R2, RZ ;  /* 0x800000021a1ad210 */ /* 0x000fc40007ffe0ff */
[----:B------:R-:W-:Y:S01]  /*0e80*/  @!P2 IMAD.MOV R22, RZ, RZ, -R22 ;  /* 0x000000ffff16a224 */ /* 0x000fe200078e0a16 */
[----:B------:R-:W-:Y:S01]  /*0e90*/  ISETP.GT.U32.AND P2, PT, R2, R28, PT ;  /* 0x0000001c0200720c */ /* 0x000fe20003f44070 */
[----:B------:R-:W-:Y:S01]  /*0ea0*/  @!P6 IMAD.IADD R66, R66, 0x1, -R2 ;  /* 0x000000014242e824 */ /* 0x000fe200078e0a02 */
[C---:B------:R-:W-:Y:S01]  /*0eb0*/  ISETP.GT.U32.AND P6, PT, R2.reuse, R68, PT ;  /* 0x000000440200720c */ /* 0x040fe20003fc4070 */
[----:B------:R-:W-:Y:S01]  /*0ec0*/  IMAD R30, R2, R5, R30 ;  /* 0x00000005021e7224 */ /* 0x000fe200078e021e */
[----:B------:R-:W-:Y:S01]  /*0ed0*/  IADD3 R5, -R4, RZ, RZ ;  /* 0x000000ff04057210 */ /* 0x000fe20007ffe1ff */
[----:B------:R-:W-:Y:S01]  /*0ee0*/  @!P3 IMAD.MOV R58, RZ, RZ, -R58 ;  /* 0x000000ffff3ab224 */ /* 0x000fe200078e0a3a */
[----:B------:R-:W-:Y:S01]  /*0ef0*/  ISETP.GT.U32.AND P1, PT, R2, R66, PT ;  /* 0x000000420200720c */ /* 0x000fe20003f24070 */
[----:B------:R-:W-:Y:S01]  /*0f00*/  IMAD R50, R50, c[0x0][0x184], RZ ;  /* 0x0000610032327a24 */ /* 0x000fe200078e02ff */
[----:B------:R-:W-:Y:S01]  /*0f10*/  ISETP.GE.AND P5, PT, R10, RZ, PT ;  /* 0x000000ff0a00720c */ /* 0x000fe20003fa6270 */
[----:B------:R-:W-:Y:S01]  /*0f20*/  IMAD R34, R2, R5, R34 ;  /* 0x0000000502227224 */ /* 0x000fe200078e0222 */
[----:B------:R-:W-:Y:S01]  /*0f30*/  LOP3.LUT R10, R0, 0x14, RZ, 0xfc, !PT ;  /* 0x00000014000a7812 */ /* 0x000fe200078efcff */
[----:B------:R-:W-:Y:S01]  /*0f40*/  IMAD.HI.U32 R5, R3, R36, RZ ;  /* 0x0000002403057227 */ /* 0x000fe200078e00ff */
[----:B------:R-:W-:-:S02]  /*0f50*/  ISETP.GE.AND P3, PT, R6, RZ, PT ;  /* 0x000000ff0600720c */ /* 0x000fc40003f66270 */
[----:B------:R-:W-:Y:S01]  /*0f60*/  IABS R32, R10 ;  /* 0x0000000a00207213 */ /* 0x000fe20000000000 */
[--C-:B------:R-:W-:Y:S01]  /*0f70*/  @!P6 IMAD.IADD R68, R68, 0x1, -R2.reuse ;  /* 0x000000014444e824 */ /* 0x100fe200078e0a02 */
[----:B------:R-:W-:Y:S01]  /*0f80*/  IADD3 R5, -R5, RZ, RZ ;  /* 0x000000ff05057210 */ /* 0x000fe20007ffe1ff */
[--C-:B------:R-:W-:Y:S02]  /*0f90*/  @!P2 IMAD.IADD R28, R28, 0x1, -R2.reuse ;  /* 0x000000011c1ca824 */ /* 0x100fe400078e0a02 */
[----:B------:R-:W-:Y:S01]  /*0fa0*/  @!P1 IMAD.IADD R66, R66, 0x1, -R2 ;  /* 0x0000000142429824 */ /* 0x000fe200078e0a02 */
[C---:B------:R-:W-:Y:S01]  /*0fb0*/  ISETP.GT.U32.AND P6, PT, R2.reuse, R68, PT ;  /* 0x000000440200720c */ /* 0x040fe20003fc4070 */
[C---:B------:R-:W-:Y:S01]  /*0fc0*/  IMAD.HI.U32 R4, R3.reuse, R32, RZ ;  /* 0x0000002003047227 */ /* 0x040fe200078e00ff */
[C---:B------:R-:W-:Y:S02]  /*0fd0*/  ISETP.GT.U32.AND P1, PT, R2.reuse, R30, PT ;  /* 0x0000001e0200720c */ /* 0x040fe40003f24070 */
[----:B------:R-:W-:Y:S01]  /*0fe0*/  ISETP.GT.U32.AND P2, PT, R2, R28, PT ;  /* 0x0000001c0200720c */ /* 0x000fe20003f44070 */
[----:B------:R-:W-:Y:S01]  /*0ff0*/  IMAD.MOV R7, RZ, RZ, -R4 ;  /* 0x000000ffff077224 */ /* 0x000fe200078e0a04 */
[----:B------:R-:W-:Y:S01]  /*1000*/  @!P0 IADD3 R66, -R66, RZ, RZ ;  /* 0x000000ff42428210 */ /* 0x000fe20007ffe1ff */
[----:B------:R-:W-:-:S04]  /*1010*/  IMAD.HI.U32 R6, R3, R38, RZ ;  /* 0x0000002603067227 */ /* 0x000fc800078e00ff */
[----:B------:R-:W-:Y:S01]  /*1020*/  IMAD R32, R2, R7, R32 ;  /* 0x0000000702207224 */ /* 0x000fe200078e0220 */
[----:B------:R-:W-:Y:S01]  /*1030*/  LOP3.LUT R7, R0, 0x1c, RZ, 0xfc, !PT ;  /* 0x0000001c00077812 */ /* 0x000fe200078efcff */
[--C-:B------:R-:W-:Y:S01]  /*1040*/  @!P6 IMAD.IADD R68, R68, 0x1, -R2.reuse ;  /* 0x000000014444e824 */ /* 0x100fe200078e0a02 */
[----:B------:R-:W-:Y:S01]  /*1050*/  ISETP.GT.U32.AND P6, PT, R2, R34, PT ;  /* 0x000000220200720c */ /* 0x000fe20003fc4070 */
[----:B------:R-:W-:Y:S01]  /*1060*/  @!P1 IMAD.IADD R30, R30, 0x1, -R2 ;  /* 0x000000011e1e9824 */ /* 0x000fe200078e0a02 */
[----:B------:R-:W-:Y:S01]  /*1070*/  ISETP.GE.AND P1, PT, R8, RZ, PT ;  /* 0x000000ff0800720c */ /* 0x000fe20003f26270 */
[----:B------:R-:W-:Y:S01]  /*1080*/  IMAD.MOV R9, RZ, RZ, -R6 ;  /* 0x000000ffff097224 */ /* 0x000fe200078e0a06 */
[----:B------:R-:W-:Y:S01]  /*1090*/  LOP3.LUT R6, R0, 0x1a, RZ, 0xfc, !PT ;  /* 0x0000001a00067812 */ /* 0x000fe200078efcff */
[----:B------:R-:W-:Y:S01]  /*10a0*/  @!P2 IMAD.IADD R28, R28, 0x1, -R2 ;  /* 0x000000011c1ca824 */ /* 0x000fe200078e0a02 */
[----:B------:R-:W-:Y:S01]  /*10b0*/  ISETP.GE.AND P2, PT, R11, RZ, PT ;  /* 0x000000ff0b00720c */ /* 0x000fe20003f46270 */
[C---:B------:R-:W-:Y:S01]  /*10c0*/  IMAD R36, R2.reuse, R5, R36 ;  /* 0x0000000502247224 */ /* 0x040fe200078e0224 */
[----:B------:R-:W-:Y:S01]  /*10d0*/  IABS R40, R6 ;  /* 0x0000000600287213 */ /* 0x000fe20000000000 */
[----:B------:R-:W-:Y:S01]  /*10e0*/  @!P3 IMAD.MOV R26, RZ, RZ, -R26 ;  /* 0x000000ffff1ab224 */ /* 0x000fe200078e0a1a */
[C---:B------:R-:W-:Y:S01]  /*10f0*/  ISETP.GT.U32.AND P3, PT, R2.reuse, R32, PT ;  /* 0x000000200200720c */ /* 0x040fe20003f64070 */
[----:B------:R-:W-:Y:S01]  /*1100*/  IMAD R38, R2, R9, R38 ;  /* 0x0000000902267224 */ /* 0x000fe200078e0226 */
[----:B------:R-:W-:Y:S01]  /*1110*/  IABS R42, R7 ;  /* 0x00000007002a7213 */ /* 0x000fe20000000000 */
[----:B------:R-:W-:Y:S01]  /*1120*/  @!P6 IMAD.IADD R34, R34, 0x1, -R2 ;  /* 0x000000012222e824 */ /* 0x000fe200078e0a02 */
[C---:B------:R-:W-:Y:S01]  /*1130*/  ISETP.GT.U32.AND P6, PT, R2.reuse, R30, PT ;  /* 0x0000001e0200720c */ /* 0x040fe20003fc4070 */
[----:B------:R-:W-:Y:S01]  /*1140*/  @!P4 IMAD.MOV R28, RZ, RZ, -R28 ;  /* 0x000000ffff1cc224 */ /* 0x000fe200078e0a1c */
[C---:B------:R-:W-:Y:S01]  /*1150*/  ISETP.GT.U32.AND P4, PT, R2.reuse, R36, PT ;  /* 0x000000240200720c */ /* 0x040fe20003f84070 */
[----:B------:R-:W-:Y:S01]  /*1160*/  IMAD.HI.U32 R4, R3, R40, RZ ;  /* 0x0000002803047227 */ /* 0x000fe200078e00ff */
[----:B------:R-:W-:-:S02]  /*1170*/  ISETP.GT.U32.AND P0, PT, R2, R34, PT ;  /* 0x000000220200720c */ /* 0x000fc40003f04070 */
[C---:B------:R-:W-:Y:S01]  /*1180*/  LOP3.LUT R8, R0.reuse, 0x1e, RZ, 0xfc, !PT ;  /* 0x0000001e00087812 */ /* 0x040fe200078efcff */
[----:B------:R-:W-:Y:S01]  /*1190*/  IMAD.MOV R5, RZ, RZ, -R4 ;  /* 0x000000ffff057224 */ /* 0x000fe200078e0a04 */
[----:B------:R-:W-:Y:S01]  /*11a0*/  LOP3.LUT R9, R0, 0x20, RZ, 0xfc, !PT ;  /* 0x0000002000097812 */ /* 0x000fe200078efcff */
[----:B------:R-:W-:Y:S01]  /*11b0*/  @!P3 IMAD.IADD R32, R32, 0x1, -R2 ;  /* 0x000000012020b824 */ /* 0x000fe200078e0a02 */
[----:B------:R-:W-:Y:S01]  /*11c0*/  IABS R44, R8 ;  /* 0x00000008002c7213 */ /* 0x000fe20000000000 */
[----:B------:R-:W-:Y:S01]  /*11d0*/  IMAD R40, R2, R5, R40 ;  /* 0x0000000502287224 */ /* 0x000fe200078e0228 */
[----:B------:R-:W-:Y:S01]  /*11e0*/  IABS R46, R9 ;  /* 0x00000009002e7213 */ /* 0x000fe20000000000 */
[--C-:B------:R-:W-:Y:S01]  /*11f0*/  @!P6 IMAD.IADD R30, R30, 0x1, -R2.reuse ;  /* 0x000000011e1ee824 */ /* 0x100fe200078e0a02 */
[----:B------:R-:W-:Y:S01]  /*1200*/  ISETP.GT.U32.AND P6, PT, R2, R38, PT ;  /* 0x000000260200720c */ /* 0x000fe20003fc4070 */
[----:B------:R-:W-:Y:S01]  /*1210*/  @!P4 IMAD.IADD R36, R36, 0x1, -R2 ;  /* 0x000000012424c824 */ /* 0x000fe200078e0a02 */
[----:B------:R-:W-:Y:S01]  /*1220*/  ISETP.GT.U32.AND P4, PT, R2, R32, PT ;  /* 0x000000200200720c */ /* 0x000fe20003f84070 */
[----:B------:R-:W-:Y:S01]  /*1230*/  @!P5 IMAD.MOV R68, RZ, RZ, -R68 ;  /* 0x000000ffff44d224 */ /* 0x000fe200078e0a44 */
[----:B------:R-:W-:Y:S01]  /*1240*/  @!P0 IADD3 R34, R34, -R2, RZ ;  /* 0x8000000222228210 */ /* 0x000fe20007ffe0ff */
[----:B------:R-:W-:Y:S01]  /*1250*/  IMAD.HI.U32 R4, R3, R42, RZ ;  /* 0x0000002a03047227 */ /* 0x000fe200078e00ff */
[----:B------:R-:W-:-:S02]  /*1260*/  ISETP.GE.AND P5, PT, R10, RZ, PT ;  /* 0x000000ff0a00720c */ /* 0x000fc40003fa6270 */
[----:B------:R-:W-:Y:S01]  /*1270*/  @!P2 IADD3 R30, -R30, RZ, RZ ;  /* 0x000000ff1e1ea210 */ /* 0x000fe20007ffe1ff */
[----:B------:R-:W-:Y:S01]  /*1280*/  @!P1 IMAD.MOV R34, RZ, RZ, -R34 ;  /* 0x000000ffff229224 */ /* 0x000fe200078e0a22 */
[----:B------:R-:W-:Y:S01]  /*1290*/  ISETP.GT.U32.AND P1, PT, R2, R40, PT ;  /* 0x000000280200720c */ /* 0x000fe20003f24070 */
[----:B------:R-:W-:Y:S01]  /*12a0*/  IMAD.MOV R5, RZ, RZ, -R4 ;  /* 0x000000ffff057224 */ /* 0x000fe200078e0a04 */
[----:B------:R-:W-:Y:S01]  /*12b0*/  ISETP.GE.AND P0, PT, R12, RZ, PT ;  /* 0x000000ff0c00720c */ /* 0x000fe20003f06270 */
[--C-:B------:R-:W-:Y:S01]  /*12c0*/  @!P6 IMAD.IADD R38, R38, 0x1, -R2.reuse ;  /* 0x000000012626e824 */ /* 0x100fe200078e0a02 */
[----:B------:R-:W-:Y:S01]  /*12d0*/  ISETP.GT.U32.AND P6, PT, R2, R36, PT ;  /* 0x000000240200720c */ /* 0x000fe20003fc4070 */
[----:B------:R-:W-:Y:S01]  /*12e0*/  @!P4 IMAD.IADD R32, R32, 0x1, -R2 ;  /* 0x000000012020c824 */ /* 0x000fe200078e0a02 */
[----:B------:R-:W-:Y:S01]  /*12f0*/  ISETP.GE.AND P4, PT, R6, RZ, PT ;  /* 0x000000ff0600720c */ /* 0x000fe20003f86270 */
[C---:B------:R-:W-:Y:S01]  /*1300*/  IMAD R42, R2.reuse, R5, R42 ;  /* 0x00000005022a7224 */ /* 0x040fe200078e022a */
[----:B------:R-:W-:Y:S01]  /*1310*/  ISETP.GT.U32.AND P2, PT, R2, R38, PT ;  /* 0x000000260200720c */ /* 0x000fe20003f44070 */
[----:B------:R-:W-:Y:S01]  /*1320*/  @!P5 IMAD.MOV R32, RZ, RZ, -R32 ;  /* 0x000000ffff20d224 */ /* 0x000fe200078e0a20 */
[----:B------:R-:W-:Y:S01]  /*1330*/  LOP3.LUT R6, R0, 0x22, RZ, 0xfc, !PT ;  /* 0x0000002200067812 */ /* 0x000fe200078efcff */
[----:B------:R-:W-:Y:S01]  /*1340*/  IMAD.HI.U32 R4, R3, R44, RZ ;  /* 0x0000002c03047227 */ /* 0x000fe200078e00ff */
[----:B------:R-:W-:-:S02]  /*1350*/  ISETP.GE.AND P3, PT, R13, RZ, PT ;  /* 0x000000ff0d00720c */ /* 0x000fc40003f66270 */
[----:B------:R-:W-:Y:S01]  /*1360*/  @!P1 IADD3 R40, R40, -R2, RZ ;  /* 0x8000000228289210 */ /* 0x000fe20007ffe0ff */
[----:B------:R-:W-:Y:S01]  /*1370*/  IMAD.HI.U32 R5, R3, R46, RZ ;  /* 0x0000002e03057227 */ /* 0x000fe200078e00ff */
[----:B------:R-:W-:Y:S02]  /*1380*/  IABS R48, R6 ;  /* 0x0000000600307213 */ /* 0x000fe40000000000 */
[----:B------:R-:W-:Y:S01]  /*1390*/  ISETP.GT.U32.AND P5, PT, R2, R40, PT ;  /* 0x000000280200720c */ /* 0x000fe20003fa4070 */
[----:B------:R-:W-:Y:S01]  /*13a0*/  IMAD.MOV R5, RZ, RZ, -R5 ;  /* 0x000000ffff057224 */ /* 0x000fe200078e0a05 */
[----:B------:R-:W-:Y:S01]  /*13b0*/  ISETP.GE.AND P1, PT, R8, RZ, PT ;  /* 0x000000ff0800720c */ /* 0x000fe20003f26270 */
[----:B------:R-:W-:Y:S01]  /*13c0*/  @!P2 IMAD.IADD R38, R38, 0x1, -R2 ;  /* 0x000000012626a824 */ /* 0x000fe200078e0a02 */
[----:B------:R-:W-:Y:S01]  /*13d0*/  ISETP.GE.AND P2, PT, R7, RZ, PT ;  /* 0x000000ff0700720c */ /* 0x000fe20003f46270 */
[----:B------:R-:W-:Y:S01]  /*13e0*/  IMAD.MOV R7, RZ, RZ, -R4 ;  /* 0x000000ffff077224 */ /* 0x000fe200078e0a04 */
[C---:B------:R-:W-:Y:S01]  /*13f0*/  LOP3.LUT R8, R0.reuse, 0x28, RZ, 0xfc, !PT ;  /* 0x0000002800087812 */ /* 0x040fe200078efcff */
[----:B------:R-:W-:Y:S01]  /*1400*/  IMAD.HI.U32 R4, R3, R48, RZ ;  /* 0x0000003003047227 */ /* 0x000fe200078e00ff */
[----:B------:R-:W-:-:S02]  /*1410*/  LOP3.LUT R10, R0, 0x2e, RZ, 0xfc, !PT ;  /* 0x0000002e000a7812 */ /* 0x000fc400078efcff */
[----:B------:R-:W-:Y:S01]  /*1420*/  IABS R56, R8 ;  /* 0x0000000800387213 */ /* 0x000fe20000000000 */
[----:B------:R-:W-:Y:S01]  /*1430*/  @!P6 IMAD.IADD R36, R36, 0x1, -R2 ;  /* 0x000000012424e824 */ /* 0x000fe200078e0a02 */
[C---:B------:R-:W-:Y:S01]  /*1440*/  ISETP.GT.U32.AND P6, PT, R2.reuse, R42, PT ;  /* 0x0000002a0200720c */ /* 0x040fe20003fc4070 */
[----:B------:R-:W-:Y:S01]  /*1450*/  IMAD R46, R2, R5, R46 ;  /* 0x00000005022e7224 */ /* 0x000fe200078e022e */
[----:B------:R-:W-:Y:S01]  /*1460*/  IABS R80, R10 ;  /* 0x0000000a00507213 */ /* 0x000fe20000000000 */
[----:B------:R-:W-:Y:S01]  /*1470*/  IMAD.MOV R5, RZ, RZ, -R4 ;  /* 0x000000ffff057224 */ /* 0x000fe200078e0a04 */
[----:B------:R-:W-:Y:S01]  /*1480*/  @!P0 IADD3 R36, -R36, RZ, RZ ;  /* 0x000000ff24248210 */ /* 0x000fe20007ffe1ff */
[----:B------:R-:W-:Y:S01]  /*1490*/  IMAD R44, R2, R7, R44 ;  /* 0x00000007022c7224 */ /* 0x000fe200078e022c */
[----:B------:R-:W-:Y:S01]  /*14a0*/  LOP3.LUT R7, R0, 0x26, RZ, 0xfc, !PT ;  /* 0x0000002600077812 */ /* 0x000fe200078efcff */
[----:B------:R-:W-:Y:S01]  /*14b0*/  @!P5 IMAD.IADD R40, R40, 0x1, -R2 ;  /* 0x000000012828d824 */ /* 0x000fe200078e0a02 */
[C---:B------:R-:W-:Y:S01]  /*14c0*/  ISETP.GT.U32.AND P5, PT, R2.reuse, R46, PT ;  /* 0x0000002e0200720c */ /* 0x040fe20003fa4070 */
[C---:B------:R-:W-:Y:S01]  /*14d0*/  IMAD R48, R2.reuse, R5, R48 ;  /* 0x0000000502307224 */ /* 0x040fe200078e0230 */
[----:B------:R-:W-:Y:S01]  /*14e0*/  ISETP.GT.U32.AND P0, PT, R2, R44, PT ;  /* 0x0000002c0200720c */ /* 0x000fe20003f04070 */
[----:B------:R-:W-:Y:S01]  /*14f0*/  @!P4 IMAD.MOV R40, RZ, RZ, -R40 ;  /* 0x000000ffff28c224 */ /* 0x000fe200078e0a28 */
[----:B------:R-:W-:Y:S01]  /*1500*/  IABS R54, R7 ;  /* 0x0000000700367213 */ /* 0x000fe20000000000 */
[----:B------:R-:W-:Y:S01]  /*1510*/  @!P6 IMAD.IADD R42, R42, 0x1, -R2 ;  /* 0x000000012a2ae824 */ /* 0x000fe200078e0a02 */
[----:B------:R-:W-:Y:S01]  /*1520*/  ISETP.GT.U32.AND P4, PT, R2, R48, PT ;  /* 0x000000300200720c */ /* 0x000fe20003f84070 */
[----:B------:R-:W-:Y:S01]  /*1530*/  @!P3 IMAD.MOV R38, RZ, RZ, -R38 ;  /* 0x000000ffff26b224 */ /* 0x000fe200078e0a26 */
[----:B------:R-:W-:Y:S01]  /*1540*/  LOP3.LUT R4, R0, 0x24, RZ, 0xfc, !PT ;  /* 0x0000002400047812 */ /* 0x000fe200078efcff */
[----:B------:R-:W-:Y:S01]  /*1550*/  IMAD.HI.U32 R5, R3, R54, RZ ;  /* 0x0000003603057227 */ /* 0x000fe200078e00ff */
[----:B------:R-:W-:-:S02]  /*1560*/  ISETP.GT.U32.AND P6, PT, R2, R42, PT ;  /* 0x0000002a0200720c */ /* 0x000fc40003fc4070 */
[----:B------:R-:W-:Y:S01]  /*1570*/  IABS R52, R4 ;  /* 0x0000000400347213 */ /* 0x000fe20000000000 */
[--C-:B------:R-:W-:Y:S01]  /*1580*/  @!P5 IMAD.IADD R46, R46, 0x1, -R2.reuse ;  /* 0x000000012e2ed824 */ /* 0x100fe200078e0a02 */
[----:B------:R-:W-:Y:S01]  /*1590*/  ISETP.GE.AND P3, PT, R9, RZ, PT ;  /* 0x000000ff0900720c */ /* 0x000fe20003f66270 */
[----:B------:R-:W-:Y:S01]  /*15a0*/  IMAD.MOV R5, RZ, RZ, -R5 ;  /* 0x000000ffff057224 */ /* 0x000fe200078e0a05 */
[----:B------:R-:W-:Y:S02]  /*15b0*/  @!P0 IADD3 R44, R44, -R2, RZ ;  /* 0x800000022c2c8210 */ /* 0x000fe40007ffe0ff */
[----:B------:R-:W-:Y:S01]  /*15c0*/  ISETP.GT.U32.AND P5, PT, R2, R46, PT ;  /* 0x0000002e0200720c */ /* 0x000fe20003fa4070 */
[----:B------:R-:W-:Y:S01]  /*15d0*/  @!P4 IMAD.IADD R48, R48, 0x1, -R2 ;  /* 0x000000013030c824 */ /* 0x000fe200078e0a02 */
[C---:B------:R-:W-:Y:S01]  /*15e0*/  ISETP.GT.U32.AND P0, PT, R2.reuse, R44, PT ;  /* 0x0000002c0200720c */ /* 0x040fe20003f04070 */
[----:B------:R-:W-:Y:S01]  /*15f0*/  IMAD R54, R2, R5, R54 ;  /* 0x0000000502367224 */ /* 0x000fe200078e0236 */
[----:B------:R-:W-:Y:S01]  /*1600*/  LOP3.LUT R12, R0, 0x30, RZ, 0xfc, !PT ;  /* 0x00000030000c7812 */ /* 0x000fe200078efcff */
[----:B------:R-:W-:Y:S01]  /*1610*/  @!P6 IMAD.IADD R42, R42, 0x1, -R2 ;  /* 0x000000012a2ae824 */ /* 0x000fe200078e0a02 */
[----:B------:R-:W-:-:S02]  /*1620*/  ISETP.GT.U32.AND P4, PT, R2, R48, PT ;  /* 0x000000300200720c */ /* 0x000fc40003f84070 */
[----:B------:R-:W-:Y:S01]  /*1630*/  ISETP.GE.AND P6, PT, R6, RZ, PT ;  /* 0x000000ff0600720c */ /* 0x000fe20003fc6270 */
[----:B------:R-:W-:Y:S01]  /*1640*/  @!P2 IMAD.MOV R42, RZ, RZ, -R42 ;  /* 0x000000ffff2aa224 */ /* 0x000fe200078e0a2a */
[----:B------:R-:W-:Y:S01]  /*1650*/  ISETP.GE.AND P2, PT, R4, RZ, PT ;  /* 0x000000ff0400720c */ /* 0x000fe20003f46270 */
[----:B------:R-:W-:Y:S01]  /*1660*/  IMAD.HI.U32 R4, R3, R52, RZ ;  /* 0x0000003403047227 */ /* 0x000fe200078e00ff */
[----:B------:R-:W-:Y:S02]  /*1670*/  IABS R84, R12 ;  /* 0x0000000c00547213 */ /* 0x000fe40000000000 */
[----:B------:R-:W-:Y:S01]  /*1680*/  LOP3.LUT R13, R0, 0x38, RZ, 0xfc, !PT ;  /* 0x00000038000d7812 */ /* 0x000fe200078efcff */
[----:B------:R-:W-:Y:S01]  /*1690*/  @!P0 IMAD.IADD R44, R44, 0x1, -R2 ;  /* 0x000000012c2c8824 */ /* 0x000fe200078e0a02 */
[----:B------:R-:W-:Y:S01]  /*16a0*/  ISETP.GE.AND P0, PT, R7, RZ, PT ;  /* 0x000000ff0700720c */ /* 0x000fe20003f06270 */
[----:B------:R-:W-:Y:S01]  /*16b0*/  IMAD.HI.U32 R6, R3, R56, RZ ;  /* 0x0000003803067227 */ /* 0x000fe200078e00ff */
[----:B------:R-:W-:-:S02]  /*16c0*/  IADD3 R7, -R4, RZ, RZ ;  /* 0x000000ff04077210 */ /* 0x000fc40007ffe1ff */
[----:B------:R-:W-:Y:S01]  /*16d0*/  LOP3.LUT R4, R0, 0x2a, RZ, 0xfc, !PT ;  /* 0x0000002a00047812 */ /* 0x000fe200078efcff */
[----:B------:R-:W-:Y:S01]  /*16e0*/  @!P4 IMAD.IADD R48, R48, 0x1, -R2 ;  /* 0x000000013030c824 */ /* 0x000fe200078e0a02 */
[C---:B------:R-:W-:Y:S01]  /*16f0*/  ISETP.GT.U32.AND P4, PT, R2.reuse, R54, PT ;  /* 0x000000360200720c */ /* 0x040fe20003f84070 */
[----:B------:R-:W-:Y:S01]  /*1700*/  IMAD R52, R2, R7, R52 ;  /* 0x0000000702347224 */ /* 0x000fe200078e0234 */
[----:B------:R-:W-:Y:S01]  /*1710*/  @!P1 IADD3 R44, -R44, RZ, RZ ;  /* 0x000000ff2c2c9210 */ /* 0x000fe20007ffe1ff */
[----:B------:R-:W-:Y:S01]  /*1720*/  @!P5 IMAD.IADD R46, R46, 0x1, -R2 ;  /* 0x000000012e2ed824 */ /* 0x000fe200078e0a02 */
[----:B------:R-:W-:Y:S01]  /*1730*/  ISETP.GE.AND P5, PT, R8, RZ, PT ;  /* 0x000000ff0800720c */ /* 0x000fe20003fa6270 */
[----:B------:R-:W-:Y:S01]  /*1740*/  IMAD.MOV R9, RZ, RZ, -R6 ;  /* 0x000000ffff097224 */ /* 0x000fe200078e0a06 */
[----:B------:R-:W-:Y:S01]  /*1750*/  ISETP.GT.U32.AND P1, PT, R2, R52, PT ;  /* 0x000000340200720c */ /* 0x000fe20003f24070 */
[----:B------:R-:W-:Y:S01]  /*1760*/  @!P3 IMAD.MOV R46, RZ, RZ, -R46 ;  /* 0x000000ffff2eb224 */ /* 0x000fe200078e0a2e */
[----:B------:R-:W-:Y:S01]  /*1770*/  LOP3.LUT R8, R0, 0x2c, RZ, 0xfc, !PT ;  /* 0x0000002c00087812 */ /* 0x000fe200078efcff */
[----:B------:R-:W-:Y:S01]  /*1780*/  IMAD R56, R2, R9, R56 ;  /* 0x0000000902387224 */ /* 0x000fe200078e0238 */
[----:B------:R-:W-:Y:S01]  /*1790*/  IABS R76, R4 ;  /* 0x00000004004c7213 */ /* 0x000fe20000000000 */
[----:B------:R-:W-:Y:S01]  /*17a0*/  @!P6 IMAD.MOV R48, RZ, RZ, -R48 ;  /* 0x000000ffff30e224 */ /* 0x000fe200078e0a30 */
[----:B------:R-:W-:Y:S01]  /*17b0*/  IABS R74, R8 ;  /* 0x00000008004a7213 */ /* 0x000fe20000000000 */
[----:B------:R-:W-:Y:S01]  /*17c0*/  @!P4 IMAD.IADD R54, R54, 0x1, -R2 ;  /* 0x000000013636c824 */ /* 0x000fe200078e0a02 */
[----:B------:R-:W-:Y:S01]  /*17d0*/  ISETP.GE.AND P3, PT, R4, RZ, PT ;  /* 0x000000ff0400720c */ /* 0x000fe20003f66270 */
[----:B------:R-:W-:Y:S01]  /*17e0*/  IMAD.HI.U32 R4, R3, R76, RZ ;  /* 0x0000004c03047227 */ /* 0x000fe200078e00ff */
[----:B------:R-:W-:-:S02]  /*17f0*/  ISETP.GT.U32.AND P6, PT, R2, R56, PT ;  /* 0x000000380200720c */ /* 0x000fc40003fc4070 */
[----:B------:R-:W-:Y:S01]  /*1800*/  ISETP.GT.U32.AND P4, PT, R2, R54, PT ;  /* 0x000000360200720c */ /* 0x000fe20003f84070 */
[----:B------:R-:W-:Y:S01]  /*1810*/  IMAD.HI.U32 R5, R3, R74, RZ ;  /* 0x0000004a03057227 */ /* 0x000fe200078e00ff */
[----:B------:R-:W-:Y:S02]  /*1820*/  IADD3 R9, -R4, RZ, RZ ;  /* 0x000000ff04097210 */ /* 0x000fe40007ffe1ff */
[----:B------:R-:W-:Y:S01]  /*1830*/  IABS R96, R13 ;  /* 0x0000000d00607213 */ /* 0x000fe20000000000 */
[----:B------:R-:W-:Y:S02]  /*1840*/  @!P1 IMAD.IADD R52, R52, 0x1, -R2 ;  /* 0x0000000134349824 */ /* 0x000fe400078e0a02 */
[----:B------:R-:W-:Y:S02]  /*1850*/  IMAD.MOV R5, RZ, RZ, -R5 ;  /* 0x000000ffff057224 */ /* 0x000fe400078e0a05 */
[C---:B------:R-:W-:Y:S01]  /*1860*/  IMAD R76, R2.reuse, R9, R76 ;  /* 0x00000009024c7224 */ /* 0x040fe200078e024c */
[C---:B------:R-:W-:Y:S01]  /*1870*/  ISETP.GT.U32.AND P1, PT, R2.reuse, R52, PT ;  /* 0x000000340200720c */ /* 0x040fe20003f24070 */
[----:B------:R-:W-:-:S02]  /*1880*/  IMAD R74, R2, R5, R74 ;  /* 0x00000005024a7224 */ /* 0x000fc400078e024a */
[--C-:B------:R-:W-:Y:S01]  /*1890*/  @!P4 IMAD.IADD R54, R54, 0x1, -R2.reuse ;  /* 0x000000013636c824 */ /* 0x100fe200078e0a02 */
[----:B------:R-:W-:Y:S01]  /*18a0*/  ISETP.GT.U32.AND P4, PT, R2, R76, PT ;  /* 0x0000004c0200720c */ /* 0x000fe20003f84070 */
[----:B------:R-:W-:Y:S01]  /*18b0*/  @!P6 IMAD.IADD R56, R56, 0x1, -R2 ;  /* 0x000000013838e824 */ /* 0x000fe200078e0a02 */
[----:B------:R-:W-:Y:S01]  /*18c0*/  ISETP.GT.U32.AND P6, PT, R2, R74, PT ;  /* 0x0000004a0200720c */ /* 0x000fe20003fc4070 */
[----:B------:R-:W-:-:S04]  /*18d0*/  IMAD.HI.U32 R6, R3, R80, RZ ;  /* 0x0000005003067227 */ /* 0x000fc800078e00ff */
[----:B------:R-:W-:Y:S01]  /*18e0*/  IMAD.MOV R11, RZ, RZ, -R6 ;  /* 0x000000ffff0b7224 */ /* 0x000fe200078e0a06 */
[----:B------:R-:W-:Y:S01]  /*18f0*/  LOP3.LUT R6, R0, 0x32, RZ, 0xfc, !PT ;  /* 0x0000003200067812 */ /* 0x000fe200078efcff */
[C---:B------:R-:W-:Y:S01]  /*1900*/  IMAD.HI.U32 R7, R3.reuse, R84, RZ ;  /* 0x0000005403077227 */ /* 0x040fe200078e00ff */
[----:B------:R-:W-:Y:S02]  /*1910*/  @!P1 IADD3 R52, R52, -R2, RZ ;  /* 0x8000000234349210 */ /* 0x000fe40007ffe0ff */
[----:B------:R-:W-:Y:S01]  /*1920*/  ISETP.GE.AND P1, PT, R8, RZ, PT ;  /* 0x000000ff0800720c */ /* 0x000fe20003f26270 */
[--C-:B------:R-:W-:Y:S01]  /*1930*/  @!P4 IMAD.IADD R76, R76, 0x1, -R2.reuse ;  /* 0x000000014c4cc824 */ /* 0x100fe200078e0a02 */
[----:B------:R-:W-:Y:S01]  /*1940*/  LOP3.LUT R8, R0, 0x34, RZ, 0xfc, !PT ;  /* 0x0000003400087812 */ /* 0x000fe200078efcff */
[----:B------:R-:W-:Y:S01]  /*1950*/  @!P6 IMAD.IADD R74, R74, 0x1, -R2 ;  /* 0x000000014a4ae824 */ /* 0x000fe200078e0a02 */
[----:B------:R-:W-:Y:S01]  /*1960*/  IABS R100, R6 ;  /* 0x0000000600647213 */ /* 0x000fe20000000000 */
[----:B------:R-:W-:Y:S01]  /*1970*/  IMAD.MOV R7, RZ, RZ, -R7 ;  /* 0x000000ffff077224 */ /* 0x000fe200078e0a07 */
[----:B------:R-:W-:Y:S01]  /*1980*/  IABS R94, R8 ;  /* 0x00000008005e7213 */ /* 0x000fe20000000000 */
[C---:B------:R-:W-:Y:S01]  /*1990*/  IMAD R80, R2.reuse, R11, R80 ;  /* 0x0000000b02507224 */ /* 0x040fe200078e0250 */
[----:B------:R-:W-:Y:S01]  /*19a0*/  ISETP.GT.U32.AND P4, PT, R2, R56, PT ;  /* 0x000000380200720c */ /* 0x000fe20003f84070 */
[----:B------:R-:W-:Y:S01]  /*19b0*/  IMAD.HI.U32 R4, R3, R100, RZ ;  /* 0x0000006403047227 */ /* 0x000fe200078e00ff */
[----:B------:R-:W-:-:S02]  /*19c0*/  @!P2 IADD3 R52, -R52, RZ, RZ ;  /* 0x000000ff3434a210 */ /* 0x000fc40007ffe1ff */
[C---:B------:R-:W-:Y:S01]  /*19d0*/  ISETP.GT.U32.AND P2, PT, R2.reuse, R76, PT ;  /* 0x0000004c0200720c */ /* 0x040fe20003f44070 */
[----:B------:R-:W-:Y:S01]  /*19e0*/  IMAD.HI.U32 R5, R3, R94, RZ ;  /* 0x0000005e03057227 */ /* 0x000fe200078e00ff */
[----:B------:R-:W-:Y:S02]  /*19f0*/  ISETP.GT.U32.AND P6, PT, R2, R74, PT ;  /* 0x0000004a0200720c */ /* 0x000fe40003fc4070 */
[----:B------:R-:W-:Y:S01]  /*1a00*/  LOP3.LUT R11, R0, 0x36, RZ, 0xfc, !PT ;  /* 0x00000036000b7812 */ /* 0x000fe200078efcff */
[C---:B------:R-:W-:Y:S02]  /*1a10*/  IMAD R84, R2.reuse, R7, R84 ;  /* 0x0000000702547224 */ /* 0x040fe400078e0254 */
[----:B------:R-:W-:Y:S01]  /*1a20*/  IMAD.MOV R7, RZ, RZ, -R4 ;  /* 0x000000ffff077224 */ /* 0x000fe200078e0a04 */
[----:B------:R-:W-:Y:S01]  /*1a30*/  IABS R98, R11 ;  /* 0x0000000b00627213 */ /* 0x000fe20000000000 */
[----:B------:R-:W-:Y:S02]  /*1a40*/  IMAD.MOV R9, RZ, RZ, -R5 ;  /* 0x000000ffff097224 */ /* 0x000fe400078e0a05 */
[----:B------:R-:W-:-:S02]  /*1a50*/  IMAD R100, R2, R7, R100 ;  /* 0x0000000702647224 */ /* 0x000fc400078e0264 */
[----:B------:R-:W-:Y:S01]  /*1a60*/  IMAD R94, R2, R9, R94 ;  /* 0x00000009025e7224 */ /* 0x000fe200078e025e */
[----:B------:R-:W-:Y:S01]  /*1a70*/  @!P2 IADD3 R76, R76, -R2, RZ ;  /* 0x800000024c4ca210 */ /* 0x000fe20007ffe0ff */
[----:B------:R-:W-:Y:S01]  /*1a80*/  @!P0 IMAD.MOV R54, RZ, RZ, -R54 ;  /* 0x000000ffff368224 */ /* 0x000fe200078e0a36 */
[----:B------:R-:W-:Y:S01]  /*1a90*/  ISETP.GT.U32.AND P0, PT, R2, R80, PT ;  /* 0x000000500200720c */ /* 0x000fe20003f04070 */
[--C-:B------:R-:W-:Y:S01]  /*1aa0*/  @!P4 IMAD.IADD R56, R56, 0x1, -R2.reuse ;  /* 0x000000013838c824 */ /* 0x100fe200078e0a02 */
[----:B------:R-:W-:Y:S01]  /*1ab0*/  ISETP.GT.U32.AND P4, PT, R2, R84, PT ;  /* 0x000000540200720c */ /* 0x000fe20003f84070 */
[----:B------:R-:W-:Y:S01]  /*1ac0*/  @!P6 IMAD.IADD R74, R74, 0x1, -R2 ;  /* 0x000000014a4ae824 */ /* 0x000fe200078e0a02 */
[C---:B------:R-:W-:Y:S01]  /*1ad0*/  ISETP.GT.U32.AND P2, PT, R2.reuse, R100, PT ;  /* 0x000000640200720c */ /* 0x040fe20003f44070 */
[C---:B------:R-:W-:Y:S01]  /*1ae0*/  IMAD.HI.U32 R5, R3.reuse, R96, RZ ;  /* 0x0000006003057227 */ /* 0x040fe200078e00ff */
[----:B------:R-:W-:Y:S02]  /*1af0*/  ISETP.GT.U32.AND P6, PT, R2, R94, PT ;  /* 0x0000005e0200720c */ /* 0x000fe40003fc4070 */
[----:B------:R-:W-:Y:S01]  /*1b00*/  LOP3.LUT R9, R0, 0x3a, RZ, 0xfc, !PT ;  /* 0x0000003a00097812 */ /* 0x000fe200078efcff */
[----:B------:R-:W-:Y:S01]  /*1b10*/  @!P5 IMAD.MOV R56, RZ, RZ, -R56 ;  /* 0x000000ffff38d224 */ /* 0x000fe200078e0a38 */
[----:B------:R-:W-:Y:S01]  /*1b20*/  @!P1 IADD3 R74, -R74, RZ, RZ ;  /* 0x000000ff4a4a9210 */ /* 0x000fe20007ffe1ff */
[----:B------:R-:W-:Y:S01]  /*1b30*/  IMAD.MOV R5, RZ, RZ, -R5 ;  /* 0x000000ffff057224 */ /* 0x000fe200078e0a05 */
[----:B------:R-:W-:Y:S01]  /*1b40*/  IABS R102, R9 ;  /* 0x0000000900667213 */ /* 0x000fe20000000000 */
[----:B------:R-:W-:Y:S01]  /*1b50*/  @!P0 IMAD.IADD R80, R80, 0x1, -R2 ;  /* 0x0000000150508824 */ /* 0x000fe200078e0a02 */
[----:B------:R-:W-:Y:S01]  /*1b60*/  ISETP.GE.AND P0, PT, R10, RZ, PT ;  /* 0x000000ff0a00720c */ /* 0x000fe20003f06270 */
[----:B------:R-:W-:Y:S01]  /*1b70*/  IMAD R96, R2, R5, R96 ;  /* 0x0000000502607224 */ /* 0x000fe200078e0260 */
[----:B------:R-:W-:Y:S01]  /*1b80*/  @!P4 IADD3 R84, R84, -R2, RZ ;  /* 0x800000025454c210 */ /* 0x000fe20007ffe0ff */
[--C-:B------:R-:W-:Y:S01]  /*1b90*/  @!P2 IMAD.IADD R100, R100, 0x1, -R2.reuse ;  /* 0x000000016464a824 */ /* 0x100fe200078e0a02 */
[----:B------:R-:W-:Y:S01]  /*1ba0*/  ISETP.GT.U32.AND P2, PT, R2, R80, PT ;  /* 0x000000500200720c */ /* 0x000fe20003f44070 */
[----:B------:R-:W-:Y:S01]  /*1bb0*/  @!P6 IMAD.IADD R94, R94, 0x1, -R2 ;  /* 0x000000015e5ee824 */ /* 0x000fe200078e0a02 */
[C---:B------:R-:W-:Y:S01]  /*1bc0*/  ISETP.GT.U32.AND P6, PT, R2.reuse, R84, PT ;  /* 0x000000540200720c */ /* 0x040fe20003fc4070 */
[----:B------:R-:W-:Y:S01]  /*1bd0*/  IMAD.HI.U32 R4, R3, R98, RZ ;  /* 0x0000006203047227 */ /* 0x000fe200078e00ff */
[----:B------:R-:W-:-:S02]  /*1be0*/  ISETP.GT.U32.AND P5, PT, R2, R100, PT ;  /* 0x000000640200720c */ /* 0x000fc40003fa4070 */
[----:B------:R-:W-:Y:S01]  /*1bf0*/  LOP3.LUT R10, R0, 0x3c, RZ, 0xfc, !PT ;  /* 0x0000003c000a7812 */ /* 0x000fe200078efcff */
[----:B------:R-:W-:Y:S01]  /*1c00*/  @!P3 IMAD.MOV R76, RZ, RZ, -R76 ;  /* 0x000000ffff4cb224 */ /* 0x000fe200078e0a4c */
[----:B------:R-:W-:Y:S01]  /*1c10*/  ISETP.GT.U32.AND P3, PT, R2, R94, PT ;  /* 0x0000005e0200720c */ /* 0x000fe20003f64070 */
[----:B------:R-:W-:Y:S01]  /*1c20*/  IMAD.MOV R7, RZ, RZ, -R4 ;  /* 0x000000ffff077224 */ /* 0x000fe200078e0a04 */
[----:B------:R-:W-:Y:S01]  /*1c30*/  IABS R104, R10 ;  /* 0x0000000a00687213 */ /* 0x000fe20000000000 */
[C---:B------:R-:W-:Y:S01]  /*1c40*/  IMAD.HI.U32 R4, R3.reuse, R102, RZ ;  /* 0x0000006603047227 */ /* 0x040fe200078e00ff */
[----:B------:R-:W-:Y:S02]  /*1c50*/  ISETP.GE.AND P4, PT, R12, RZ, PT ;  /* 0x000000ff0c00720c */ /* 0x000fe40003f86270 */
[----:B------:R-:W-:Y:S01]  /*1c60*/  LOP3.LUT R12, R0, 0x8c, RZ, 0xfc, !PT ;  /* 0x0000008c000c7812 */ /* 0x000fe200078efcff */
[--C-:B------:R-:W-:Y:S01]  /*1c70*/  @!P6 IMAD.IADD R84, R84, 0x1, -R2.reuse ;  /* 0x000000015454e824 */ /* 0x100fe200078e0a02 */
[----:B------:R-:W-:Y:S01]  /*1c80*/  ISETP.GT.U32.AND P6, PT, R2, R96, PT ;  /* 0x000000600200720c */ /* 0x000fe20003fc4070 */
[--C-:B------:R-:W-:Y:S01]  /*1c90*/  @!P2 IMAD.IADD R80, R80, 0x1, -R2.reuse ;  /* 0x000000015050a824 */ /* 0x100fe200078e0a02 */
[----:B------:R-:W-:Y:S01]  /*1ca0*/  ISETP.GE.AND P2, PT, R6, RZ, PT ;  /* 0x000000ff0600720c */ /* 0x000fe20003f46270 */
[----:B------:R-:W-:Y:S01]  /*1cb0*/  @!P5 IMAD.IADD R100, R100, 0x1, -R2 ;  /* 0x000000016464d824 */ /* 0x000fe200078e0a02 */
[----:B------:R-:W-:Y:S01]  /*1cc0*/  ISETP.GE.AND P5, PT, R8, RZ, PT ;  /* 0x000000ff0800720c */ /* 0x000fe20003fa6270 */
[----:B------:R-:W-:Y:S01]  /*1cd0*/  IMAD R98, R2, R7, R98 ;  /* 0x0000000702627224 */ /* 0x000fe200078e0262 */
[C---:B------:R-:W-:Y:S01]  /*1ce0*/  LOP3.LUT R6, R0.reuse, 0x42, RZ, 0xfc, !PT ;  /* 0x0000004200067812 */ /* 0x040fe200078efcff */
[----:B------:R-:W-:Y:S01]  /*1cf0*/  IMAD.HI.U32 R5, R3, R104, RZ ;  /* 0x0000006803057227 */ /* 0x000fe200078e00ff */
[----:B------:R-:W-:-:S02]  /*1d00*/  LOP3.LUT R8, R0, 0x48, RZ, 0xfc, !PT ;  /* 0x0000004800087812 */ /* 0x000fc400078efcff */
[----:B------:R-:W-:Y:S01]  /*1d10*/  ISETP.GT.U32.AND P1, PT, R2, R98, PT ;  /* 0x000000620200720c */ /* 0x000fe20003f24070 */
[----:B------:R-:W-:Y:S01]  /*1d20*/  IMAD.MOV R7, RZ, RZ, -R4 ;  /* 0x000000ffff077224 */ /* 0x000fe200078e0a04 */
[----:B------:R-:W-:Y:S01]  /*1d30*/  @!P4 IADD3 R84, -R84, RZ, RZ ;  /* 0x000000ff5454c210 */ /* 0x000fe20007ffe1ff */
[----:B------:R-:W-:Y:S01]  /*1d40*/  IMAD.MOV R5, RZ, RZ, -R5 ;  /* 0x000000ffff057224 */ /* 0x000fe200078e0a05 */
[----:B------:R-:W-:Y:S01]  /*1d50*/  LOP3.LUT R4, R0, 0x3e, RZ, 0xfc, !PT ;  /* 0x0000003e00047812 */ /* 0x000fe200078efcff */
[----:B------:R-:W-:Y:S01]  /*1d60*/  IMAD R102, R2, R7, R102 ;  /* 0x0000000702667224 */ /* 0x000fe200078e0266 */
[----:B------:R-:W-:Y:S01]  /*1d70*/  IABS R112, R6 ;  /* 0x0000000600707213 */ /* 0x000fe20000000000 */
[--C-:B------:R-:W-:Y:S01]  /*1d80*/  @!P3 IMAD.IADD R94, R94, 0x1, -R2.reuse ;  /* 0x000000015e5eb824 */ /* 0x100fe200078e0a02 */
[----:B------:R-:W-:Y:S01]  /*1d90*/  IABS R106, R4 ;  /* 0x00000004006a7213 */ /* 0x000fe20000000000 */
[----:B------:R-:W-:Y:S01]  /*1da0*/  @!P6 IMAD.IADD R96, R96, 0x1, -R2 ;  /* 0x000000016060e824 */ /* 0x000fe200078e0a02 */
[----:B------:R-:W-:Y:S01]  /*1db0*/  ISETP.GE.AND P3, PT, R11, RZ, PT ;  /* 0x000000ff0b00720c */ /* 0x000fe20003f66270 */
[----:B------:R-:W-:Y:S01]  /*1dc0*/  IMAD R104, R2, R5, R104 ;  /* 0x0000000502687224 */ /* 0x000fe200078e0268 */
[----:B------:R-:W-:Y:S01]  /*1dd0*/  LOP3.LUT R5, R0, 0x40, RZ, 0xfc, !PT ;  /* 0x0000004000057812 */ /* 0x000fe200078efcff */
[----:B------:R-:W-:Y:S01]  /*1de0*/  @!P2 IMAD.MOV R100, RZ, RZ, -R100 ;  /* 0x000000ffff64a224 */ /* 0x000fe200078e0a64 */
[C---:B------:R-:W-:Y:S01]  /*1df0*/  ISETP.GT.U32.AND P2, PT, R2.reuse, R102, PT ;  /* 0x000000660200720c */ /* 0x040fe20003f44070 */
[----:B------:R-:W-:Y:S01]  /*1e00*/  @!P5 IMAD.MOV R94, RZ, RZ, -R94 ;  /* 0x000000ffff5ed224 */ /* 0x000fe200078e0a5e */
[C---:B------:R-:W-:Y:S01]  /*1e10*/  ISETP.GT.U32.AND P4, PT, R2.reuse, R96, PT ;  /* 0x000000600200720c */ /* 0x040fe20003f84070 */
[----:B------:R-:W-:Y:S01]  /*1e20*/  @!P0 IMAD.MOV R80, RZ, RZ, -R80 ;  /* 0x000000ffff508224 */ /* 0x000fe200078e0a50 */
[----:B------:R-:W-:-:S02]  /*1e30*/  ISETP.GT.U32.AND P5, PT, R2, R104, PT ;  /* 0x000000680200720c */ /* 0x000fc40003fa4070 */
[----:B------:R-:W-:Y:S02]  /*1e40*/  @!P1 IADD3 R98, R98, -R2, RZ ;  /* 0x8000000262629210 */ /* 0x000fe40007ffe0ff */
[----:B------:R-:W-:Y:S02]  /*1e50*/  IABS R108, R5 ;  /* 0x00000005006c7213 */ /* 0x000fe40000000000 */
[----:B------:R-:W-:Y:S02]  /*1e60*/  ISETP.GT.U32.AND P0, PT, R2, R98, PT ;  /* 0x000000620200720c */ /* 0x000fe40003f04070 */
[----:B------:R-:W-:Y:S02]  /*1e70*/  ISETP.GE.AND P6, PT, R9, RZ, PT ;  /* 0x000000ff0900720c */ /* 0x000fe40003fc6270 */
[----:B------:R-:W-:Y:S01]  /*1e80*/  @!P2 IADD3 R102, R102, -R2, RZ ;  /* 0x800000026666a210 */ /* 0x000fe20007ffe0ff */
[--C-:B------:R-:W-:Y:S01]  /*1e90*/  @!P4 IMAD.IADD R96, R96, 0x1, -R2.reuse ;  /* 0x000000016060c824 */ /* 0x100fe200078e0a02 */
[----:B------:R-:W-:Y:S01]  /*1ea0*/  ISETP.GE.AND P4, PT, R4, RZ, PT ;  /* 0x000000ff0400720c */ /* 0x000fe20003f86270 */
[----:B------:R-:W-:Y:S01]  /*1eb0*/  @!P5 IMAD.IADD R104, R104, 0x1, -R2 ;  /* 0x000000016868d824 */ /* 0x000fe200078e0a02 */
[----:B------:R-:W-:Y:S01]  /*1ec0*/  ISETP.GT.U32.AND P5, PT, R2, R102, PT ;  /* 0x000000660200720c */ /* 0x000fe20003fa4070 */
[----:B------:R-:W-:Y:S01]  /*1ed0*/  IMAD.HI.U32 R4, R3, R106, RZ ;  /* 0x0000006a03047227 */ /* 0x000fe200078e00ff */
[----:B------:R-:W-:-:S02]  /*1ee0*/  ISETP.GE.AND P2, PT, R5, RZ, PT ;  /* 0x000000ff0500720c */ /* 0x000fc40003f46270 */
[----:B------:R-:W-:Y:S01]  /*1ef0*/  ISETP.GE.AND P1, PT, R13, RZ, PT ;  /* 0x000000ff0d00720c */ /* 0x000fe20003f26270 */
[----:B------:R-:W-:Y:S01]  /*1f00*/  IMAD.MOV R7, RZ, RZ, -R4 ;  /* 0x000000ffff077224 */ /* 0x000fe200078e0a04 */
[----:B------:R-:W-:Y:S01]  /*1f10*/  LOP3.LUT R4, R0, 0x44, RZ, 0xfc, !PT ;  /* 0x0000004400047812 */ /* 0x000fe200078efcff */
[----:B------:R-:W-:Y:S01]  /*1f20*/  @!P0 IMAD.IADD R98, R98, 0x1, -R2 ;  /* 0x0000000162628824 */ /* 0x000fe200078e0a02 */
[----:B------:R-:W-:Y:S01]  /*1f30*/  IABS R116, R8 ;  /* 0x0000000800747213 */ /* 0x000fe20000000000 */
[----:B------:R-:W-:Y:S01]  /*1f40*/  IMAD R106, R2, R7, R106 ;  /* 0x00000007026a7224 */ /* 0x000fe200078e026a */
[----:B------:R-:W-:Y:S01]  /*1f50*/  IABS R110, R4 ;  /* 0x00000004006e7213 */ /* 0x000fe20000000000 */
[----:B------:R-:W-:Y:S01]  /*1f60*/  IMAD.HI.U32 R5, R3, R108, RZ ;  /* 0x0000006c03057227 */ /* 0x000fe200078e00ff */
[----:B------:R-:W-:Y:S02]  /*1f70*/  ISETP.GE.AND P0, PT, R10, RZ, PT ;  /* 0x000000ff0a00720c */ /* 0x000fe40003f06270 */
[----:B------:R-:W-:Y:S01]  /*1f80*/  LOP3.LUT R9, R0, 0x4c, RZ, 0xfc, !PT ;  /* 0x0000004c00097812 */ /* 0x000fe200078efcff */
[----:B------:R-:W-:Y:S01]  /*1f90*/  @!P5 IMAD.IADD R102, R102, 0x1, -R2 ;  /* 0x000000016666d824 */ /* 0x000fe200078e0a02 */
[C---:B------:R-:W-:Y:S01]  /*1fa0*/  ISETP.GT.U32.AND P5, PT, R2.reuse, R106, PT ;  /* 0x0000006a0200720c */ /* 0x040fe20003fa4070 */
[----:B------:R-:W-:Y:S01]  /*1fb0*/  @!P3 IMAD.MOV R98, RZ, RZ, -R98 ;  /* 0x000000ffff62b224 */ /* 0x000fe200078e0a62 */
[----:B------:R-:W-:Y:S01]  /*1fc0*/  ISETP.GT.U32.AND P3, PT, R2, R104, PT ;  /* 0x000000680200720c */ /* 0x000fe20003f64070 */
[----:B------:R-:W-:Y:S01]  /*1fd0*/  IMAD.MOV R5, RZ, RZ, -R5 ;  /* 0x000000ffff057224 */ /* 0x000fe200078e0a05 */
[----:B------:R-:W-:Y:S01]  /*1fe0*/  @!P1 IADD3 R96, -R96, RZ, RZ ;  /* 0x000000ff60609210 */ /* 0x000fe20007ffe1ff */
[----:B------:R-:W-:Y:S01]  /*1ff0*/  @!P6 IMAD.MOV R102, RZ, RZ, -R102 ;  /* 0x000000ffff66e224 */ /* 0x000fe200078e0a66 */
[----:B------:R-:W-:Y:S01]  /*2000*/  ISETP.GE.AND P1, PT, R6, RZ, PT ;  /* 0x000000ff0600720c */ /* 0x000fe20003f26270 */
[----:B------:R-:W-:Y:S01]  /*2010*/  IMAD R108, R2, R5, R108 ;  /* 0x00000005026c7224 */ /* 0x000fe200078e026c */
[----:B------:R-:W-:-:S02]  /*2020*/  LOP3.LUT R6, R0, 0x46, RZ, 0xfc, !PT ;  /* 0x0000004600067812 */ /* 0x000fc400078efcff */
[----:B------:R-:W-:Y:S02]  /*2030*/  IABS R120, R9 ;  /* 0x0000000900787213 */ /* 0x000fe40000000000 */
[----:B------:R-:W-:Y:S02]  /*2040*/  ISETP.GT.U32.AND P6, PT, R2, R108, PT ;  /* 0x0000006c0200720c */ /* 0x000fe40003fc4070 */
[----:B------:R-:W-:Y:S01]  /*2050*/  @!P5 IADD3 R106, R106, -R2, RZ ;  /* 0x800000026a6ad210 */ /* 0x000fe20007ffe0ff */
[----:B------:R-:W-:Y:S01]  /*2060*/  @!P3 IMAD.IADD R104, R104, 0x1, -R2 ;  /* 0x000000016868b824 */ /* 0x000fe200078e0a02 */
[----:B------:R-:W-:Y:S01]  /*2070*/  ISETP.GE.AND P3, PT, R4, RZ, PT ;  /* 0x000000ff0400720c */ /* 0x000fe20003f66270 */
[C---:B------:R-:W-:Y:S01]  /*2080*/  IMAD.HI.U32 R4, R3.reuse, R112, RZ ;  /* 0x0000007003047227 */ /* 0x040fe200078e00ff */
[----:B------:R-:W-:Y:S02]  /*2090*/  ISETP.GT.U32.AND P5, PT, R2, R106, PT ;  /* 0x0000006a0200720c */ /* 0x000fe40003fa4070 */
[----:B------:R-:W-:Y:S01]  /*20a0*/  IABS R114, R6 ;  /* 0x0000000600727213 */ /* 0x000fe20000000000 */
[----:B------:R-:W-:Y:S01]  /*20b0*/  IMAD.MOV R5, RZ, RZ, -R4 ;  /* 0x000000ffff057224 */ /* 0x000fe200078e0a04 */
[C---:B------:R-:W-:Y:S01]  /*20c0*/  LOP3.LUT R10, R0.reuse, 0x4e, RZ, 0xfc, !PT ;  /* 0x0000004e000a7812 */ /* 0x040fe200078efcff */
[----:B------:R-:W-:Y:S01]  /*20d0*/  IMAD.HI.U32 R4, R3, R110, RZ ;  /* 0x0000006e03047227 */ /* 0x000fe200078e00ff */
[----:B------:R-:W-:-:S02]  /*20e0*/  LOP3.LUT R11, R0, 0x50, RZ, 0xfc, !PT ;  /* 0x00000050000b7812 */ /* 0x000fc400078efcff */
[----:B------:R-:W-:Y:S01]  /*20f0*/  IABS R122, R10 ;  /* 0x0000000a007a7213 */ /* 0x000fe20000000000 */
[----:B------:R-:W-:Y:S01]  /*2100*/  @!P6 IMAD.IADD R108, R108, 0x1, -R2 ;  /* 0x000000016c6ce824 */ /* 0x000fe200078e0a02 */
[----:B------:R-:W-:Y:S01]  /*2110*/  IABS R124, R11 ;  /* 0x0000000b007c7213 */ /* 0x000fe20000000000 */
[C---:B------:R-:W-:Y:S01]  /*2120*/  IMAD R112, R2.reuse, R5, R112 ;  /* 0x0000000502707224 */ /* 0x040fe200078e0270 */
[----:B------:R-:W-:Y:S01]  /*2130*/  IABS R184, R12 ;  /* 0x0000000c00b87213 */ /* 0x000fe20000000000 */
[----:B------:R-:W-:Y:S01]  /*2140*/  IMAD.MOV R5, RZ, RZ, -R4 ;  /* 0x000000ffff057224 */ /* 0x000fe200078e0a04 */
[----:B------:R-:W-:Y:S01]  /*2150*/  ISETP.GT.U32.AND P6, PT, R2, R108, PT ;  /* 0x0000006c0200720c */ /* 0x000fe20003fc4070 */
[----:B------:R-:W-:Y:S01]  /*2160*/  IMAD.HI.U32 R4, R3, R114, RZ ;  /* 0x0000007203047227 */ /* 0x000fe200078e00ff */
[----:B------:R-:W-:-:S03]  /*2170*/  LOP3.LUT R13, R0, 0x90, RZ, 0xfc, !PT ;  /* 0x00000090000d7812 */ /* 0x000fc600078efcff */
[----:B------:R-:W-:Y:S01]  /*2180*/  @!P5 IMAD.IADD R106, R106, 0x1, -R2 ;  /* 0x000000016a6ad824 */ /* 0x000fe200078e0a02 */
[----:B------:R-:W-:Y:S01]  /*2190*/  IADD3 R7, -R4, RZ, RZ ;  /* 0x000000ff04077210 */ /* 0x000fe20007ffe1ff */
[C---:B------:R-:W-:Y:S01]  /*21a0*/  IMAD R110, R2.reuse, R5, R110 ;  /* 0x00000005026e7224 */ /* 0x040fe200078e026e */
[----:B------:R-:W-:Y:S01]  /*21b0*/  ISETP.GT.U32.AND P5, PT, R2, R112, PT ;  /* 0x000000700200720c */ /* 0x000fe20003fa4070 */
[----:B------:R-:W-:Y:S01]  /*21c0*/  IMAD.HI.U32 R5, R3, R116, RZ ;  /* 0x0000007403057227 */ /* 0x000fe200078e00ff */
[----:B------:R-:W-:-:S03]  /*21d0*/  IABS R188, R13 ;  /* 0x0000000d00bc7213 */ /* 0x000fc60000000000 */
[----:B------:R-:W-:Y:S02]  /*21e0*/  IMAD.MOV R5, RZ, RZ, -R5 ;  /* 0x000000ffff057224 */ /* 0x000fe400078e0a05 */
[C---:B------:R-:W-:Y:S02]  /*21f0*/  IMAD R114, R2.reuse, R7, R114 ;  /* 0x0000000702727224 */ /* 0x040fe400078e0272 */
[----:B------:R-:W-:Y:S02]  /*2200*/  IMAD R116, R2, R5, R116 ;  /* 0x0000000502747224 */ /* 0x000fe400078e0274 */
[----:B------:R-:W-:Y:S01]  /*2210*/  @!P6 IMAD.IADD R108, R108, 0x1, -R2 ;  /* 0x000000016c6ce824 */ /* 0x000fe200078e0a02 */
[----:B------:R-:W-:Y:S01]  /*2220*/  ISETP.GT.U32.AND P6, PT, R2, R114, PT ;  /* 0x000000720200720c */ /* 0x000fe20003fc4070 */
[----:B------:R-:W-:Y:S01]  /*2230*/  @!P0 IMAD.MOV R104, RZ, RZ, -R104 ;  /* 0x000000ffff688224 */ /* 0x000fe200078e0a68 */
[----:B------:R-:W-:Y:S01]  /*2240*/  ISETP.GE.AND P0, PT, R6, RZ, PT ;  /* 0x000000ff0600720c */ /* 0x000fe20003f06270 */
[----:B------:R-:W-:Y:S01]  /*2250*/  @!P4 IMAD.MOV R106, RZ, RZ, -R106 ;  /* 0x000000ffff6ac224 */ /* 0x000fe200078e0a6a */
[----:B------:R-:W-:Y:S01]  /*2260*/  LOP3.LUT R6, R0, 0x4a, RZ, 0xfc, !PT ;  /* 0x0000004a00067812 */ /* 0x000fe200078efcff */
[----:B------:R-:W-:Y:S01]  /*2270*/  @!P2 IMAD.MOV R108, RZ, RZ, -R108 ;  /* 0x000000ffff6ca224 */ /* 0x000fe200078e0a6c */
[----:B------:R-:W-:-:S02]  /*2280*/  @!P5 IADD3 R112, R112, -R2, RZ ;  /* 0x800000027070d210 */ /* 0x000fc40007ffe0ff */
[C---:B------:R-:W-:Y:S02]  /*2290*/  ISETP.GT.U32.AND P5, PT, R2.reuse, R116, PT ;  /* 0x000000740200720c */ /* 0x040fe40003fa4070 */
[----:B------:R-:W-:Y:S02]  /*22a0*/  IABS R118, R6 ;  /* 0x0000000600767213 */ /* 0x000fe40000000000 */
[----:B------:R-:W-:Y:S01]  /*22b0*/  ISETP.GT.U32.AND P4, PT, R2, R110, PT ;  /* 0x0000006e0200720c */ /* 0x000fe20003f84070 */
[----:B------:R-:W-:Y:S02]  /*22c0*/  @!P6 IMAD.IADD R114, R114, 0x1, -R2 ;  /* 0x000000017272e824 */ /* 0x000fe400078e0a02 */
[----:B------:R-:W-:-:S04]  /*22d0*/  IMAD.HI.U32 R4, R3, R118, RZ ;  /* 0x0000007603047227 */ /* 0x000fc800078e00ff */
[----:B------:R-:W-:Y:S02]  /*22e0*/  IMAD.MOV R5, RZ, RZ, -R4 ;  /* 0x000000ffff057224 */ /* 0x000fe400078e0a04 */
[----:B------:R-:W-:-:S04]  /*22f0*/  IMAD.HI.U32 R4, R3, R120, RZ ;  /* 0x0000007803047227 */ /* 0x000fc800078e00ff */
[--C-:B------:R-:W-:Y:S01]  /*2300*/  @!P5 IMAD.IADD R116, R116, 0x1, -R2.reuse ;  /* 0x000000017474d824 */ /* 0x100fe200078e0a02 */
[----:B------:R-:W-:Y:S01]  /*2310*/  ISETP.GT.U32.AND P5, PT, R2, R114, PT ;  /* 0x000000720200720c */ /* 0x000fe20003fa4070 */
[----:B------:R-:W-:Y:S01]  /*2320*/  @!P4 IMAD.IADD R110, R110, 0x1, -R2 ;  /* 0x000000016e6ec824 */ /* 0x000fe200078e0a02 */
[C---:B------:R-:W-:Y:S01]  /*2330*/  ISETP.GT.U32.AND P4, PT, R2.reuse, R112, PT ;  /* 0x000000700200720c */ /* 0x040fe20003f84070 */
[----:B------:R-:W-:Y:S01]  /*2340*/  IMAD R118, R2, R5, R118 ;  /* 0x0000000502767224 */ /* 0x000fe200078e0276 */
[----:B------:R-:W-:Y:S01]  /*2350*/  IADD3 R5, -R4, RZ, RZ ;  /* 0x000000ff04057210 */ /* 0x000fe20007ffe1ff */
[C---:B------:R-:W-:Y:S01]  /*2360*/  IMAD.HI.U32 R4, R3.reuse, R122, RZ ;  /* 0x0000007a03047227 */ /* 0x040fe200078e00ff */
[C---:B------:R-:W-:Y:S02]  /*2370*/  ISETP.GT.U32.AND P6, PT, R2.reuse, R110, PT ;  /* 0x0000006e0200720c */ /* 0x040fe40003fc4070 */
[C---:B------:R-:W-:Y:S01]  /*2380*/  ISETP.GT.U32.AND P2, PT, R2.reuse, R116, PT ;  /* 0x000000740200720c */ /* 0x040fe20003f44070 */
[----:B------:R-:W-:Y:S01]  /*2390*/  IMAD R120, R2, R5, R120 ;  /* 0x0000000502787224 */ /* 0x000fe200078e0278 */
[----:B------:R-:W-:Y:S01]  /*23a0*/  IADD3 R7, -R4, RZ, RZ ;  /* 0x000000ff04077210 */ /* 0x000fe20007ffe1ff */
[----:B------:R-:W-:-:S04]  /*23b0*/  IMAD.HI.U32 R5, R3, R124, RZ ;  /* 0x0000007c03057227 */ /* 0x000fc800078e00ff */
[--C-:B------:R-:W-:Y:S01]  /*23c0*/  @!P5 IMAD.IADD R114, R114, 0x1, -R2.reuse ;  /* 0x000000017272d824 */ /* 0x100fe200078e0a02 */
[----:B------:R-:W-:Y:S01]  /*23d0*/  ISETP.GT.U32.AND P5, PT, R2, R120, PT ;  /* 0x000000780200720c */ /* 0x000fe20003fa4070 */
[----:B------:R-:W-:Y:S02]  /*23e0*/  IMAD.MOV R5, RZ, RZ, -R5 ;  /* 0x000000ffff057224 */ /* 0x000fe400078e0a05 */
[--C-:B------:R-:W-:Y:S01]  /*23f0*/  @!P6 IMAD.IADD R110, R110, 0x1, -R2.reuse ;  /* 0x000000016e6ee824 */ /* 0x100fe200078e0a02 */
[----:B------:R-:W-:Y:S01]  /*2400*/  ISETP.GE.AND P6, PT, R8, RZ, PT ;  /* 0x000000ff0800720c */ /* 0x000fe20003fc6270 */
[----:B------:R-:W-:Y:S01]  /*2410*/  @!P4 IMAD.IADD R112, R112, 0x1, -R2 ;  /* 0x000000017070c824 */ /* 0x000fe200078e0a02 */
[----:B------:R-:W-:Y:S01]  /*2420*/  LOP3.LUT R8, R0, 0x52, RZ, 0xfc, !PT ;  /* 0x0000005200087812 */ /* 0x000fe200078efcff */
[C---:B------:R-:W-:Y:S01]  /*2430*/  IMAD R124, R2.reuse, R5, R124 ;  /* 0x00000005027c7224 */ /* 0x040fe200078e027c */
[----:B------:R-:W-:Y:S01]  /*2440*/  ISETP.GT.U32.AND P4, PT, R2, R118, PT ;  /* 0x000000760200720c */ /* 0x000fe20003f84070 */
[----:B------:R-:W-:Y:S01]  /*2450*/  @!P2 IMAD.IADD R116, R116, 0x1, -R2 ;  /* 0x000000017474a824 */ /* 0x000fe200078e0a02 */
[----:B------:R-:W-:Y:S01]  /*2460*/  IABS R128, R8 ;  /* 0x0000000800807213 */ /* 0x000fe20000000000 */
[----:B------:R-:W-:Y:S01]  /*2470*/  @!P1 IMAD.MOV R112, RZ, RZ, -R112 ;  /* 0x000000ffff709224 */ /* 0x000fe200078e0a70 */
[----:B------:R-:W-:Y:S01]  /*2480*/  ISETP.GE.AND P2, PT, R6, RZ, PT ;  /* 0x000000ff0600720c */ /* 0x000fe20003f46270 */
[----:B------:R-:W-:Y:S01]  /*2490*/  @!P5 IMAD.IADD R120, R120, 0x1, -R2 ;  /* 0x000000017878d824 */ /* 0x000fe200078e0a02 */
[----:B------:R-:W-:Y:S01]  /*24a0*/  LOP3.LUT R6, R0, 0x54, RZ, 0xfc, !PT ;  /* 0x0000005400067812 */ /* 0x000fe200078efcff */
[----:B------:R-:W-:-:S03]  /*24b0*/  IMAD.HI.U32 R4, R3, R128, RZ ;  /* 0x0000008003047227 */ /* 0x000fc600078e00ff */
[----:B------:R-:W-:Y:S01]  /*24c0*/  ISETP.GT.U32.AND P5, PT, R2, R120, PT ;  /* 0x000000780200720c */ /* 0x000fe20003fa4070 */
[----:B------:R-:W-:Y:S01]  /*24d0*/  @!P6 IMAD.MOV R116, RZ, RZ, -R116 ;  /* 0x000000ffff74e224 */ /* 0x000fe200078e0a74 */
[----:B------:R-:W-:Y:S01]  /*24e0*/  IADD3 R5, -R4, RZ, RZ ;  /* 0x000000ff04057210 */ /* 0x000fe20007ffe1ff */
[----:B------:R-:W-:Y:S01]  /*24f0*/  @!P4 IMAD.IADD R118, R118, 0x1, -R2 ;  /* 0x000000017676c824 */ /* 0x000fe200078e0a02 */
[C---:B------:R-:W-:Y:S01]  /*2500*/  ISETP.GT.U32.AND P6, PT, R2.reuse, R124, PT ;  /* 0x0000007c0200720c */ /* 0x040fe20003fc4070 */
[C---:B------:R-:W-:Y:S01]  /*2510*/  IMAD R122, R2.reuse, R7, R122 ;  /* 0x00000007027a7224 */ /* 0x040fe200078e027a */
[----:B------:R-:W-:Y:S01]  /*2520*/  ISETP.GE.AND P4, PT, R9, RZ, PT ;  /* 0x000000ff0900720c */ /* 0x000fe20003f86270 */
[C---:B------:R-:W-:Y:S01]  /*2530*/  IMAD R128, R2.reuse, R5, R128 ;  /* 0x0000000502807224 */ /* 0x040fe200078e0280 */
[----:B------:R-:W-:Y:S01]  /*2540*/  ISETP.GT.U32.AND P1, PT, R2, R118, PT ;  /* 0x000000760200720c */ /* 0x000fe20003f24070 */
[----:B------:R-:W-:Y:S01]  /*2550*/  @!P3 IMAD.MOV R110, RZ, RZ, -R110 ;  /* 0x000000ffff6eb224 */ /* 0x000fe200078e0a6e */
[----:B------:R-:W-:Y:S01]  /*2560*/  IABS R126, R6 ;  /* 0x00000006007e7213 */ /* 0x000fe20000000000 */
[----:B------:R-:W-:Y:S01]  /*2570*/  @!P0 IMAD.MOV R114, RZ, RZ, -R114 ;  /* 0x000000ffff728224 */ /* 0x000fe200078e0a72 */
[----:B------:R-:W-:-:S02]  /*2580*/  LOP3.LUT R9, R0, 0x56, RZ, 0xfc, !PT ;  /* 0x0000005600097812 */ /* 0x000fc400078efcff */
[----:B------:R-:W-:Y:S01]  /*2590*/  @!P5 IADD3 R120, R120, -R2, RZ ;  /* 0x800000027878d210 */ /* 0x000fe20007ffe0ff */
[C---:B------:R-:W-:Y:S01]  /*25a0*/  IMAD.HI.U32 R4, R3.reuse, R126, RZ ;  /* 0x0000007e03047227 */ /* 0x040fe200078e00ff */
[C---:B------:R-:W-:Y:S02]  /*25b0*/  ISETP.GT.U32.AND P5, PT, R2.reuse, R128, PT ;  /* 0x000000800200720c */ /* 0x040fe40003fa4070 */
[----:B------:R-:W-:Y:S01]  /*25c0*/  IABS R130, R9 ;  /* 0x0000000900827213 */ /* 0x000fe20000000000 */
[----:B------:R-:W-:Y:S01]  /*25d0*/  IMAD.MOV R5, RZ, RZ, -R4 ;  /* 0x000000ffff057224 */ /* 0x000fe200078e0a04 */
[----:B------:R-:W-:Y:S01]  /*25e0*/  ISETP.GT.U32.AND P3, PT, R2, R122, PT ;  /* 0x0000007a0200720c */ /* 0x000fe20003f64070 */
[----:B------:R-:W-:Y:S01]  /*25f0*/  @!P1 IMAD.IADD R118, R118, 0x1, -R2 ;  /* 0x0000000176769824 */ /* 0x000fe200078e0a02 */
[----:B------:R-:W-:Y:S01]  /*2600*/  ISETP.GE.AND P0, PT, R10, RZ, PT ;  /* 0x000000ff0a00720c */ /* 0x000fe20003f06270 */
[----:B------:R-:W-:Y:S01]  /*2610*/  IMAD.HI.U32 R4, R3, R130, RZ ;  /* 0x0000008203047227 */ /* 0x000fe200078e00ff */
[----:B------:R-:W-:-:S02]  /*2620*/  LOP3.LUT R10, R0, 0x5a, RZ, 0xfc, !PT ;  /* 0x0000005a000a7812 */ /* 0x000fc400078efcff */
[----:B------:R-:W-:Y:S01]  /*2630*/  ISETP.GE.AND P1, PT, R11, RZ, PT ;  /* 0x000000ff0b00720c */ /* 0x000fe20003f26270 */
[----:B------:R-:W-:Y:S01]  /*2640*/  @!P6 IMAD.IADD R124, R124, 0x1, -R2 ;  /* 0x000000017c7ce824 */ /* 0x000fe200078e0a02 */
[----:B------:R-:W-:Y:S01]  /*2650*/  IABS R134, R10 ;  /* 0x0000000a00867213 */ /* 0x000fe20000000000 */
[----:B------:R-:W-:Y:S01]  /*2660*/  IMAD R126, R2, R5, R126 ;  /* 0x00000005027e7224 */ /* 0x000fe200078e027e */
[----:B------:R-:W-:Y:S01]  /*2670*/  @!P5 IADD3 R128, R128, -R2, RZ ;  /* 0x800000028080d210 */ /* 0x000fe20007ffe0ff */
[----:B------:R-:W-:Y:S01]  /*2680*/  IMAD.MOV R5, RZ, RZ, -R4 ;  /* 0x000000ffff057224 */ /* 0x000fe200078e0a04 */
[----:B------:R-:W-:Y:S01]  /*2690*/  LOP3.LUT R11, R0, 0x8a, RZ, 0xfc, !PT ;  /* 0x0000008a000b7812 */ /* 0x000fe200078efcff */
[----:B------:R-:W-:Y:S01]  /*26a0*/  @!P2 IMAD.MOV R118, RZ, RZ, -R118 ;  /* 0x000000ffff76a224 */ /* 0x000fe200078e0a76 */
[C---:B------:R-:W-:Y:S01]  /*26b0*/  ISETP.GT.U32.AND P5, PT, R2.reuse, R128, PT ;  /* 0x000000800200720c */ /* 0x040fe20003fa4070 */
[C---:B------:R-:W-:Y:S01]  /*26c0*/  IMAD R130, R2.reuse, R5, R130 ;  /* 0x0000000502827224 */ /* 0x040fe200078e0282 */
[----:B------:R-:W-:Y:S01]  /*26d0*/  ISETP.GT.U32.AND P2, PT, R2, R124, PT ;  /* 0x0000007c0200720c */ /* 0x000fe20003f44070 */
[----:B------:R-:W-:Y:S01]  /*26e0*/  @!P3 IMAD.IADD R122, R122, 0x1, -R2 ;  /* 0x000000017a7ab824 */ /* 0x000fe200078e0a02 */
[----:B------:R-:W-:Y:S01]  /*26f0*/  ISETP.GE.AND P3, PT, R8, RZ, PT ;  /* 0x000000ff0800720c */ /* 0x000fe20003f66270 */
[----:B------:R-:W-:Y:S01]  /*2700*/  IMAD.HI.U32 R5, R3, R134, RZ ;  /* 0x0000008603057227 */ /* 0x000fe200078e00ff */
[----:B------:R-:W-:-:S02]  /*2710*/  LOP3.LUT R8, R0, 0x58, RZ, 0xfc, !PT ;  /* 0x0000005800087812 */ /* 0x000fc400078efcff */
[----:B------:R-:W-:Y:S01]  /*2720*/  ISETP.GT.U32.AND P6, PT, R2, R122, PT ;  /* 0x0000007a0200720c */ /* 0x000fe20003fc4070 */
[----:B------:R-:W-:Y:S01]  /*2730*/  IMAD.MOV R5, RZ, RZ, -R5 ;  /* 0x000000ffff057224 */ /* 0x000fe200078e0a05 */
[----:B------:R-:W-:Y:S01]  /*2740*/  IABS R132, R8 ;  /* 0x0000000800847213 */ /* 0x000fe20000000000 */
[----:B------:R-:W-:Y:S01]  /*2750*/  @!P4 IMAD.MOV R120, RZ, RZ, -R120 ;  /* 0x000000ffff78c224 */ /* 0x000fe200078e0a78 */
[----:B------:R-:W-:Y:S01]  /*2760*/  IABS R182, R11 ;  /* 0x0000000b00b67213 */ /* 0x000fe20000000000 */
[--C-:B------:R-:W-:Y:S01]  /*2770*/  @!P5 IMAD.IADD R128, R128, 0x1, -R2.reuse ;  /* 0x000000018080d824 */ /* 0x100fe200078e0a02 */
[----:B------:R-:W-:Y:S01]  /*2780*/  ISETP.GT.U32.AND P5, PT, R2, R130, PT ;  /* 0x000000820200720c */ /* 0x000fe20003fa4070 */
[----:B------:R-:W-:Y:S01]  /*2790*/  @!P2 IMAD.IADD R124, R124, 0x1, -R2 ;  /* 0x000000017c7ca824 */ /* 0x000fe200078e0a02 */
[----:B------:R-:W-:Y:S01]  /*27a0*/  ISETP.GE.AND P2, PT, R6, RZ, PT ;  /* 0x000000ff0600720c */ /* 0x000fe20003f46270 */
[----:B------:R-:W-:Y:S01]  /*27b0*/  IMAD.HI.U32 R4, R3, R132, RZ ;  /* 0x0000008403047227 */ /* 0x000fe200078e00ff */
[----:B------:R-:W-:-:S03]  /*27c0*/  LOP3.LUT R6, R0, 0x5c, RZ, 0xfc, !PT ;  /* 0x0000005c00067812 */ /* 0x000fc600078efcff */
[----:B------:R-:W-:Y:S01]  /*27d0*/  @!P6 IMAD.IADD R122, R122, 0x1, -R2 ;  /* 0x000000017a7ae824 */ /* 0x000fe200078e0a02 */
[----:B------:R-:W-:Y:S01]  /*27e0*/  IABS R136, R6 ;  /* 0x0000000600887213 */ /* 0x000fe20000000000 */
[----:B------:R-:W-:Y:S01]  /*27f0*/  IMAD R134, R2, R5, R134 ;  /* 0x0000000502867224 */ /* 0x000fe200078e0286 */
[----:B------:R-:W-:Y:S01]  /*2800*/  IADD3 R7, -R4, RZ, RZ ;  /* 0x000000ff04077210 */ /* 0x000fe20007ffe1ff */
[----:B------:R-:W-:Y:S01]  /*2810*/  @!P0 IMAD.MOV R122, RZ, RZ, -R122 ;  /* 0x000000ffff7a8224 */ /* 0x000fe200078e0a7a */
[----:B------:R-:W-:Y:S01]  /*2820*/  ISETP.GT.U32.AND P6, PT, R2, R126, PT ;  /* 0x0000007e0200720c */ /* 0x000fe20003fc4070 */
[----:B------:R-:W-:Y:S02]  /*2830*/  @!P5 IMAD.IADD R130, R130, 0x1, -R2 ;  /* 0x000000018282d824 */ /* 0x000fe400078e0a02 */
[----:B------:R-:W-:-:S03]  /*2840*/  IMAD.HI.U32 R4, R3, R136, RZ ;  /* 0x0000008803047227 */ /* 0x000fc600078e00ff */
[C---:B------:R-:W-:Y:S01]  /*2850*/  ISETP.GT.U32.AND P5, PT, R2.reuse, R130, PT ;  /* 0x000000820200720c */ /* 0x040fe20003fa4070 */
[----:B------:R-:W-:Y:S01]  /*2860*/  IMAD R132, R2, R7, R132 ;  /* 0x0000000702847224 */ /* 0x000fe200078e0284 */
[----:B------:R-:W-:Y:S01]  /*2870*/  IADD3 R5, -R4, RZ, RZ ;  /* 0x000000ff04057210 */ /* 0x000fe20007ffe1ff */
[----:B------:R-:W-:Y:S01]  /*2880*/  @!P3 IMAD.MOV R128, RZ, RZ, -R128 ;  /* 0x000000ffff80b224 */ /* 0x000fe200078e0a80 */
[C---:B------:R-:W-:Y:S01]  /*2890*/  ISETP.GT.U32.AND P3, PT, R2.reuse, R134, PT ;  /* 0x000000860200720c */ /* 0x040fe20003f64070 */
[----:B------:R-:W-:Y:S01]  /*28a0*/  @!P1 IMAD.MOV R124, RZ, RZ, -R124 ;  /* 0x000000ffff7c9224 */ /* 0x000fe200078e0a7c */
[C---:B------:R-:W-:Y:S01]  /*28b0*/  ISETP.GT.U32.AND P0, PT, R2.reuse, R132, PT ;  /* 0x000000840200720c */ /* 0x040fe20003f04070 */
[----:B------:R-:W-:Y:S01]  /*28c0*/  IMAD R136, R2, R5, R136 ;  /* 0x0000000502887224 */ /* 0x000fe200078e0288 */
[----:B------:R-:W-:Y:S01]  /*28d0*/  LOP3.LUT R7, R0, 0x60, RZ, 0xfc, !PT ;  /* 0x0000006000077812 */ /* 0x000fe200078efcff */
[----:B------:R-:W-:Y:S01]  /*28e0*/  @!P6 IMAD.IADD R126, R126, 0x1, -R2 ;  /* 0x000000017e7ee824 */ /* 0x000fe200078e0a02 */
[----:B------:R-:W-:-:S02]  /*28f0*/  ISETP.GE.AND P6, PT, R9, RZ, PT ;  /* 0x000000ff0900720c */ /* 0x000fc40003fc6270 */
[----:B------:R-:W-:Y:S02]  /*2900*/  LOP3.LUT R9, R0, 0x5e, RZ, 0xfc, !PT ;  /* 0x0000005e00097812 */ /* 0x000fe400078efcff */
[----:B------:R-:W-:Y:S02]  /*2910*/  @!P5 IADD3 R130, R130, -R2, RZ ;  /* 0x800000028282d210 */ /* 0x000fe40007ffe0ff */
[----:B------:R-:W-:Y:S01]  /*2920*/  ISETP.GT.U32.AND P5, PT, R2, R136, PT ;  /* 0x000000880200720c */ /* 0x000fe20003fa4070 */
[--C-:B------:R-:W-:Y:S01]  /*2930*/  @!P3 IMAD.IADD R134, R134, 0x1, -R2.reuse ;  /* 0x000000018686b824 */ /* 0x100fe200078e0a02 */
[----:B------:R-:W-:Y:S01]  /*2940*/  IABS R138, R9 ;  /* 0x00000009008a7213 */ /* 0x000fe20000000000 */
[----:B------:R-:W-:Y:S01]  /*2950*/  @!P0 IMAD.IADD R132, R132, 0x1, -R2 ;  /* 0x0000000184848824 */ /* 0x000fe200078e0a02 */
[C---:B------:R-:W-:Y:S02]  /*2960*/  ISETP.GT.U32.AND P4, PT, R2.reuse, R126, PT ;  /* 0x0000007e0200720c */ /* 0x040fe40003f84070 */
[----:B------:R-:W-:Y:S01]  /*2970*/  IABS R140, R7 ;  /* 0x00000007008c7213 */ /* 0x000fe20000000000 */
[----:B------:R-:W-:Y:S01]  /*2980*/  IMAD.HI.U32 R4, R3, R138, RZ ;  /* 0x0000008a03047227 */ /* 0x000fe200078e00ff */
[----:B------:R-:W-:-:S02]  /*2990*/  ISETP.GT.U32.AND P3, PT, R2, R132, PT ;  /* 0x000000840200720c */ /* 0x000fc40003f64070 */
[----:B------:R-:W-:Y:S01]  /*29a0*/  ISETP.GE.AND P0, PT, R6, RZ, PT ;  /* 0x000000ff0600720c */ /* 0x000fe20003f06270 */
[----:B------:R-:W-:Y:S01]  /*29b0*/  IMAD.MOV R5, RZ, RZ, -R4 ;  /* 0x000000ffff057224 */ /* 0x000fe200078e0a04 */
[----:B------:R-:W-:Y:S01]  /*29c0*/  LOP3.LUT R6, R0, 0x62, RZ, 0xfc, !PT ;  /* 0x0000006200067812 */ /* 0x000fe200078efcff */
[C---:B------:R-:W-:Y:S01]  /*29d0*/  IMAD.HI.U32 R4, R3.reuse, R140, RZ ;  /* 0x0000008c03047227 */ /* 0x040fe200078e00ff */
[----:B------:R-:W-:Y:S02]  /*29e0*/  @!P5 IADD3 R136, R136, -R2, RZ ;  /* 0x800000028888d210 */ /* 0x000fe40007ffe0ff */
[----:B------:R-:W-:Y:S01]  /*29f0*/  IABS R142, R6 ;  /* 0x00000006008e7213 */ /* 0x000fe20000000000 */
[----:B------:R-:W-:Y:S01]  /*2a00*/  @!P4 IMAD.IADD R126, R126, 0x1, -R2 ;  /* 0x000000017e7ec824 */ /* 0x000fe200078e0a02 */
[C---:B------:R-:W-:Y:S01]  /*2a10*/  ISETP.GT.U32.AND P5, PT, R2.reuse, R136, PT ;  /* 0x000000880200720c */ /* 0x040fe20003fa4070 */
[----:B------:R-:W-:Y:S01]  /*2a20*/  IMAD R138, R2, R5, R138 ;  /* 0x00000005028a7224 */ /* 0x000fe200078e028a */
[----:B------:R-:W-:Y:S01]  /*2a30*/  ISETP.GE.AND P1, PT, R8, RZ, PT ;  /* 0x000000ff0800720c */ /* 0x000fe20003f26270 */
[----:B------:R-:W-:Y:S01]  /*2a40*/  IMAD.MOV R5, RZ, RZ, -R4 ;  /* 0x000000ffff057224 */ /* 0x000fe200078e0a04 */
[----:B------:R-:W-:Y:S01]  /*2a50*/  ISETP.GE.AND P4, PT, R10, RZ, PT ;  /* 0x000000ff0a00720c */ /* 0x000fe20003f86270 */
[----:B------:R-:W-:Y:S01]  /*2a60*/  @!P2 IMAD.MOV R126, RZ, RZ, -R126 ;  /* 0x000000ffff7ea224 */ /* 0x000fe200078e0a7e */
[C---:B------:R-:W-:Y:S01]  /*2a70*/  ISETP.GT.U32.AND P2, PT, R2.reuse, R134, PT ;  /* 0x000000860200720c */ /* 0x040fe20003f44070 */
[----:B------:R-:W-:Y:S01]  /*2a80*/  IMAD R140, R2, R5, R140 ;  /* 0x00000005028c7224 */ /* 0x000fe200078e028c */
[----:B------:R-:W-:Y:S01]  /*2a90*/  LOP3.LUT R8, R0, 0x66, RZ, 0xfc, !PT ;  /* 0x0000006600087812 */ /* 0x000fe200078efcff */
[----:B------:R-:W-:Y:S01]  /*2aa0*/  @!P3 IMAD.IADD R132, R132, 0x1, -R2 ;  /* 0x000000018484b824 */ /* 0x000fe200078e0a02 */
[----:B------:R-:W-:Y:S01]  /*2ab0*/  ISETP.GT.U32.AND P3, PT, R2, R138, PT ;  /* 0x0000008a0200720c */ /* 0x000fe20003f64070 */
[----:B------:R-:W-:Y:S01]  /*2ac0*/  IMAD.HI.U32 R4, R3, R142, RZ ;  /* 0x0000008e03047227 */ /* 0x000fe200078e00ff */
[----:B------:R-:W-:-:S02]  /*2ad0*/  IABS R144, R8 ;  /* 0x0000000800907213 */ /* 0x000fc40000000000 */
[----:B------:R-:W-:Y:S01]  /*2ae0*/  @!P5 IADD3 R136, R136, -R2, RZ ;  /* 0x800000028888d210 */ /* 0x000fe20007ffe0ff */
[----:B------:R-:W-:Y:S01]  /*2af0*/  IMAD.MOV R5, RZ, RZ, -R4 ;  /* 0x000000ffff057224 */ /* 0x000fe200078e0a04 */
[----:B------:R-:W-:Y:S01]  /*2b00*/  ISETP.GT.U32.AND P5, PT, R2, R140, PT ;  /* 0x0000008c0200720c */ /* 0x000fe20003fa4070 */
[----:B------:R-:W-:Y:S01]  /*2b10*/  @!P1 IMAD.MOV R132, RZ, RZ, -R132 ;  /* 0x000000ffff849224 */ /* 0x000fe200078e0a84 */
[----:B------:R-:W-:Y:S01]  /*2b20*/  LOP3.LUT R10, R0, 0x88, RZ, 0xfc, !PT ;  /* 0x00000088000a7812 */ /* 0x000fe200078efcff */
[----:B------:R-:W-:Y:S01]  /*2b30*/  @!P2 IMAD.IADD R134, R134, 0x1, -R2 ;  /* 0x000000018686a824 */ /* 0x000fe200078e0a02 */
[----:B------:R-:W-:Y:S01]  /*2b40*/  ISETP.GE.AND P2, PT, R7, RZ, PT ;  /* 0x000000ff0700720c */ /* 0x000fe20003f46270 */
[----:B------:R-:W-:Y:S01]  /*2b50*/  @!P0 IMAD.MOV R136, RZ, RZ, -R136 ;  /* 0x000000ffff888224 */ /* 0x000fe200078e0a88 */
[----:B------:R-:W-:Y:S01]  /*2b60*/  LOP3.LUT R7, R0, 0x64, RZ, 0xfc, !PT ;  /* 0x0000006400077812 */ /* 0x000fe200078efcff */
[----:B------:R-:W-:Y:S01]  /*2b70*/  @!P3 IMAD.IADD R138, R138, 0x1, -R2 ;  /* 0x000000018a8ab824 */ /* 0x000fe200078e0a02 */
[----:B------:R-:W-:Y:S01]  /*2b80*/  @!P4 IADD3 R134, -R134, RZ, RZ ;  /* 0x000000ff8686c210 */ /* 0x000fe20007ffe1ff */
[----:B------:R-:W-:Y:S01]  /*2b90*/  @!P6 IMAD.MOV R130, RZ, RZ, -R130 ;  /* 0x000000ffff82e224 */ /* 0x000fe200078e0a82 */
[----:B------:R-:W-:Y:S01]  /*2ba0*/  IABS R146, R7 ;  /* 0x0000000700927213 */ /* 0x000fe20000000000 */
[----:B------:R-:W-:Y:S01]  /*2bb0*/  IMAD R142, R2, R5, R142 ;  /* 0x00000005028e7224 */ /* 0x000fe200078e028e */
[----:B------:R-:W-:Y:S01]  /*2bc0*/  ISETP.GE.AND P0, PT, R7, RZ, PT ;  /* 0x000000ff0700720c */ /* 0x000fe20003f06270 */
[----:B------:R-:W-:Y:S01]  /*2bd0*/  @!P5 IMAD.IADD R140, R140, 0x1, -R2 ;  /* 0x000000018c8cd824 */ /* 0x000fe200078e0a02 */
[----:B------:R-:W-:Y:S01]  /*2be0*/  ISETP.GT.U32.AND P1, PT, R2, R138, PT ;  /* 0x0000008a0200720c */ /* 0x000fe20003f24070 */
[----:B------:R-:W-:Y:S01]  /*2bf0*/  IMAD.HI.U32 R4, R3, R146, RZ ;  /* 0x0000009203047227 */ /* 0x000fe200078e00ff */
[----:B------:R-:W-:-:S02]  /*2c00*/  ISETP.GE.AND P6, PT, R9, RZ, PT ;  /* 0x000000ff0900720c */ /* 0x000fc40003fc6270 */
[C---:B------:R-:W-:Y:S01]  /*2c10*/  ISETP.GT.U32.AND P5, PT, R2.reuse, R140, PT ;  /* 0x0000008c0200720c */ /* 0x040fe20003fa4070 */
[----:B------:R-:W-:Y:S01]  /*2c20*/  IMAD.MOV R7, RZ, RZ, -R4 ;  /* 0x000000ffff077224 */ /* 0x000fe200078e0a04 */
[----:B------:R-:W-:Y:S01]  /*2c30*/  ISETP.GT.U32.AND P4, PT, R2, R142, PT ;  /* 0x0000008e0200720c */ /* 0x000fe20003f84070 */
[C---:B------:R-:W-:Y:S01]  /*2c40*/  IMAD.HI.U32 R5, R3.reuse, R144, RZ ;  /* 0x0000009003057227 */ /* 0x040fe200078e00ff */
[----:B------:R-:W-:Y:S02]  /*2c50*/  ISETP.GE.AND P3, PT, R6, RZ, PT ;  /* 0x000000ff0600720c */ /* 0x000fe40003f66270 */
[----:B------:R-:W-:Y:S01]  /*2c60*/  LOP3.LUT R6, R0, 0x68, RZ, 0xfc, !PT ;  /* 0x0000006800067812 */ /* 0x000fe200078efcff */
[----:B------:R-:W-:Y:S01]  /*2c70*/  IMAD R146, R2, R7, R146 ;  /* 0x0000000702927224 */ /* 0x000fe200078e0292 */
[----:B------:R-:W-:Y:S01]  /*2c80*/  LOP3.LUT R9, R0, 0x74, RZ, 0xfc, !PT ;  /* 0x0000007400097812 */ /* 0x000fe200078efcff */
[----:B------:R-:W-:Y:S01]  /*2c90*/  IMAD.MOV R5, RZ, RZ, -R5 ;  /* 0x000000ffff057224 */ /* 0x000fe200078e0a05 */
[----:B------:R-:W-:Y:S01]  /*2ca0*/  IABS R148, R6 ;  /* 0x0000000600947213 */ /* 0x000fe20000000000 */
[----:B------:R-:W-:Y:S01]  /*2cb0*/  @!P1 IMAD.IADD R138, R138, 0x1, -R2 ;  /* 0x000000018a8a9824 */ /* 0x000fe200078e0a02 */
[----:B------:R-:W-:Y:S01]  /*2cc0*/  ISETP.GE.AND P1, PT, R8, RZ, PT ;  /* 0x000000ff0800720c */ /* 0x000fe20003f26270 */
[----:B------:R-:W-:Y:S01]  /*2cd0*/  IMAD R144, R2, R5, R144 ;  /* 0x0000000502907224 */ /* 0x000fe200078e0290 */
[----:B------:R-:W-:Y:S01]  /*2ce0*/  @!P5 IADD3 R140, R140, -R2, RZ ;  /* 0x800000028c8cd210 */ /* 0x000fe20007ffe0ff */
[----:B------:R-:W-:Y:S01]  /*2cf0*/  @!P6 IMAD.MOV R138, RZ, RZ, -R138 ;  /* 0x000000ffff8ae224 */ /* 0x000fe200078e0a8a */
[----:B------:R-:W-:Y:S01]  /*2d00*/  ISETP.GT.U32.AND P5, PT, R2, R146, PT ;  /* 0x000000920200720c */ /* 0x000fe20003fa4070 */
[----:B------:R-:W-:Y:S01]  /*2d10*/  @!P4 IMAD.IADD R142, R142, 0x1, -R2 ;  /* 0x000000018e8ec824 */ /* 0x000fe200078e0a02 */
[----:B------:R-:W-:Y:S01]  /*2d20*/  ISETP.GT.U32.AND P6, PT, R2, R144, PT ;  /* 0x000000900200720c */ /* 0x000fe20003fc4070 */
[----:B------:R-:W-:Y:S01]  /*2d30*/  IMAD.HI.U32 R4, R3, R148, RZ ;  /* 0x0000009403047227 */ /* 0x000fe200078e00ff */
[----:B------:R-:W-:-:S02]  /*2d40*/  LOP3.LUT R8, R0, 0x6c, RZ, 0xfc, !PT ;  /* 0x0000006c00087812 */ /* 0x000fc400078efcff */
[----:B------:R-:W-:Y:S01]  /*2d50*/  ISETP.GT.U32.AND P4, PT, R2, R142, PT ;  /* 0x0000008e0200720c */ /* 0x000fe20003f84070 */
[----:B------:R-:W-:Y:S01]  /*2d60*/  @!P2 IMAD.MOV R140, RZ, RZ, -R140 ;  /* 0x000000ffff8ca224 */ /* 0x000fe200078e0a8c */
[----:B------:R-:W-:Y:S02]  /*2d70*/  IADD3 R7, -R4, RZ, RZ ;  /* 0x000000ff04077210 */ /* 0x000fe40007ffe1ff */
[----:B------:R-:W-:Y:S02]  /*2d80*/  LOP3.LUT R5, R0, 0x6a, RZ, 0xfc, !PT ;  /* 0x0000006a00057812 */ /* 0x000fe400078efcff */
[----:B------:R-:W-:Y:S01]  /*2d90*/  IABS R150, R8 ;  /* 0x0000000800967213 */ /* 0x000fe20000000000 */
[--C-:B------:R-:W-:Y:S01]  /*2da0*/  @!P5 IMAD.IADD R146, R146, 0x1, -R2.reuse ;  /* 0x000000019292d824 */ /* 0x100fe200078e0a02 */
[----:B------:R-:W-:Y:S01]  /*2db0*/  IABS R152, R5 ;  /* 0x0000000500987213 */ /* 0x000fe20000000000 */
[----:B------:R-:W-:Y:S01]  /*2dc0*/  @!P6 IMAD.IADD R144, R144, 0x1, -R2 ;  /* 0x000000019090e824 */ /* 0x000fe200078e0a02 */
[----:B------:R-:W-:Y:S01]  /*2dd0*/  ISETP.GE.AND P2, PT, R6, RZ, PT ;  /* 0x000000ff0600720c */ /* 0x000fe20003f46270 */
[C---:B------:R-:W-:Y:S01]  /*2de0*/  IMAD R148, R2.reuse, R7, R148 ;  /* 0x0000000702947224 */ /* 0x040fe200078e0294 */
[----:B------:R-:W-:Y:S01]  /*2df0*/  ISETP.GT.U32.AND P5, PT, R2, R146, PT ;  /* 0x000000920200720c */ /* 0x000fe20003fa4070 */
[----:B------:R-:W-:Y:S01]  /*2e00*/  @!P4 IMAD.IADD R142, R142, 0x1, -R2 ;  /* 0x000000018e8ec824 */ /* 0x000fe200078e0a02 */
[----:B------:R-:W-:Y:S01]  /*2e10*/  ISETP.GT.U32.AND P6, PT, R2, R144, PT ;  /* 0x000000900200720c */ /* 0x000fe20003fc4070 */
[----:B------:R-:W-:Y:S01]  /*2e20*/  IMAD.HI.U32 R4, R3, R152, RZ ;  /* 0x0000009803047227 */ /* 0x000fe200078e00ff */
[----:B------:R-:W-:-:S02]  /*2e30*/  ISETP.GE.AND P4, PT, R5, RZ, PT ;  /* 0x000000ff0500720c */ /* 0x000fc40003f86270 */
[----:B------:R-:W-:Y:S01]  /*2e40*/  LOP3.LUT R6, R0, 0x70, RZ, 0xfc, !PT ;  /* 0x0000007000067812 */ /* 0x000fe200078efcff */
[C---:B------:R-:W-:Y:S01]  /*2e50*/  IMAD.HI.U32 R5, R3.reuse, R150, RZ ;  /* 0x0000009603057227 */ /* 0x040fe200078e00ff */
[----:B------:R-:W-:Y:S02]  /*2e60*/  IABS R160, R9 ;  /* 0x0000000900a07213 */ /* 0x000fe40000000000 */
[----:B------:R-:W-:Y:S01]  /*2e70*/  IABS R156, R6 ;  /* 0x00000006009c7213 */ /* 0x000fe20000000000 */
[----:B------:R-:W-:Y:S01]  /*2e80*/  IMAD.MOV R5, RZ, RZ, -R5 ;  /* 0x000000ffff057224 */ /* 0x000fe200078e0a05 */
[----:B------:R-:W-:Y:S01]  /*2e90*/  @!P3 IADD3 R142, -R142, RZ, RZ ;  /* 0x000000ff8e8eb210 */ /* 0x000fe20007ffe1ff */
[----:B------:R-:W-:Y:S01]  /*2ea0*/  @!P5 IMAD.IADD R146, R146, 0x1, -R2 ;  /* 0x000000019292d824 */ /* 0x000fe200078e0a02 */
[C---:B------:R-:W-:Y:S01]  /*2eb0*/  ISETP.GT.U32.AND P5, PT, R2.reuse, R148, PT ;  /* 0x000000940200720c */ /* 0x040fe20003fa4070 */
[----:B------:R-:W-:Y:S01]  /*2ec0*/  IMAD R150, R2, R5, R150 ;  /* 0x0000000502967224 */ /* 0x000fe200078e0296 */
[----:B------:R-:W-:Y:S01]  /*2ed0*/  ISETP.GE.AND P3, PT, R8, RZ, PT ;  /* 0x000000ff0800720c */ /* 0x000fe20003f66270 */
[----:B------:R-:W-:Y:S01]  /*2ee0*/  @!P6 IMAD.IADD R144, R144, 0x1, -R2 ;  /* 0x000000019090e824 */ /* 0x000fe200078e0a02 */
[C---:B------:R-:W-:Y:S01]  /*2ef0*/  LOP3.LUT R8, R0.reuse, 0x72, RZ, 0xfc, !PT ;  /* 0x0000007200087812 */ /* 0x040fe200078efcff */
[----:B------:R-:W-:Y:S01]  /*2f00*/  IMAD.MOV R7, RZ, RZ, -R4 ;  /* 0x000000ffff077224 */ /* 0x000fe200078e0a04 */
[----:B------:R-:W-:Y:S01]  /*2f10*/  LOP3.LUT R4, R0, 0x6e, RZ, 0xfc, !PT ;  /* 0x0000006e00047812 */ /* 0x000fe200078efcff */
[----:B------:R-:W-:Y:S01]  /*2f20*/  @!P1 IMAD.MOV R144, RZ, RZ, -R144 ;  /* 0x000000ffff909224 */ /* 0x000fe200078e0a90 */
[C---:B------:R-:W-:Y:S01]  /*2f30*/  ISETP.GT.U32.AND P1, PT, R2.reuse, R150, PT ;  /* 0x000000960200720c */ /* 0x040fe20003f24070 */
[----:B------:R-:W-:Y:S01]  /*2f40*/  IMAD R152, R2, R7, R152 ;  /* 0x0000000702987224 */ /* 0x000fe200078e0298 */
[----:B------:R-:W-:Y:S01]  /*2f50*/  IABS R154, R4 ;  /* 0x00000004009a7213 */ /* 0x000fe20000000000 */
[----:B------:R-:W-:Y:S01]  /*2f60*/  IMAD.HI.U32 R5, R3, R156, RZ ;  /* 0x0000009c03057227 */ /* 0x000fe200078e00ff */
[----:B------:R-:W-:-:S02]  /*2f70*/  ISETP.GE.AND P6, PT, R4, RZ, PT ;  /* 0x000000ff0400720c */ /* 0x000fc40003fc6270 */
[----:B------:R-:W-:Y:S01]  /*2f80*/  IABS R158, R8 ;  /* 0x00000008009e7213 */ /* 0x000fe20000000000 */
[----:B------:R-:W-:Y:S01]  /*2f90*/  @!P5 IMAD.IADD R148, R148, 0x1, -R2 ;  /* 0x000000019494d824 */ /* 0x000fe200078e0a02 */
[----:B------:R-:W-:Y:S01]  /*2fa0*/  IABS R176, R10 ;  /* 0x0000000a00b07213 */ /* 0x000fe20000000000 */
[----:B------:R-:W-:Y:S01]  /*2fb0*/  @!P0 IMAD.MOV R146, RZ, RZ, -R146 ;  /* 0x000000ffff928224 */ /* 0x000fe200078e0a92 */
[C---:B------:R-:W-:Y:S01]  /*2fc0*/  ISETP.GT.U32.AND P0, PT, R2.reuse, R152, PT ;  /* 0x000000980200720c */ /* 0x040fe20003f04070 */
[----:B------:R-:W-:Y:S01]  /*2fd0*/  IMAD.MOV R5, RZ, RZ, -R5 ;  /* 0x000000ffff057224 */ /* 0x000fe200078e0a05 */
[----:B------:R-:W-:Y:S01]  /*2fe0*/  ISETP.GT.U32.AND P5, PT, R2, R148, PT ;  /* 0x000000940200720c */ /* 0x000fe20003fa4070 */
[----:B------:R-:W-:Y:S02]  /*2ff0*/  @!P1 IMAD.IADD R150, R150, 0x1, -R2 ;  /* 0x0000000196969824 */ /* 0x000fe400078e0a02 */
[C---:B------:R-:W-:Y:S02]  /*3000*/  IMAD R156, R2.reuse, R5, R156 ;  /* 0x00000005029c7224 */ /* 0x040fe400078e029c */
[----:B------:R-:W-:Y:S01]  /*3010*/  IMAD.HI.U32 R5, R3, R160, RZ ;  /* 0x000000a003057227 */ /* 0x000fe200078e00ff */
[----:B------:R-:W-:-:S03]  /*3020*/  ISETP.GT.U32.AND P1, PT, R2, R150, PT ;  /* 0x000000960200720c */ /* 0x000fc60003f24070 */
[----:B------:R-:W-:Y:S02]  /*3030*/  IMAD.MOV R5, RZ, RZ, -R5 ;  /* 0x000000ffff057224 */ /* 0x000fe400078e0a05 */
[----:B------:R-:W-:Y:S01]  /*3040*/  @!P0 IADD3 R152, R152, -R2, RZ ;  /* 0x8000000298988210 */ /* 0x000fe20007ffe0ff */
[----:B------:R-:W-:-:S03]  /*3050*/  IMAD.HI.U32 R4, R3, R154, RZ ;  /* 0x0000009a03047227 */ /* 0x000fc600078e00ff */
[----:B------:R-:W-:Y:S01]  /*3060*/  ISETP.GT.U32.AND P0, PT, R2, R152, PT ;  /* 0x000000980200720c */ /* 0x000fe20003f04070 */
[----:B------:R-:W-:Y:S01]  /*3070*/  @!P5 IMAD.IADD R148, R148, 0x1, -R2 ;  /* 0x000000019494d824 */ /* 0x000fe200078e0a02 */
[----:B------:R-:W-:Y:S01]  /*3080*/  ISETP.GE.AND P5, PT, R6, RZ, PT ;  /* 0x000000ff0600720c */ /* 0x000fe20003fa6270 */
[----:B------:R-:W-:Y:S01]  /*3090*/  IMAD R160, R2, R5, R160 ;  /* 0x0000000502a07224 */ /* 0x000fe200078e02a0 */
[----:B------:R-:W-:Y:S01]  /*30a0*/  LOP3.LUT R6, R0, 0x76, RZ, 0xfc, !PT ;  /* 0x0000007600067812 */ /* 0x000fe200078efcff */
[----:B------:R-:W-:Y:S01]  /*30b0*/  @!P2 IMAD.MOV R148, RZ, RZ, -R148 ;  /* 0x000000ffff94a224 */ /* 0x000fe200078e0a94 */
[----:B------:R-:W-:Y:S01]  /*30c0*/  ISETP.GT.U32.AND P2, PT, R2, R156, PT ;  /* 0x0000009c0200720c */ /* 0x000fe20003f44070 */
[----:B------:R-:W-:Y:S01]  /*30d0*/  @!P1 IMAD.IADD R150, R150, 0x1, -R2 ;  /* 0x0000000196969824 */ /* 0x000fe200078e0a02 */
[----:B------:R-:W-:Y:S01]  /*30e0*/  IABS R162, R6 ;  /* 0x0000000600a27213 */ /* 0x000fe20000000000 */
[----:B------:R-:W-:Y:S02]  /*30f0*/  IMAD.MOV R7, RZ, RZ, -R4 ;  /* 0x000000ffff077224 */ /* 0x000fe400078e0a04 */
[----:B------:R-:W-:-:S04]  /*3100*/  IMAD.HI.U32 R4, R3, R158, RZ ;  /* 0x0000009e03047227 */ /* 0x000fc800078e00ff */
[----:B------:R-:W-:Y:S01]  /*3110*/  @!P3 IMAD.MOV R150, RZ, RZ, -R150 ;  /* 0x000000ffff96b224 */ /* 0x000fe200078e0a96 */
[C---:B------:R-:W-:Y:S01]  /*3120*/  ISETP.GT.U32.AND P3, PT, R2.reuse, R160, PT ;  /* 0x000000a00200720c */ /* 0x040fe20003f64070 */
[----:B------:R-:W-:Y:S01]  /*3130*/  IMAD R154, R2, R7, R154 ;  /* 0x00000007029a7224 */ /* 0x000fe200078e029a */
[----:B------:R-:W-:Y:S01]  /*3140*/  IADD3 R7, -R4, RZ, RZ ;  /* 0x000000ff04077210 */ /* 0x000fe20007ffe1ff */
[----:B------:R-:W-:Y:S02]  /*3150*/  @!P2 IMAD.IADD R156, R156, 0x1, -R2 ;  /* 0x000000019c9ca824 */ /* 0x000fe400078e0a02 */
[----:B------:R-:W-:-:S03]  /*3160*/  IMAD.HI.U32 R4, R3, R162, RZ ;  /* 0x000000a203047227 */ /* 0x000fc600078e00ff */
[----:B------:R-:W-:Y:S01]  /*3170*/  ISETP.GT.U32.AND P2, PT, R2, R156, PT ;  /* 0x0000009c0200720c */ /* 0x000fe20003f44070 */
[----:B------:R-:W-:Y:S01]  /*3180*/  @!P0 IMAD.IADD R152, R152, 0x1, -R2 ;  /* 0x0000000198988824 */ /* 0x000fe200078e0a02 */
[C---:B------:R-:W-:Y:S01]  /*3190*/  ISETP.GT.U32.AND P0, PT, R2.reuse, R154, PT ;  /* 0x0000009a0200720c */ /* 0x040fe20003f04070 */
[----:B------:R-:W-:Y:S01]  /*31a0*/  IMAD R158, R2, R7, R158 ;  /* 0x00000007029e7224 */ /* 0x000fe200078e029e */
[----:B------:R-:W-:Y:S01]  /*31b0*/  IADD3 R5, -R4, RZ, RZ ;  /* 0x000000ff04057210 */ /* 0x000fe20007ffe1ff */
[----:B------:R-:W-:Y:S01]  /*31c0*/  @!P3 IMAD.IADD R160, R160, 0x1, -R2 ;  /* 0x00000001a0a0b824 */ /* 0x000fe200078e0a02 */
[----:B------:R-:W-:Y:S02]  /*31d0*/  LOP3.LUT R7, R0, 0x78, RZ, 0xfc, !PT ;  /* 0x0000007800077812 */ /* 0x000fe400078efcff */
[C---:B------:R-:W-:Y:S01]  /*31e0*/  ISETP.GT.U32.AND P1, PT, R2.reuse, R158, PT ;  /* 0x0000009e0200720c */ /* 0x040fe20003f24070 */
[----:B------:R-:W-:Y:S01]  /*31f0*/  IMAD R162, R2, R5, R162 ;  /* 0x0000000502a27224 */ /* 0x000fe200078e02a2 */
[----:B------:R-:W-:-:S02]  /*3200*/  IABS R164, R7 ;  /* 0x0000000700a47213 */ /* 0x000fc40000000000 */
[----:B------:R-:W-:Y:S01]  /*3210*/  ISETP.GT.U32.AND P3, PT, R2, R160, PT ;  /* 0x000000a00200720c */ /* 0x000fe20003f64070 */
[--C-:B------:R-:W-:Y:S01]  /*3220*/  @!P2 IMAD.IADD R156, R156, 0x1, -R2.reuse ;  /* 0x000000019c9ca824 */ /* 0x100fe200078e0a02 */
[----:B------:R-:W-:Y:S01]  /*3230*/  ISETP.GT.U32.AND P2, PT, R2, R162, PT ;  /* 0x000000a20200720c */ /* 0x000fe20003f44070 */
[----:B------:R-:W-:Y:S01]  /*3240*/  @!P0 IMAD.IADD R154, R154, 0x1, -R2 ;  /* 0x000000019a9a8824 */ /* 0x000fe200078e0a02 */
[----:B------:R-:W-:Y:S01]  /*3250*/  @!P4 IADD3 R152, -R152, RZ, RZ ;  /* 0x000000ff9898c210 */ /* 0x000fe20007ffe1ff */
[----:B------:R-:W-:Y:S01]  /*3260*/  IMAD.HI.U32 R4, R3, R164, RZ ;  /* 0x000000a403047227 */ /* 0x000fe200078e00ff */
[----:B------:R-:W-:Y:S02]  /*3270*/  ISETP.GE.AND P4, PT, R8, RZ, PT ;  /* 0x000000ff0800720c */ /* 0x000fe40003f86270 */
[----:B------:R-:W-:Y:S01]  /*3280*/  ISETP.GT.U32.AND P0, PT, R2, R154, PT ;  /* 0x0000009a0200720c */ /* 0x000fe20003f04070 */
[----:B------:R-:W-:Y:S01]  /*3290*/  @!P5 IMAD.MOV R156, RZ, RZ, -R156 ;  /* 0x000000ffff9cd224 */ /* 0x000fe200078e0a9c */
[----:B------:R-:W-:Y:S01]  /*32a0*/  ISETP.GE.AND P5, PT, R7, RZ, PT ;  /* 0x000000ff0700720c */ /* 0x000fe20003fa6270 */
[----:B------:R-:W-:Y:S01]  /*32b0*/  IMAD.MOV R7, RZ, RZ, -R4 ;  /* 0x000000ffff077224 */ /* 0x000fe200078e0a04 */
[----:B------:R-:W-:Y:S01]  /*32c0*/  LOP3.LUT R8, R0, 0x7a, RZ, 0xfc, !PT ;  /* 0x0000007a00087812 */ /* 0x000fe200078efcff */
[----:B------:R-:W-:Y:S01]  /*32d0*/  @!P1 IMAD.IADD R158, R158, 0x1, -R2 ;  /* 0x000000019e9e9824 */ /* 0x000fe200078e0a02 */
[----:B------:R-:W-:Y:S01]  /*32e0*/  LOP3.LUT R4, R0, 0x7c, RZ, 0xfc, !PT ;  /* 0x0000007c00047812 */ /* 0x000fe200078efcff */
[----:B------:R-:W-:Y:S01]  /*32f0*/  IMAD R164, R2, R7, R164 ;  /* 0x0000000702a47224 */ /* 0x000fe200078e02a4 */
[----:B------:R-:W-:Y:S01]  /*3300*/  IABS R166, R8 ;  /* 0x0000000800a67213 */ /* 0x000fe20000000000 */
[----:B------:R-:W-:Y:S01]  /*3310*/  @!P3 IMAD.IADD R160, R160, 0x1, -R2 ;  /* 0x00000001a0a0b824 */ /* 0x000fe200078e0a02 */
[----:B------:R-:W-:-:S02]  /*3320*/  ISETP.GT.U32.AND P1, PT, R2, R158, PT ;  /* 0x0000009e0200720c */ /* 0x000fc40003f24070 */
[----:B------:R-:W-:Y:S01]  /*3330*/  @!P2 IADD3 R162, R162, -R2, RZ ;  /* 0x80000002a2a2a210 */ /* 0x000fe20007ffe0ff */
[----:B------:R-:W-:Y:S01]  /*3340*/  IMAD.HI.U32 R5, R3, R166, RZ ;  /* 0x000000a603057227 */ /* 0x000fe200078e00ff */
[C---:B------:R-:W-:Y:S02]  /*3350*/  ISETP.GT.U32.AND P3, PT, R2.reuse, R164, PT ;  /* 0x000000a40200720c */ /* 0x040fe40003f64070 */
[----:B------:R-:W-:Y:S01]  /*3360*/  ISETP.GT.U32.AND P2, PT, R2, R162, PT ;  /* 0x000000a20200720c */ /* 0x000fe20003f44070 */
[----:B------:R-:W-:Y:S01]  /*3370*/  @!P0 IMAD.IADD R154, R154, 0x1, -R2 ;  /* 0x000000019a9a8824 */ /* 0x000fe200078e0a02 */
[----:B------:R-:W-:Y:S01]  /*3380*/  ISETP.GE.AND P0, PT, R9, RZ, PT ;  /* 0x000000ff0900720c */ /* 0x000fe20003f06270 */
[----:B------:R-:W-:Y:S01]  /*3390*/  IMAD.MOV R5, RZ, RZ, -R5 ;  /* 0x000000ffff057224 */ /* 0x000fe200078e0a05 */
[----:B------:R-:W-:Y:S02]  /*33a0*/  IABS R168, R4 ;  /* 0x0000000400a87213 */ /* 0x000fe40000000000 */
[----:B------:R-:W-:Y:S01]  /*33b0*/  @!P6 IADD3 R154, -R154, RZ, RZ ;  /* 0x000000ff9a9ae210 */ /* 0x000fe20007ffe1ff */
[----:B------:R-:W-:Y:S01]  /*33c0*/  IMAD R166, R2, R5, R166 ;  /* 0x0000000502a67224 */ /* 0x000fe200078e02a6 */
[----:B------:R-:W-:Y:S01]  /*33d0*/  LOP3.LUT R5, R0, 0x7e, RZ, 0xfc, !PT ;  /* 0x0000007e00057812 */ /* 0x000fe200078efcff */
[----:B------:R-:W-:Y:S01]  /*33e0*/  @!P1 IMAD.IADD R158, R158, 0x1, -R2 ;  /* 0x000000019e9e9824 */ /* 0x000fe200078e0a02 */
[----:B------:R-:W-:-:S02]  /*33f0*/  ISETP.GE.AND P6, PT, R6, RZ, PT ;  /* 0x000000ff0600720c */ /* 0x000fc40003fc6270 */
[----:B------:R-:W-:Y:S01]  /*3400*/  @!P3 IADD3 R164, R164, -R2, RZ ;  /* 0x80000002a4a4b210 */ /* 0x000fe20007ffe0ff */
[----:B------:R-:W-:Y:S01]  /*3410*/  @!P4 IMAD.MOV R158, RZ, RZ, -R158 ;  /* 0x000000ffff9ec224 */ /* 0x000fe200078e0a9e */
[----:B------:R-:W-:Y:S01]  /*3420*/  IABS R170, R5 ;  /* 0x0000000500aa7213 */ /* 0x000fe20000000000 */
[----:B------:R-:W-:Y:S01]  /*3430*/  @!P2 IMAD.IADD R162, R162, 0x1, -R2 ;  /* 0x00000001a2a2a824 */ /* 0x000fe200078e0a02 */
[----:B------:R-:W-:Y:S01]  /*3440*/  ISETP.GE.AND P4, PT, R4, RZ, PT ;  /* 0x000000ff0400720c */ /* 0x000fe20003f86270 */
[----:B------:R-:W-:Y:S01]  /*3450*/  IMAD.HI.U32 R4, R3, R168, RZ ;  /* 0x000000a803047227 */ /* 0x000fe200078e00ff */
[C---:B------:R-:W-:Y:S02]  /*3460*/  ISETP.GT.U32.AND P3, PT, R2.reuse, R164, PT ;  /* 0x000000a40200720c */ /* 0x040fe40003f64070 */
[----:B------:R-:W-:Y:S01]  /*3470*/  ISETP.GT.U32.AND P2, PT, R2, R166, PT ;  /* 0x000000a60200720c */ /* 0x000fe20003f44070 */
[----:B------:R-:W-:Y:S01]  /*3480*/  @!P0 IMAD.MOV R160, RZ, RZ, -R160 ;  /* 0x000000ffffa08224 */ /* 0x000fe200078e0aa0 */
[----:B------:R-:W-:Y:S01]  /*3490*/  ISETP.GE.AND P0, PT, R5, RZ, PT ;  /* 0x000000ff0500720c */ /* 0x000fe20003f06270 */
[----:B------:R-:W-:Y:S01]  /*34a0*/  IMAD.HI.U32 R5, R3, R170, RZ ;  /* 0x000000aa03057227 */ /* 0x000fe200078e00ff */
[----:B------:R-:W-:-:S02]  /*34b0*/  LOP3.LUT R6, R0, 0x80, RZ, 0xfc, !PT ;  /* 0x0000008000067812 */ /* 0x000fc400078efcff */
[----:B------:R-:W-:Y:S01]  /*34c0*/  ISETP.GE.AND P1, PT, R8, RZ, PT ;  /* 0x000000ff0800720c */ /* 0x000fe20003f26270 */
[----:B------:R-:W-:Y:S01]  /*34d0*/  IMAD.MOV R7, RZ, RZ, -R4 ;  /* 0x000000ffff077224 */ /* 0x000fe200078e0a04 */
[----:B------:R-:W-:Y:S01]  /*34e0*/  IABS R178, R6 ;  /* 0x0000000600b27213 */ /* 0x000fe20000000000 */
[----:B------:R-:W-:Y:S01]  /*34f0*/  IMAD.MOV R5, RZ, RZ, -R5 ;  /* 0x000000ffff057224 */ /* 0x000fe200078e0a05 */
[----:B------:R-:W-:Y:S01]  /*3500*/  LOP3.LUT R8, R0, 0x82, RZ, 0xfc, !PT ;  /* 0x0000008200087812 */ /* 0x000fe200078efcff */
[----:B------:R-:W-:Y:S01]  /*3510*/  IMAD R168, R2, R7, R168 ;  /* 0x0000000702a87224 */ /* 0x000fe200078e02a8 */
[----:B------:R-:W-:Y:S01]  /*3520*/  LOP3.LUT R9, R0, 0x86, RZ, 0xfc, !PT ;  /* 0x0000008600097812 */ /* 0x000fe200078efcff */
[----:B------:R-:W-:Y:S01]  /*3530*/  IMAD R170, R2, R5, R170 ;  /* 0x0000000502aa7224 */ /* 0x000fe200078e02aa */
[----:B------:R-:W-:Y:S01]  /*3540*/  IABS R180, R8 ;  /* 0x0000000800b47213 */ /* 0x000fe20000000000 */
[--C-:B------:R-:W-:Y:S01]  /*3550*/  @!P3 IMAD.IADD R164, R164, 0x1, -R2.reuse ;  /* 0x00000001a4a4b824 */ /* 0x100fe200078e0a02 */
[----:B------:R-:W-:Y:S01]  /*3560*/  ISETP.GT.U32.AND P3, PT, R2, R168, PT ;  /* 0x000000a80200720c */ /* 0x000fe20003f64070 */
[----:B------:R-:W-:Y:S01]  /*3570*/  @!P2 IMAD.IADD R166, R166, 0x1, -R2 ;  /* 0x00000001a6a6a824 */ /* 0x000fe200078e0a02 */
[----:B------:R-:W-:Y:S01]  /*3580*/  IABS R174, R9 ;  /* 0x0000000900ae7213 */ /* 0x000fe20000000000 */
[----:B------:R-:W-:Y:S01]  /*3590*/  @!P6 IMAD.MOV R162, RZ, RZ, -R162 ;  /* 0x000000ffffa2e224 */ /* 0x000fe200078e0aa2 */
[C---:B------:R-:W-:Y:S01]  /*35a0*/  ISETP.GT.U32.AND P6, PT, R2.reuse, R170, PT ;  /* 0x000000aa0200720c */ /* 0x040fe20003fc4070 */
[----:B------:R-:W-:Y:S01]  /*35b0*/  IMAD.HI.U32 R4, R3, R178, RZ ;  /* 0x000000b203047227 */ /* 0x000fe200078e00ff */
[----:B------:R-:W-:-:S03]  /*35c0*/  ISETP.GT.U32.AND P2, PT, R2, R166, PT ;  /* 0x000000a60200720c */ /* 0x000fc60003f44070 */
[----:B------:R-:W-:Y:S01]  /*35d0*/  IMAD.HI.U32 R5, R3, R180, RZ ;  /* 0x000000b403057227 */ /* 0x000fe200078e00ff */
[----:B------:R-:W-:-:S03]  /*35e0*/  IADD3 R7, -R4, RZ, RZ ;  /* 0x000000ff04077210 */ /* 0x000fc60007ffe1ff */
[----:B------:R-:W-:Y:S01]  /*35f0*/  @!P3 IADD3 R168, R168, -R2, RZ ;  /* 0x80000002a8a8b210 */ /* 0x000fe20007ffe0ff */
[----:B------:R-:W-:Y:S02]  /*3600*/  IMAD.MOV R5, RZ, RZ, -R5 ;  /* 0x000000ffff057224 */ /* 0x000fe400078e0a05 */
[C---:B------:R-:W-:Y:S01]  /*3610*/  IMAD R178, R2.reuse, R7, R178 ;  /* 0x0000000702b27224 */ /* 0x040fe200078e02b2 */
[----:B------:R-:W-:Y:S01]  /*3620*/  ISETP.GT.U32.AND P3, PT, R2, R168, PT ;  /* 0x000000a80200720c */ /* 0x000fe20003f64070 */
[--C-:B------:R-:W-:Y:S02]  /*3630*/  @!P6 IMAD.IADD R170, R170, 0x1, -R2.reuse ;  /* 0x00000001aaaae824 */ /* 0x100fe400078e0a02 */
[----:B------:R-:W-:Y:S01]  /*3640*/  @!P2 IMAD.IADD R166, R166, 0x1, -R2 ;  /* 0x00000001a6a6a824 */ /* 0x000fe200078e0a02 */
[----:B------:R-:W-:Y:S01]  /*3650*/  ISETP.GE.AND P2, PT, R8, RZ, PT ;  /* 0x000000ff0800720c */ /* 0x000fe20003f46270 */
[----:B------:R-:W-:Y:S01]  /*3660*/  IMAD R180, R2, R5, R180 ;  /* 0x0000000502b47224 */ /* 0x000fe200078e02b4 */
[----:B------:R-:W-:Y:S01]  /*3670*/  LOP3.LUT R8, R0, 0x84, RZ, 0xfc, !PT ;  /* 0x0000008400087812 */ /* 0x000fe200078efcff */
[----:B------:R-:W-:Y:S01]  /*3680*/  IMAD.HI.U32 R5, R3, R176, RZ ;  /* 0x000000b003057227 */ /* 0x000fe200078e00ff */
[----:B------:R-:W-:-:S02]  /*3690*/  ISETP.GT.U32.AND P6, PT, R2, R170, PT ;  /* 0x000000aa0200720c */ /* 0x000fc40003fc4070 */
[----:B------:R-:W-:Y:S01]  /*36a0*/  IABS R172, R8 ;  /* 0x0000000800ac7213 */ /* 0x000fe20000000000 */
[----:B------:R-:W-:Y:S02]  /*36b0*/  IMAD.MOV R5, RZ, RZ, -R5 ;  /* 0x000000ffff057224 */ /* 0x000fe400078e0a05 */
[----:B------:R-:W-:Y:S01]  /*36c0*/  @!P3 IMAD.IADD R168, R168, 0x1, -R2 ;  /* 0x00000001a8a8b824 */ /* 0x000fe200078e0a02 */
[----:B------:R-:W-:Y:S01]  /*36d0*/  ISETP.GT.U32.AND P3, PT, R2, R178, PT ;  /* 0x000000b20200720c */ /* 0x000fe20003f64070 */
[----:B------:R-:W-:-:S04]  /*36e0*/  IMAD.HI.U32 R4, R3, R172, RZ ;  /* 0x000000ac03047227 */ /* 0x000fc800078e00ff */
[----:B------:R-:W-:Y:S02]  /*36f0*/  IMAD.MOV R7, RZ, RZ, -R4 ;  /* 0x000000ffff077224 */ /* 0x000fe400078e0a04 */
[----:B------:R-:W-:-:S04]  /*3700*/  IMAD.HI.U32 R4, R3, R174, RZ ;  /* 0x000000ae03047227 */ /* 0x000fc800078e00ff */
[----:B------:R-:W-:Y:S01]  /*3710*/  @!P6 IMAD.IADD R170, R170, 0x1, -R2 ;  /* 0x00000001aaaae824 */ /* 0x000fe200078e0a02 */
[C---:B------:R-:W-:Y:S01]  /*3720*/  ISETP.GT.U32.AND P6, PT, R2.reuse, R180, PT ;  /* 0x000000b40200720c */ /* 0x040fe20003fc4070 */
[----:B------:R-:W-:Y:S01]  /*3730*/  IMAD R172, R2, R7, R172 ;  /* 0x0000000702ac7224 */ /* 0x000fe200078e02ac */
[----:B------:R-:W-:Y:S01]  /*3740*/  IADD3 R7, -R4, RZ, RZ ;  /* 0x000000ff04077210 */ /* 0x000fe20007ffe1ff */
[----:B------:R-:W-:Y:S01]  /*3750*/  @!P3 IMAD.IADD R178, R178, 0x1, -R2 ;  /* 0x00000001b2b2b824 */ /* 0x000fe200078e0a02 */
[----:B------:R-:W-:Y:S01]  /*3760*/  @!P0 IADD3 R170, -R170, RZ, RZ ;  /* 0x000000ffaaaa8210 */ /* 0x000fe20007ffe1ff */
[----:B------:R-:W-:Y:S01]  /*3770*/  @!P5 IMAD.MOV R164, RZ, RZ, -R164 ;  /* 0x000000ffffa4d224 */ /* 0x000fe200078e0aa4 */
[C---:B------:R-:W-:Y:S01]  /*3780*/  ISETP.GT.U32.AND P3, PT, R2.reuse, R172, PT ;  /* 0x000000ac0200720c */ /* 0x040fe20003f64070 */
[----:B------:R-:W-:Y:S01]  /*3790*/  IMAD R174, R2, R7, R174 ;  /* 0x0000000702ae7224 */ /* 0x000fe200078e02ae */
[----:B------:R-:W-:Y:S01]  /*37a0*/  ISETP.GE.AND P5, PT, R6, RZ, PT ;  /* 0x000000ff0600720c */ /* 0x000fe20003fa6270 */
[----:B------:R-:W-:-:S04]  /*37b0*/  IMAD.HI.U32 R4, R3, R184, RZ ;  /* 0x000000b803047227 */ /* 0x000fc800078e00ff */
[----:B------:R-:W-:Y:S01]  /*37c0*/  @!P6 IADD3 R180, R180, -R2, RZ ;  /* 0x80000002b4b4e210 */ /* 0x000fe20007ffe0ff */
[----:B------:R-:W-:Y:S01]  /*37d0*/  IMAD.HI.U32 R6, R3, R182, RZ ;  /* 0x000000b603067227 */ /* 0x000fe200078e00ff */
[----:B------:R-:W-:-:S03]  /*37e0*/  ISETP.GT.U32.AND P6, PT, R2, R174, PT ;  /* 0x000000ae0200720c */ /* 0x000fc60003fc4070 */
[----:B------:R-:W-:Y:S01]  /*37f0*/  @!P1 IMAD.MOV R166, RZ, RZ, -R166 ;  /* 0x000000ffffa69224 */ /* 0x000fe200078e0aa6 */
[----:B------:R-:W-:Y:S01]  /*3800*/  ISETP.GT.U32.AND P1, PT, R2, R180, PT ;  /* 0x000000b40200720c */ /* 0x000fe20003f24070 */
[----:B------:R-:W-:Y:S01]  /*3810*/  @!P3 IMAD.IADD R172, R172, 0x1, -R2 ;  /* 0x00000001acacb824 */ /* 0x000fe200078e0a02 */
[C---:B------:R-:W-:Y:S01]  /*3820*/  ISETP.GT.U32.AND P3, PT, R2.reuse, R178, PT ;  /* 0x000000b20200720c */ /* 0x040fe20003f64070 */
[----:B------:R-:W-:Y:S02]  /*3830*/  IMAD R176, R2, R5, R176 ;  /* 0x0000000502b07224 */ /* 0x000fe400078e02b0 */
[----:B------:R-:W-:Y:S02]  /*3840*/  IMAD.MOV R5, RZ, RZ, -R4 ;  /* 0x000000ffff057224 */ /* 0x000fe400078e0a04 */
[----:B------:R-:W-:Y:S01]  /*3850*/  IMAD.MOV R7, RZ, RZ, -R6 ;  /* 0x000000ffff077224 */ /* 0x000fe200078e0a06 */
[----:B------:R-:W-:Y:S01]  /*3860*/  LOP3.LUT R6, R0, 0x8e, RZ, 0xfc, !PT ;  /* 0x0000008e00067812 */ /* 0x000fe200078efcff */
[----:B------:R-:W-:Y:S01]  /*3870*/  @!P6 IMAD.IADD R174, R174, 0x1, -R2 ;  /* 0x00000001aeaee824 */ /* 0x000fe200078e0a02 */
[C---:B------:R-:W-:Y:S01]  /*3880*/  ISETP.GT.U32.AND P6, PT, R2.reuse, R172, PT ;  /* 0x000000ac0200720c */ /* 0x040fe20003fc4070 */
[----:B------:R-:W-:Y:S01]  /*3890*/  @!P4 IMAD.MOV R168, RZ, RZ, -R168 ;  /* 0x000000ffffa8c224 */ /* 0x000fe200078e0aa8 */
[----:B------:R-:W-:Y:S01]  /*38a0*/  IABS R186, R6 ;  /* 0x0000000600ba7213 */ /* 0x000fe20000000000 */
[C---:B------:R-:W-:Y:S01]  /*38b0*/  IMAD R184, R2.reuse, R5, R184 ;  /* 0x0000000502b87224 */ /* 0x040fe200078e02b8 */
[C---:B------:R-:W-:Y:S01]  /*38c0*/  ISETP.GT.U32.AND P4, PT, R2.reuse, R174, PT ;  /* 0x000000ae0200720c */ /* 0x040fe20003f84070 */
[C---:B------:R-:W-:Y:S01]  /*38d0*/  IMAD R182, R2.reuse, R7, R182 ;  /* 0x0000000702b67224 */ /* 0x040fe200078e02b6 */
[----:B------:R-:W-:Y:S01]  /*38e0*/  ISETP.GT.U32.AND P0, PT, R2, R176, PT ;  /* 0x000000b00200720c */ /* 0x000fe20003f04070 */
[----:B------:R-:W-:Y:S01]  /*38f0*/  @!P1 IMAD.IADD R180, R180, 0x1, -R2 ;  /* 0x00000001b4b49824 */ /* 0x000fe200078e0a02 */
[----:B------:R-:W-:Y:S01]  /*3900*/  ISETP.GE.AND P1, PT, R8, RZ, PT ;  /* 0x000000ff0800720c */ /* 0x000fe20003f26270 */
[----:B------:R-:W-:Y:S01]  /*3910*/  IMAD.HI.U32 R4, R3, R186, RZ ;  /* 0x000000ba03047227 */ /* 0x000fe200078e00ff */
[----:B------:R-:W-:-:S03]  /*3920*/  LOP3.LUT R8, R0, 0x94, RZ, 0xfc, !PT ;  /* 0x0000009400087812 */ /* 0x000fc600078efcff */
[--C-:B------:R-:W-:Y:S01]  /*3930*/  @!P6 IMAD.IADD R172, R172, 0x1, -R2.reuse ;  /* 0x00000001acace824 */ /* 0x100fe200078e0a02 */
[----:B------:R-:W-:Y:S01]  /*3940*/  ISETP.GT.U32.AND P6, PT, R2, R184, PT ;  /* 0x000000b80200720c */ /* 0x000fe20003fc4070 */
[----:B------:R-:W-:Y:S01]  /*3950*/  IMAD.HI.U32 R5, R3, R188, RZ ;  /* 0x000000bc03057227 */ /* 0x000fe200078e00ff */
[----:B------:R-:W-:Y:S02]  /*3960*/  IADD3 R7, -R4, RZ, RZ ;  /* 0x000000ff04077210 */ /* 0x000fe40007ffe1ff */
[----:B------:R-:W-:Y:S01]  /*3970*/  IABS R192, R8 ;  /* 0x0000000800c07213 */ /* 0x000fe20000000000 */
[--C-:B------:R-:W-:Y:S01]  /*3980*/  @!P3 IMAD.IADD R178, R178, 0x1, -R2.reuse ;  /* 0x00000001b2b2b824 */ /* 0x100fe200078e0a02 */
[----:B------:R-:W-:Y:S01]  /*3990*/  ISETP.GT.U32.AND P3, PT, R2, R182, PT ;  /* 0x000000b60200720c */ /* 0x000fe20003f64070 */
[--C-:B------:R-:W-:Y:S01]  /*39a0*/  @!P4 IMAD.IADD R174, R174, 0x1, -R2.reuse ;  /* 0x00000001aeaec824 */ /* 0x100fe200078e0a02 */
[----:B------:R-:W-:Y:S01]  /*39b0*/  ISETP.GE.AND P4, PT, R9, RZ, PT ;  /* 0x000000ff0900720c */ /* 0x000fe20003f86270 */
[----:B------:R-:W-:Y:S01]  /*39c0*/  IMAD.MOV R5, RZ, RZ, -R5 ;  /* 0x000000ffff057224 */ /* 0x000fe200078e0a05 */
[----:B------:R-:W-:Y:S01]  /*39d0*/  @!P5 IADD3 R178, -R178, RZ, RZ ;  /* 0x000000ffb2b2d210 */ /* 0x000fe20007ffe1ff */
[----:B------:R-:W-:Y:S01]  /*39e0*/  @!P0 IMAD.IADD R176, R176, 0x1, -R2 ;  /* 0x00000001b0b08824 */ /* 0x000fe200078e0a02 */
[----:B------:R-:W-:Y:S01]  /*39f0*/  ISETP.GE.AND P0, PT, R10, RZ, PT ;  /* 0x000000ff0a00720c */ /* 0x000fe20003f06270 */
[----:B------:R-:W-:Y:S01]  /*3a00*/  IMAD R186, R2, R7, R186 ;  /* 0x0000000702ba7224 */ /* 0x000fe200078e02ba */
[----:B------:R-:W-:Y:S01]  /*3a10*/  LOP3.LUT R9, R0, 0xa0, RZ, 0xfc, !PT ;  /* 0x000000a000097812 */ /* 0x000fe200078efcff */
[----:B------:R-:W-:Y:S01]  /*3a20*/  IMAD R188, R2, R5, R188 ;  /* 0x0000000502bc7224 */ /* 0x000fe200078e02bc */
[----:B------:R-:W-:Y:S01]  /*3a30*/  LOP3.LUT R5, R0, 0x92, RZ, 0xfc, !PT ;  /* 0x0000009200057812 */ /* 0x000fe200078efcff */
[----:B------:R-:W-:Y:S01]  /*3a40*/  @!P6 IMAD.IADD R184, R184, 0x1, -R2 ;  /* 0x00000001b8b8e824 */ /* 0x000fe200078e0a02 */
[C---:B------:R-:W-:Y:S01]  /*3a50*/  ISETP.GT.U32.AND P5, PT, R2.reuse, R176, PT ;  /* 0x000000b00200720c */ /* 0x040fe20003fa4070 */
[----:B------:R-:W-:Y:S01]  /*3a60*/  @!P1 IMAD.MOV R172, RZ, RZ, -R172 ;  /* 0x000000ffffac9224 */ /* 0x000fe200078e0aac */
[----:B------:R-:W-:Y:S01]  /*3a70*/  ISETP.GT.U32.AND P1, PT, R2, R186, PT ;  /* 0x000000ba0200720c */ /* 0x000fe20003f24070 */
[----:B------:R-:W-:Y:S01]  /*3a80*/  @!P3 IMAD.IADD R182, R182, 0x1, -R2 ;  /* 0x00000001b6b6b824 */ /* 0x000fe200078e0a02 */
[----:B------:R-:W-:Y:S01]  /*3a90*/  ISETP.GT.U32.AND P6, PT, R2, R184, PT ;  /* 0x000000b80200720c */ /* 0x000fe20003fc4070 */
[----:B------:R-:W-:Y:S01]  /*3aa0*/  @!P4 IMAD.MOV R174, RZ, RZ, -R174 ;  /* 0x000000ffffaec224 */ /* 0x000fe200078e0aae */
[----:B------:R-:W-:Y:S01]  /*3ab0*/  IABS R190, R5 ;  /* 0x0000000500be7213 */ /* 0x000fe20000000000 */
[----:B------:R-:W-:Y:S01]  /*3ac0*/  @!P2 IMAD.MOV R180, RZ, RZ, -R180 ;  /* 0x000000ffffb4a224 */ /* 0x000fe200078e0ab4 */
[----:B------:R-:W-:-:S02]  /*3ad0*/  ISETP.GE.AND P4, PT, R12, RZ, PT ;  /* 0x000000ff0c00720c */ /* 0x000fc40003f86270 */
[----:B------:R-:W-:Y:S01]  /*3ae0*/  ISETP.GT.U32.AND P2, PT, R2, R182, PT ;  /* 0x000000b60200720c */ /* 0x000fe20003f44070 */
[----:B------:R-:W-:Y:S01]  /*3af0*/  IMAD.HI.U32 R4, R3, R190, RZ ;  /* 0x000000be03047227 */ /* 0x000fe200078e00ff */
[----:B------:R-:W-:Y:S02]  /*3b00*/  ISETP.GE.AND P3, PT, R11, RZ, PT ;  /* 0x000000ff0b00720c */ /* 0x000fe40003f66270 */
[C---:B------:R-:W-:Y:S01]  /*3b10*/  LOP3.LUT R10, R0.reuse, 0xa2, RZ, 0xfc, !PT ;  /* 0x000000a2000a7812 */ /* 0x040fe200078efcff */
[----:B------:R-:W-:Y:S01]  /*3b20*/  IMAD.MOV R7, RZ, RZ, -R4 ;  /* 0x000000ffff077224 */ /* 0x000fe200078e0a04 */
[----:B------:R-:W-:Y:S01]  /*3b30*/  LOP3.LUT R4, R0, 0x96, RZ, 0xfc, !PT ;  /* 0x0000009600047812 */ /* 0x000fe200078efcff */
[--C-:B------:R-:W-:Y:S01]  /*3b40*/  @!P5 IMAD.IADD R176, R176, 0x1, -R2.reuse ;  /* 0x00000001b0b0d824 */ /* 0x100fe200078e0a02 */
[----:B------:R-:W-:Y:S01]  /*3b50*/  ISETP.GT.U32.AND P5, PT, R2, R188, PT ;  /* 0x000000bc0200720c */ /* 0x000fe20003fa4070 */
[--C-:B------:R-:W-:Y:S01]  /*3b60*/  @!P6 IMAD.IADD R184, R184, 0x1, -R2.reuse ;  /* 0x00000001b8b8e824 */ /* 0x100fe200078e0a02 */
[----:B------:R-:W-:Y:S01]  /*3b70*/  IABS R194, R4 ;  /* 0x0000000400c27213 */ /* 0x000fe20000000000 */
[----:B------:R-:W-:Y:S01]  /*3b80*/  @!P1 IMAD.IADD R186, R186, 0x1, -R2 ;  /* 0x00000001baba9824 */ /* 0x000fe200078e0a02 */
[----:B------:R-:W-:Y:S01]  /*3b90*/  @!P0 IADD3 R176, -R176, RZ, RZ ;  /* 0x000000ffb0b08210 */ /* 0x000fe20007ffe1ff */
[----:B------:R-:W-:Y:S01]  /*3ba0*/  IMAD R190, R2, R7, R190 ;  /* 0x0000000702be7224 */ /* 0x000fe200078e02be */
[----:B------:R-:W-:Y:S01]  /*3bb0*/  @!P2 IADD3 R182, R182, -R2, RZ ;  /* 0x80000002b6b6a210 */ /* 0x000fe20007ffe0ff */
[----:B------:R-:W-:Y:S01]  /*3bc0*/  @!P4 IMAD.MOV R184, RZ, RZ, -R184 ;  /* 0x000000ffffb8c224 */ /* 0x000fe200078e0ab8 */
[----:B------:R-:W-:-:S02]  /*3bd0*/  ISETP.GT.U32.AND P0, PT, R2, R186, PT ;  /* 0x000000ba0200720c */ /* 0x000fc40003f04070 */
[----:B------:R-:W-:Y:S01]  /*3be0*/  ISETP.GT.U32.AND P4, PT, R2, R190, PT ;  /* 0x000000be0200720c */ /* 0x000fe20003f84070 */
[----:B------:R-:W-:Y:S01]  /*3bf0*/  @!P3 IMAD.MOV R182, RZ, RZ, -R182 ;  /* 0x000000ffffb6b224 */ /* 0x000fe200078e0ab6 */
[----:B------:R-:W-:Y:S01]  /*3c00*/  ISETP.GE.AND P2, PT, R6, RZ, PT ;  /* 0x000000ff0600720c */ /* 0x000fe20003f46270 */
[--C-:B------:R-:W-:Y:S01]  /*3c10*/  @!P5 IMAD.IADD R188, R188, 0x1, -R2.reuse ;  /* 0x00000001bcbcd824 */ /* 0x100fe200078e0a02 */
[----:B------:R-:W-:Y:S01]  /*3c20*/  ISETP.GE.AND P1, PT, R5, RZ, PT ;  /* 0x000000ff0500720c */ /* 0x000fe20003f26270 */
[----:B------:R-:W-:Y:S01]  /*3c30*/  IMAD.HI.U32 R5, R3, R192, RZ ;  /* 0x000000c003057227 */ /* 0x000fe200078e00ff */
[----:B------:R-:W-:Y:S02]  /*3c40*/  ISETP.GE.AND P3, PT, R8, RZ, PT ;  /* 0x000000ff0800720c */ /* 0x000fe40003f66270 */
[----:B------:R-:W-:Y:S01]  /*3c50*/  ISETP.GT.U32.AND P5, PT, R2, R188, PT ;  /* 0x000000bc0200720c */ /* 0x000fe20003fa4070 */
[----:B------:R-:W-:Y:S01]  /*3c60*/  IMAD.MOV R5, RZ, RZ, -R5 ;  /* 0x000000ffff057224 */ /* 0x000fe200078e0a05 */
[----:B------:R-:W-:Y:S01]  /*3c70*/  LOP3.LUT R8, R0, 0x9a, RZ, 0xfc, !PT ;  /* 0x0000009a00087812 */ /* 0x000fe200078efcff */
[--C-:B------:R-:W-:Y:S01]  /*3c80*/  @!P0 IMAD.IADD R186, R186, 0x1, -R2.reuse ;  /* 0x00000001baba8824 */ /* 0x100fe200078e0a02 */
[----:B------:R-:W-:Y:S01]  /*3c90*/  ISETP.GE.AND P0, PT, R4, RZ, PT ;  /* 0x000000ff0400720c */ /* 0x000fe20003f06270 */
[----:B------:R-:W-:Y:S01]  /*3ca0*/  @!P4 IMAD.IADD R190, R190, 0x1, -R2 ;  /* 0x00000001bebec824 */ /* 0x000fe200078e0a02 */
[----:B------:R-:W-:Y:S01]  /*3cb0*/  IABS R198, R8 ;  /* 0x0000000800c67213 */ /* 0x000fe20000000000 */
[----:B------:R-:W-:Y:S01]  /*3cc0*/  @!P2 IMAD.MOV R186, RZ, RZ, -R186 ;  /* 0x000000ffffbaa224 */ /* 0x000fe200078e0aba */
[----:B------:R-:W-:Y:S01]  /*3cd0*/  ISETP.GE.AND P6, PT, R13, RZ, PT ;  /* 0x000000ff0d00720c */ /* 0x000fe20003fc6270 */
[----:B------:R-:W-:Y:S01]  /*3ce0*/  IMAD.HI.U32 R4, R3, R194, RZ ;  /* 0x000000c203047227 */ /* 0x000fe200078e00ff */
[----:B------:R-:W-:-:S02]  /*3cf0*/  ISETP.GT.U32.AND P2, PT, R2, R190, PT ;  /* 0x000000be0200720c */ /* 0x000fc40003f44070 */
[----:B------:R-:W-:Y:S01]  /*3d00*/  IABS R204, R9 ;  /* 0x0000000900cc7213 */ /* 0x000fe20000000000 */
[----:B------:R-:W-:Y:S01]  /*3d10*/  IMAD.MOV R7, RZ, RZ, -R4 ;  /* 0x000000ffff077224 */ /* 0x000fe200078e0a04 */
[----:B------:R-:W-:Y:S01]  /*3d20*/  @!P5 IADD3 R188, R188, -R2, RZ ;  /* 0x80000002bcbcd210 */ /* 0x000fe20007ffe0ff */
[----:B------:R-:W-:Y:S01]  /*3d30*/  IMAD R192, R2, R5, R192 ;  /* 0x0000000502c07224 */ /* 0x000fe200078e02c0 */
[----:B------:R-:W-:Y:S01]  /*3d40*/  LOP3.LUT R5, R0, 0x98, RZ, 0xfc, !PT ;  /* 0x0000009800057812 */ /* 0x000fe200078efcff */
[C---:B------:R-:W-:Y:S01]  /*3d50*/  IMAD R194, R2.reuse, R7, R194 ;  /* 0x0000000702c27224 */ /* 0x040fe200078e02c2 */
[----:B------:R-:W-:Y:S01]  /*3d60*/  IABS R206, R10 ;  /* 0x0000000a00ce7213 */ /* 0x000fe20000000000 */
[----:B------:R-:W-:Y:S01]  /*3d70*/  IMAD.HI.U32 R6, R3, R198, RZ ;  /* 0x000000c603067227 */ /* 0x000fe200078e00ff */
[----:B------:R-:W-:Y:S02]  /*3d80*/  ISETP.GT.U32.AND P5, PT, R2, R192, PT ;  /* 0x000000c00200720c */ /* 0x000fe40003fa4070 */
[----:B------:R-:W-:Y:S01]  /*3d90*/  IABS R196, R5 ;  /* 0x0000000500c47213 */ /* 0x000fe20000000000 */
[----:B------:R-:W-:Y:S01]  /*3da0*/  @!P2 IMAD.IADD R190, R190, 0x1, -R2 ;  /* 0x00000001bebea824 */ /* 0x000fe200078e0a02 */
[----:B------:R-:W-:Y:S01]  /*3db0*/  ISETP.GT.U32.AND P2, PT, R2, R194, PT ;  /* 0x000000c20200720c */ /* 0x000fe20003f44070 */
[----:B------:R-:W-:Y:S01]  /*3dc0*/  IMAD.MOV R7, RZ, RZ, -R6 ;  /* 0x000000ffff077224 */ /* 0x000fe200078e0a06 */
[----:B------:R-:W-:Y:S01]  /*3dd0*/  LOP3.LUT R6, R0, 0x9c, RZ, 0xfc, !PT ;  /* 0x0000009c00067812 */ /* 0x000fe200078efcff */
[----:B------:R-:W-:Y:S01]  /*3de0*/  @!P1 IMAD.MOV R190, RZ, RZ, -R190 ;  /* 0x000000ffffbe9224 */ /* 0x000fe200078e0abe */
[----:B------:R-:W-:Y:S01]  /*3df0*/  ISETP.GE.AND P4, PT, R5, RZ, PT ;  /* 0x000000ff0500720c */ /* 0x000fe20003f86270 */
[----:B------:R-:W-:Y:S01]  /*3e00*/  IMAD R198, R2, R7, R198 ;  /* 0x0000000702c67224 */ /* 0x000fe200078e02c6 */
[----:B------:R-:W-:Y:S01]  /*3e10*/  IABS R200, R6 ;  /* 0x0000000600c87213 */ /* 0x000fe20000000000 */
[----:B------:R-:W-:Y:S01]  /*3e20*/  IMAD.HI.U32 R5, R3, R196, RZ ;  /* 0x000000c403057227 */ /* 0x000fe200078e00ff */
[----:B------:R-:W-:-:S02]  /*3e30*/  LOP3.LUT R11, R0, 0xc6, RZ, 0xfc, !PT ;  /* 0x000000c6000b7812 */ /* 0x000fc400078efcff */
[----:B------:R-:W-:Y:S01]  /*3e40*/  LOP3.LUT R12, R0, 0xd8, RZ, 0xfc, !PT ;  /* 0x000000d8000c7812 */ /* 0x000fe200078efcff */
[----:B------:R-:W-:Y:S01]  /*3e50*/  @!P5 IMAD.IADD R192, R192, 0x1, -R2 ;  /* 0x00000001c0c0d824 */ /* 0x000fe200078e0a02 */
[----:B------:R-:W-:Y:S01]  /*3e60*/  IADD3 R5, -R5, RZ, RZ ;  /* 0x000000ff05057210 */ /* 0x000fe20007ffe1ff */
[----:B------:R-:W-:Y:S01]  /*3e70*/  IMAD.HI.U32 R4, R3, R200, RZ ;  /* 0x000000c803047227 */ /* 0x000fe200078e00ff */
[----:B------:R-:W-:Y:S02]  /*3e80*/  @!P2 IADD3 R194, R194, -R2, RZ ;  /* 0x80000002c2c2a210 */ /* 0x000fe40007ffe0ff */
[C---:B------:R-:W-:Y:S01]  /*3e90*/  ISETP.GT.U32.AND P2, PT, R2.reuse, R198, PT ;  /* 0x000000c60200720c */ /* 0x040fe20003f44070 */
[----:B------:R-:W-:Y:S01]  /*3ea0*/  @!P6 IMAD.MOV R188, RZ, RZ, -R188 ;  /* 0x000000ffffbce224 */ /* 0x000fe200078e0abc */
[C---:B------:R-:W-:Y:S01]  /*3eb0*/  ISETP.GT.U32.AND P5, PT, R2.reuse, R192, PT ;  /* 0x000000c00200720c */ /* 0x040fe20003fa4070 */
[C---:B------:R-:W-:Y:S01]  /*3ec0*/  IMAD R196, R2.reuse, R5, R196 ;  /* 0x0000000502c47224 */ /* 0x040fe200078e02c4 */
[----:B------:R-:W-:Y:S01]  /*3ed0*/  ISETP.GT.U32.AND P1, PT, R2, R194, PT ;  /* 0x000000c20200720c */ /* 0x000fe20003f24070 */
[----:B------:R-:W-:Y:S01]  /*3ee0*/  IMAD.MOV R5, RZ, RZ, -R4 ;  /* 0x000000ffff057224 */ /* 0x000fe200078e0a04 */
[----:B------:R-:W-:-:S02]  /*3ef0*/  ISETP.GE.AND P6, PT, R8, RZ, PT ;  /* 0x000000ff0800720c */ /* 0x000fc40003fc6270 */
[----:B------:R-:W-:Y:S01]  /*3f00*/  LOP3.LUT R8, R0, 0x9e, RZ, 0xfc, !PT ;  /* 0x0000009e00087812 */ /* 0x000fe200078efcff */
[----:B------:R-:W-:Y:S01]  /*3f10*/  IMAD R200, R2, R5, R200 ;  /* 0x0000000502c87224 */ /* 0x000fe200078e02c8 */
[----:B------:R-:W-:Y:S01]  /*3f20*/  IABS R242, R11 ;  /* 0x0000000b00f27213 */ /* 0x000fe20000000000 */
[C---:B------:R-:W-:Y:S01]  /*3f30*/  IMAD.HI.U32 R5, R3.reuse, R204, RZ ;  /* 0x000000cc03057227 */ /* 0x040fe200078e00ff */
[----:B------:R-:W-:Y:S02]  /*3f40*/  IABS R202, R8 ;  /* 0x0000000800ca7213 */ /* 0x000fe40000000000 */
[----:B------:R-:W-:Y:S01]  /*3f50*/  LOP3.LUT R13, R0, 0xda, RZ, 0xfc, !PT ;  /* 0x000000da000d7812 */ /* 0x000fe200078efcff */
[--C-:B------:R-:W-:Y:S02]  /*3f60*/  @!P2 IMAD.IADD R198, R198, 0x1, -R2.reuse ;  /* 0x00000001c6c6a824 */ /* 0x100fe400078e0a02 */
[----:B------:R-:W-:Y:S01]  /*3f70*/  @!P5 IMAD.IADD R192, R192, 0x1, -R2 ;  /* 0x00000001c0c0d824 */ /* 0x000fe200078e0a02 */
[----:B------:R-:W-:Y:S01]  /*3f80*/  @!P1 IADD3 R194, R194, -R2, RZ ;  /* 0x80000002c2c29210 */ /* 0x000fe20007ffe0ff */
[----:B------:R-:W-:Y:S01]  /*3f90*/  IMAD.HI.U32 R4, R3, R202, RZ ;  /* 0x000000ca03047227 */ /* 0x000fe200078e00ff */
[----:B------:R-:W-:-:S02]  /*3fa0*/  ISETP.GT.U32.AND P2, PT, R2, R198, PT ;  /* 0x000000c60200720c */ /* 0x000fc40003f44070 */
[----:B------:R-:W-:Y:S01]  /*3fb0*/  ISETP.GT.U32.AND P1, PT, R2, R200, PT ;  /* 0x000000c80200720c */ /* 0x000fe20003f24070 */
[----:B------:R-:W-:Y:S01]  /*3fc0*/  @!P3 IMAD.MOV R192, RZ, RZ, -R192 ;  /* 0x000000ffffc0b224 */ /* 0x000fe200078e0ac0 */
[----:B------:R-:W-:Y:S01]  /*3fd0*/  ISETP.GE.AND P3, PT, R6, RZ, PT ;  /* 0x000000ff0600720c */ /* 0x000fe20003f66270 */
[----:B------:R-:W-:Y:S01]  /*3fe0*/  IMAD.HI.U32 R6, R3, R206, RZ ;  /* 0x000000ce03067227 */ /* 0x000fe200078e00ff */
[C---:B------:R-:W-:Y:S02]  /*3ff0*/  ISETP.GT.U32.AND P5, PT, R2.reuse, R196, PT ;  /* 0x000000c40200720c */ /* 0x040fe40003fa4070 */
[----:B------:R-:W-:Y:S01]  /*4000*/  IABS R92, R13 ;  /* 0x0000000d005c7213 */ /* 0x000fe20000000000 */
[----:B------:R-:W-:Y:S02]  /*4010*/  IMAD.MOV R7, RZ, RZ, -R4 ;  /* 0x000000ffff077224 */ /* 0x000fe400078e0a04 */
[----:B------:R-:W-:Y:S02]  /*4020*/  IMAD.MOV R5, RZ, RZ, -R5 ;  /* 0x000000ffff057224 */ /* 0x000fe400078e0a05 */
[----:B------:R-:W-:Y:S01]  /*4030*/  IMAD R202, R2, R7, R202 ;  /* 0x0000000702ca7224 */ /* 0x000fe200078e02ca */
[----:B------:R-:W-:Y:S01]  /*4040*/  IADD3 R7, -R6, RZ, RZ ;  /* 0x000000ff06077210 */ /* 0x000fe20007ffe1ff */
[----:B------:R-:W-:Y:S01]  /*4050*/  IMAD R204, R2, R5, R204 ;  /* 0x0000000502cc7224 */ /* 0x000fe200078e02cc */
[----:B------:R-:W-:Y:S01]  /*4060*/  LOP3.LUT R5, R0, 0xa4, RZ, 0xfc, !PT ;  /* 0x000000a400057812 */ /* 0x000fe200078efcff */
[--C-:B------:R-:W-:Y:S01]  /*4070*/  @!P2 IMAD.IADD R198, R198, 0x1, -R2.reuse ;  /* 0x00000001c6c6a824 */ /* 0x100fe200078e0a02 */
[----:B------:R-:W-:Y:S01]  /*4080*/  LOP3.LUT R6, R0, 0xa6, RZ, 0xfc, !PT ;  /* 0x000000a600067812 */ /* 0x000fe200078efcff */
[----:B------:R-:W-:Y:S01]  /*4090*/  @!P1 IMAD.IADD R200, R200, 0x1, -R2 ;  /* 0x00000001c8c89824 */ /* 0x000fe200078e0a02 */
[C---:B------:R-:W-:Y:S01]  /*40a0*/  ISETP.GT.U32.AND P1, PT, R2.reuse, R202, PT ;  /* 0x000000ca0200720c */ /* 0x040fe20003f24070 */
[C---:B------:R-:W-:Y:S01]  /*40b0*/  IMAD R206, R2.reuse, R7, R206 ;  /* 0x0000000702ce7224 */ /* 0x040fe200078e02ce */
[----:B------:R-:W-:Y:S01]  /*40c0*/  ISETP.GT.U32.AND P2, PT, R2, R204, PT ;  /* 0x000000cc0200720c */ /* 0x000fe20003f44070 */
[----:B------:R-:W-:Y:S01]  /*40d0*/  @!P0 IMAD.MOV R194, RZ, RZ, -R194 ;  /* 0x000000ffffc28224 */ /* 0x000fe200078e0ac2 */
[----:B------:R-:W-:Y:S01]  /*40e0*/  @!P6 IADD3 R198, -R198, RZ, RZ ;  /* 0x000000ffc6c6e210 */ /* 0x000fe20007ffe1ff */
[----:B------:R-:W-:Y:S01]  /*40f0*/  @!P5 IMAD.IADD R196, R196, 0x1, -R2 ;  /* 0x00000001c4c4d824 */ /* 0x000fe200078e0a02 */
[----:B------:R-:W-:-:S02]  /*4100*/  ISETP.GT.U32.AND P6, PT, R2, R206, PT ;  /* 0x000000ce0200720c */ /* 0x000fc40003fc4070 */
[----:B------:R-:W-:Y:S02]  /*4110*/  IABS R208, R5 ;  /* 0x0000000500d07213 */ /* 0x000fe40000000000 */
[----:B------:R-:W-:Y:S02]  /*4120*/  IABS R210, R6 ;  /* 0x0000000600d27213 */ /* 0x000fe40000000000 */
[----:B------:R-:W-:Y:S01]  /*4130*/  ISETP.GT.U32.AND P0, PT, R2, R200, PT ;  /* 0x000000c80200720c */ /* 0x000fe20003f04070 */
[--C-:B------:R-:W-:Y:S01]  /*4140*/  @!P1 IMAD.IADD R202, R202, 0x1, -R2.reuse ;  /* 0x00000001caca9824 */ /* 0x100fe200078e0a02 */
[----:B------:R-:W-:Y:S01]  /*4150*/  ISETP.GE.AND P1, PT, R5, RZ, PT ;  /* 0x000000ff0500720c */ /* 0x000fe20003f26270 */
[----:B------:R-:W-:Y:S01]  /*4160*/  @!P2 IMAD.IADD R204, R204, 0x1, -R2 ;  /* 0x00000001cccca824 */ /* 0x000fe200078e0a02 */
[C---:B------:R-:W-:Y:S01]  /*4170*/  ISETP.GT.U32.AND P5, PT, R2.reuse, R196, PT ;  /* 0x000000c40200720c */ /* 0x040fe20003fa4070 */
[----:B------:R-:W-:Y:S01]  /*4180*/  IMAD.HI.U32 R4, R3, R208, RZ ;  /* 0x000000d003047227 */ /* 0x000fe200078e00ff */
[----:B------:R-:W-:-:S02]  /*4190*/  ISETP.GT.U32.AND P2, PT, R2, R202, PT ;  /* 0x000000ca0200720c */ /* 0x000fc40003f44070 */
[----:B------:R-:W-:Y:S01]  /*41a0*/  @!P6 IADD3 R206, R206, -R2, RZ ;  /* 0x80000002cecee210 */ /* 0x000fe20007ffe0ff */
[----:B------:R-:W-:Y:S01]  /*41b0*/  IMAD.MOV R5, RZ, RZ, -R4 ;  /* 0x000000ffff057224 */ /* 0x000fe200078e0a04 */
[----:B------:R-:W-:Y:S01]  /*41c0*/  ISETP.GT.U32.AND P6, PT, R2, R204, PT ;  /* 0x000000cc0200720c */ /* 0x000fe20003fc4070 */
[----:B------:R-:W-:Y:S01]  /*41d0*/  IMAD.HI.U32 R4, R3, R210, RZ ;  /* 0x000000d203047227 */ /* 0x000fe200078e00ff */
[----:B------:R-:W-:-:S03]  /*41e0*/  LOP3.LUT R7, R0, 0xa8, RZ, 0xfc, !PT ;  /* 0x000000a800077812 */ /* 0x000fc600078efcff */
[----:B------:R-:W-:Y:S01]  /*41f0*/  IMAD R208, R2, R5, R208 ;  /* 0x0000000502d07224 */ /* 0x000fe200078e02d0 */
[----:B------:R-:W-:Y:S01]  /*4200*/  IABS R212, R7 ;  /* 0x0000000700d47213 */ /* 0x000fe20000000000 */
[----:B------:R-:W-:Y:S02]  /*4210*/  IMAD.MOV R5, RZ, RZ, -R4 ;  /* 0x000000ffff057224 */ /* 0x000fe400078e0a04 */
[----:B------:R-:W-:Y:S01]  /*4220*/  @!P0 IMAD.IADD R200, R200, 0x1, -R2 ;  /* 0x00000001c8c88824 */ /* 0x000fe200078e0a02 */
[----:B------:R-:W-:Y:S01]  /*4230*/  ISETP.GE.AND P0, PT, R10, RZ, PT ;  /* 0x000000ff0a00720c */ /* 0x000fe20003f06270 */
[----:B------:R-:W-:Y:S01]  /*4240*/  IMAD R210, R2, R5, R210 ;  /* 0x0000000502d27224 */ /* 0x000fe200078e02d2 */
[----:B------:R-:W-:Y:S01]  /*4250*/  LOP3.LUT R10, R0, 0xb6, RZ, 0xfc, !PT ;  /* 0x000000b6000a7812 */ /* 0x000fe200078efcff */
[--C-:B------:R-:W-:Y:S01]  /*4260*/  @!P2 IMAD.IADD R202, R202, 0x1, -R2.reuse ;  /* 0x00000001cacaa824 */ /* 0x100fe200078e0a02 */
[----:B------:R-:W-:Y:S01]  /*4270*/  ISETP.GT.U32.AND P2, PT, R2, R208, PT ;  /* 0x000000d00200720c */ /* 0x000fe20003f44070 */
[----:B------:R-:W-:Y:S01]  /*4280*/  @!P6 IMAD.IADD R204, R204, 0x1, -R2 ;  /* 0x00000001cccce824 */ /* 0x000fe200078e0a02 */
[C---:B------:R-:W-:Y:S01]  /*4290*/  ISETP.GT.U32.AND P6, PT, R2.reuse, R210, PT ;  /* 0x000000d20200720c */ /* 0x040fe20003fc4070 */
[----:B------:R-:W-:Y:S01]  /*42a0*/  @!P3 IMAD.MOV R200, RZ, RZ, -R200 ;  /* 0x000000ffffc8b224 */ /* 0x000fe200078e0ac8 */
[----:B------:R-:W-:Y:S01]  /*42b0*/  ISETP.GT.U32.AND P3, PT, R2, R206, PT ;  /* 0x000000ce0200720c */ /* 0x000fe20003f64070 */
[----:B------:R-:W-:Y:S01]  /*42c0*/  @!P5 IMAD.IADD R196, R196, 0x1, -R2 ;  /* 0x00000001c4c4d824 */ /* 0x000fe200078e0a02 */
[----:B------:R-:W-:Y:S01]  /*42d0*/  ISETP.GE.AND P5, PT, R8, RZ, PT ;  /* 0x000000ff0800720c */ /* 0x000fe20003fa6270 */
[----:B------:R-:W-:Y:S01]  /*42e0*/  IMAD.HI.U32 R4, R3, R212, RZ ;  /* 0x000000d403047227 */ /* 0x000fe200078e00ff */
[----:B------:R-:W-:-:S02]  /*42f0*/  LOP3.LUT R8, R0, 0xaa, RZ, 0xfc, !PT ;  /* 0x000000aa00087812 */ /* 0x000fc400078efcff */
[----:B------:R-:W-:Y:S01]  /*4300*/  IABS R226, R10 ;  /* 0x0000000a00e27213 */ /* 0x000fe20000000000 */
[----:B------:R-:W-:Y:S01]  /*4310*/  @!P4 IMAD.MOV R196, RZ, RZ, -R196 ;  /* 0x000000ffffc4c224 */ /* 0x000fe200078e0ac4 */
[----:B------:R-:W-:Y:S01]  /*4320*/  ISETP.GE.AND P4, PT, R9, RZ, PT ;  /* 0x000000ff0900720c */ /* 0x000fe20003f86270 */
[--C-:B------:R-:W-:Y:S01]  /*4330*/  @!P2 IMAD.IADD R208, R208, 0x1, -R2.reuse ;  /* 0x00000001d0d0a824 */ /* 0x100fe200078e0a02 */
[----:B------:R-:W-:Y:S01]  /*4340*/  LOP3.LUT R9, R0, 0xac, RZ, 0xfc, !PT ;  /* 0x000000ac00097812 */ /* 0x000fe200078efcff */
[----:B------:R-:W-:Y:S01]  /*4350*/  @!P6 IMAD.IADD R210, R210, 0x1, -R2 ;  /* 0x00000001d2d2e824 */ /* 0x000fe200078e0a02 */
[----:B------:R-:W-:Y:S02]  /*4360*/  IABS R214, R8 ;  /* 0x0000000800d67213 */ /* 0x000fe40000000000 */
[----:B------:R-:W-:Y:S02]  /*4370*/  IABS R216, R9 ;  /* 0x0000000900d87213 */ /* 0x000fe40000000000 */
[----:B------:R-:W-:Y:S01]  /*4380*/  ISETP.GE.AND P2, PT, R7, RZ, PT ;  /* 0x000000ff0700720c */ /* 0x000fe20003f46270 */
[----:B------:R-:W-:Y:S01]  /*4390*/  IMAD.HI.U32 R5, R3, R214, RZ ;  /* 0x000000d603057227 */ /* 0x000fe200078e00ff */
[----:B------:R-:W-:-:S02]  /*43a0*/  @!P3 IADD3 R206, R206, -R2, RZ ;  /* 0x80000002ceceb210 */ /* 0x000fc40007ffe0ff */
[----:B------:R-:W-:Y:S01]  /*43b0*/  ISETP.GE.AND P3, PT, R6, RZ, PT ;  /* 0x000000ff0600720c */ /* 0x000fe20003f66270 */
[----:B------:R-:W-:Y:S01]  /*43c0*/  IMAD.MOV R7, RZ, RZ, -R4 ;  /* 0x000000ffff077224 */ /* 0x000fe200078e0a04 */
[----:B------:R-:W-:Y:S01]  /*43d0*/  ISETP.GT.U32.AND P6, PT, R2, R210, PT ;  /* 0x000000d20200720c */ /* 0x000fe20003fc4070 */
[----:B------:R-:W-:Y:S01]  /*43e0*/  IMAD.HI.U32 R6, R3, R216, RZ ;  /* 0x000000d803067227 */ /* 0x000fe200078e00ff */
[----:B------:R-:W-:Y:S02]  /*43f0*/  @!P5 IADD3 R202, -R202, RZ, RZ ;  /* 0x000000ffcacad210 */ /* 0x000fe40007ffe1ff */
[C---:B------:R-:W-:Y:S01]  /*4400*/  ISETP.GT.U32.AND P5, PT, R2.reuse, R208, PT ;  /* 0x000000d00200720c */ /* 0x040fe20003fa4070 */
[----:B------:R-:W-:Y:S02]  /*4410*/  IMAD.MOV R5, RZ, RZ, -R5 ;  /* 0x000000ffff057224 */ /* 0x000fe400078e0a05 */
[----:B------:R-:W-:Y:S02]  /*4420*/  IMAD R212, R2, R7, R212 ;  /* 0x0000000702d47224 */ /* 0x000fe400078e02d4 */
[----:B------:R-:W-:Y:S01]  /*4430*/  IMAD.MOV R7, RZ, RZ, -R6 ;  /* 0x000000ffff077224 */ /* 0x000fe200078e0a06 */
[----:B------:R-:W-:Y:S01]  /*4440*/  LOP3.LUT R6, R0, 0xae, RZ, 0xfc, !PT ;  /* 0x000000ae00067812 */ /* 0x000fe200078efcff */
[----:B------:R-:W-:-:S02]  /*4450*/  IMAD R214, R2, R5, R214 ;  /* 0x0000000502d67224 */ /* 0x000fc400078e02d6 */
[----:B------:R-:W-:Y:S01]  /*4460*/  @!P4 IMAD.MOV R204, RZ, RZ, -R204 ;  /* 0x000000ffffccc224 */ /* 0x000fe200078e0acc */
[C---:B------:R-:W-:Y:S01]  /*4470*/  ISETP.GT.U32.AND P4, PT, R2.reuse, R212, PT ;  /* 0x000000d40200720c */ /* 0x040fe20003f84070 */
[----:B------:R-:W-:Y:S01]  /*4480*/  IMAD R216, R2, R7, R216 ;  /* 0x0000000702d87224 */ /* 0x000fe200078e02d8 */
[----:B------:R-:W-:Y:S01]  /*4490*/  @!P6 IADD3 R210, R210, -R2, RZ ;  /* 0x80000002d2d2e210 */ /* 0x000fe20007ffe0ff */
[----:B------:R-:W-:Y:S01]  /*44a0*/  @!P0 IMAD.MOV R206, RZ, RZ, -R206 ;  /* 0x000000ffffce8224 */ /* 0x000fe200078e0ace */
[----:B------:R-:W-:Y:S01]  /*44b0*/  ISETP.GT.U32.AND P0, PT, R2, R214, PT ;  /* 0x000000d60200720c */ /* 0x000fe20003f04070 */
[----:B------:R-:W-:Y:S01]  /*44c0*/  @!P5 IMAD.IADD R208, R208, 0x1, -R2 ;  /* 0x00000001d0d0d824 */ /* 0x000fe200078e0a02 */
[----:B------:R-:W-:Y:S01]  /*44d0*/  ISETP.GT.U32.AND P6, PT, R2, R216, PT ;  /* 0x000000d80200720c */ /* 0x000fe20003fc4070 */
[----:B------:R-:W-:Y:S01]  /*44e0*/  @!P3 IMAD.MOV R210, RZ, RZ, -R210 ;  /* 0x000000ffffd2b224 */ /* 0x000fe200078e0ad2 */
[----:B------:R-:W-:Y:S02]  /*44f0*/  IABS R218, R6 ;  /* 0x0000000600da7213 */ /* 0x000fe40000000000 */
[----:B------:R-:W-:-:S02]  /*4500*/  LOP3.LUT R7, R0, 0xb0, RZ, 0xfc, !PT ;  /* 0x000000b000077812 */ /* 0x000fc400078efcff */
[----:B------:R-:W-:Y:S01]  /*4510*/  ISETP.GE.AND P5, PT, R8, RZ, PT ;  /* 0x000000ff0800720c */ /* 0x000fe20003fa6270 */
[--C-:B------:R-:W-:Y:S01]  /*4520*/  @!P4 IMAD.IADD R212, R212, 0x1, -R2.reuse ;  /* 0x00000001d4d4c824 */ /* 0x100fe200078e0a02 */
[----:B------:R-:W-:Y:S01]  /*4530*/  IABS R220, R7 ;  /* 0x0000000700dc7213 */ /* 0x000fe20000000000 */
[----:B------:R-:W-:Y:S01]  /*4540*/  IMAD.HI.U32 R4, R3, R218, RZ ;  /* 0x000000da03047227 */ /* 0x000fe200078e00ff */
[----:B------:R-:W-:Y:S02]  /*4550*/  LOP3.LUT R8, R0, 0xb2, RZ, 0xfc, !PT ;  /* 0x000000b200087812 */ /* 0x000fe400078efcff */
[----:B------:R-:W-:Y:S01]  /*4560*/  ISETP.GE.AND P4, PT, R9, RZ, PT ;  /* 0x000000ff0900720c */ /* 0x000fe20003f86270 */
[--C-:B------:R-:W-:Y:S01]  /*4570*/  @!P0 IMAD.IADD R214, R214, 0x1, -R2.reuse ;  /* 0x00000001d6d68824 */ /* 0x100fe200078e0a02 */
[----:B------:R-:W-:Y:S01]  /*4580*/  ISETP.GT.U32.AND P0, PT, R2, R212, PT ;  /* 0x000000d40200720c */ /* 0x000fe20003f04070 */
[----:B------:R-:W-:Y:S01]  /*4590*/  @!P6 IMAD.IADD R216, R216, 0x1, -R2 ;  /* 0x00000001d8d8e824 */ /* 0x000fe200078e0a02 */
[----:B------:R-:W-:Y:S01]  /*45a0*/  IABS R222, R8 ;  /* 0x0000000800de7213 */ /* 0x000fe20000000000 */
[----:B------:R-:W-:Y:S01]  /*45b0*/  IMAD.MOV R5, RZ, RZ, -R4 ;  /* 0x000000ffff057224 */ /* 0x000fe200078e0a04 */
[----:B------:R-:W-:Y:S01]  /*45c0*/  ISETP.GT.U32.AND P6, PT, R2, R214, PT ;  /* 0x000000d60200720c */ /* 0x000fe20003fc4070 */
[----:B------:R-:W-:Y:S01]  /*45d0*/  IMAD.HI.U32 R4, R3, R220, RZ ;  /* 0x000000dc03047227 */ /* 0x000fe200078e00ff */
[----:B------:R-:W-:-:S02]  /*45e0*/  LOP3.LUT R9, R0, 0xb4, RZ, 0xfc, !PT ;  /* 0x000000b400097812 */ /* 0x000fc400078efcff */
[----:B------:R-:W-:Y:S01]  /*45f0*/  @!P1 IADD3 R208, -R208, RZ, RZ ;  /* 0x000000ffd0d09210 */ /* 0x000fe20007ffe1ff */
[C---:B------:R-:W-:Y:S01]  /*4600*/  IMAD R218, R2.reuse, R5, R218 ;  /* 0x0000000502da7224 */ /* 0x040fe200078e02da */
[----:B------:R-:W-:Y:S01]  /*4610*/  IABS R224, R9 ;  /* 0x0000000900e07213 */ /* 0x000fe20000000000 */
[----:B------:R-:W-:Y:S01]  /*4620*/  IMAD.MOV R5, RZ, RZ, -R4 ;  /* 0x000000ffff057224 */ /* 0x000fe200078e0a04 */
[----:B------:R-:W-:Y:S01]  /*4630*/  ISETP.GT.U32.AND P1, PT, R2, R216, PT ;  /* 0x000000d80200720c */ /* 0x000fe20003f24070 */
[----:B------:R-:W-:Y:S01]  /*4640*/  @!P0 IMAD.IADD R212, R212, 0x1, -R2 ;  /* 0x00000001d4d48824 */ /* 0x000fe200078e0a02 */
[C---:B------:R-:W-:Y:S01]  /*4650*/  ISETP.GT.U32.AND P0, PT, R2.reuse, R218, PT ;  /* 0x000000da0200720c */ /* 0x040fe20003f04070 */
[----:B------:R-:W-:Y:S02]  /*4660*/  IMAD R220, R2, R5, R220 ;  /* 0x0000000502dc7224 */ /* 0x000fe400078e02dc */
[----:B------:R-:W-:Y:S01]  /*4670*/  @!P6 IMAD.IADD R214, R214, 0x1, -R2 ;  /* 0x00000001d6d6e824 */ /* 0x000fe200078e0a02 */
[----:B------:R-:W-:Y:S01]  /*4680*/  @!P2 IADD3 R212, -R212, RZ, RZ ;  /* 0x000000ffd4d4a210 */ /* 0x000fe20007ffe1ff */
[----:B------:R-:W-:Y:S01]  /*4690*/  IMAD.HI.U32 R4, R3, R222, RZ ;  /* 0x000000de03047227 */ /* 0x000fe200078e00ff */
[----:B------:R-:W-:-:S03]  /*46a0*/  ISETP.GT.U32.AND P6, PT, R2, R220, PT ;  /* 0x000000dc0200720c */ /* 0x000fc60003fc4070 */
[----:B------:R-:W-:Y:S01]  /*46b0*/  @!P5 IMAD.MOV R214, RZ, RZ, -R214 ;  /* 0x000000ffffd6d224 */ /* 0x000fe200078e0ad6 */
[----:B------:R-:W-:Y:S01]  /*46c0*/  IADD3 R5, -R4, RZ, RZ ;  /* 0x000000ff04057210 */ /* 0x000fe20007ffe1ff */
[----:B------:R-:W-:Y:S01]  /*46d0*/  IMAD.HI.U32 R4, R3, R224, RZ ;  /* 0x000000e003047227 */ /* 0x000fe200078e00ff */
[----:B------:R-:W-:Y:S02]  /*46e0*/  ISETP.GE.AND P5, PT, R8, RZ, PT ;  /* 0x000000ff0800720c */ /* 0x000fe40003fa6270 */
[----:B------:R-:W-:Y:S01]  /*46f0*/  LOP3.LUT R8, R0, 0xbc, RZ, 0xfc, !PT ;  /* 0x000000bc00087812 */ /* 0x000fe200078efcff */
[----:B------:R-:W-:Y:S01]  /*4700*/  @!P0 IMAD.IADD R218, R218, 0x1, -R2 ;  /* 0x00000001dada8824 */ /* 0x000fe200078e0a02 */
[----:B------:R-:W-:Y:S01]  /*4710*/  ISETP.GE.AND P0, PT, R7, RZ, PT ;  /* 0x000000ff0700720c */ /* 0x000fe20003f06270 */
[----:B------:R-:W-:Y:S01]  /*4720*/  IMAD R222, R2, R5, R222 ;  /* 0x0000000502de7224 */ /* 0x000fe200078e02de */
[----:B------:R-:W-:Y:S01]  /*4730*/  IABS R232, R8 ;  /* 0x0000000800e87213 */ /* 0x000fe20000000000 */
[----:B------:R-:W-:Y:S01]  /*4740*/  @!P6 IMAD.IADD R220, R220, 0x1, -R2 ;  /* 0x00000001dcdce824 */ /* 0x000fe200078e0a02 */
[C---:B------:R-:W-:Y:S01]  /*4750*/  ISETP.GT.U32.AND P6, PT, R2.reuse, R218, PT ;  /* 0x000000da0200720c */ /* 0x040fe20003fc4070 */
[----:B------:R-:W-:Y:S01]  /*4760*/  IMAD.MOV R5, RZ, RZ, -R4 ;  /* 0x000000ffff057224 */ /* 0x000fe200078e0a04 */
[----:B------:R-:W-:Y:S01]  /*4770*/  ISETP.GT.U32.AND P2, PT, R2, R222, PT ;  /* 0x000000de0200720c */ /* 0x000fe20003f44070 */
        /* <DEDUP_REMOVED lines=8> */
[--C-:B------:R-:W-:Y:S01]  /*4800*/  @!P6 IMAD.IADD R218, R218, 0x1, -R2.reuse ;  /* 0x00000001dadae824 */ /* 0x100fe200078e0a02 */
[----:B------:R-:W-:Y:S01]  /*4810*/  ISETP.GT.U32.AND P6, PT, R2, R224, PT ;  /* 0x000000e00200720c */ /* 0x000fe20003fc4070 */
[----:B------:R-:W-:Y:S01]  /*4820*/  @!P2 IMAD.IADD R222, R222, 0x1, -R2 ;  /* 0x00000001dedea824 */ /* 0x000fe200078e0a02 */
[----:B------:R-:W-:Y:S01]  /*4830*/  ISETP.GE.AND P2, PT, R6, RZ, PT ;  /* 0x000000ff0600720c */ /* 0x000fe20003f46270 */
[----:B------:R-:W-:Y:S01]  /*4840*/  IMAD.HI.U32 R4, R3, R228, RZ ;  /* 0x000000e403047227 */ /* 0x000fe200078e00ff */
[----:B------:R-:W-:-:S03]  /*4850*/  LOP3.LUT R6, R0, 0xba, RZ, 0xfc, !PT ;  /* 0x000000ba00067812 */ /* 0x000fc600078efcff */
[----:B------:R-:W-:Y:S01]  /*4860*/  IMAD R226, R2, R5, R226 ;  /* 0x0000000502e27224 */ /* 0x000fe200078e02e2 */
[----:B------:R-:W-:Y:S01]  /*4870*/  @!P3 IADD3 R220, R220, -R2, RZ ;  /* 0x80000002dcdcb210 */ /* 0x000fe20007ffe0ff */
[----:B------:R-:W-:Y:S01]  /*4880*/  IMAD.MOV R5, RZ, RZ, -R4 ;  /* 0x000000ffff057224 */ /* 0x000fe200078e0a04 */
[----:B------:R-:W-:Y:S01]  /*4890*/  IABS R230, R6 ;  /* 0x0000000600e67213 */ /* 0x000fe20000000000 */
[----:B------:R-:W-:Y:S01]  /*48a0*/  @!P1 IMAD.MOV R218, RZ, RZ, -R218 ;  /* 0x000000ffffda9224 */ /* 0x000fe200078e0ada */
[----:B------:R-:W-:Y:S01]  /*48b0*/  @!P0 IADD3 R220, -R220, RZ, RZ ;  /* 0x000000ffdcdc8210 */ /* 0x000fe20007ffe1ff */
[----:B------:R-:W-:Y:S01]  /*48c0*/  @!P6 IMAD.IADD R224, R224, 0x1, -R2 ;  /* 0x00000001e0e0e824 */ /* 0x000fe200078e0a02 */
[C---:B------:R-:W-:Y:S01]  /*48d0*/  ISETP.GT.U32.AND P6, PT, R2.reuse, R222, PT ;  /* 0x000000de0200720c */ /* 0x040fe20003fc4070 */
[C---:B------:R-:W-:Y:S01]  /*48e0*/  IMAD R228, R2.reuse, R5, R228 ;  /* 0x0000000502e47224 */ /* 0x040fe200078e02e4 */
[C---:B------:R-:W-:Y:S01]  /*48f0*/  ISETP.GT.U32.AND P0, PT, R2.reuse, R226, PT ;  /* 0x000000e20200720c */ /* 0x040fe20003f04070 */
[----:B------:R-:W-:Y:S01]  /*4900*/  @!P4 IMAD.MOV R216, RZ, RZ, -R216 ;  /* 0x000000ffffd8c224 */ /* 0x000fe200078e0ad8 */
[----:B------:R-:W-:Y:S01]  /*4910*/  ISETP.GT.U32.AND P1, PT, R2, R224, PT ;  /* 0x000000e00200720c */ /* 0x000fe20003f24070 */
[----:B------:R-:W-:Y:S01]  /*4920*/  IMAD.HI.U32 R4, R3, R230, RZ ;  /* 0x000000e603047227 */ /* 0x000fe200078e00ff */
[----:B------:R-:W-:-:S02]  /*4930*/  ISETP.GE.AND P4, PT, R9, RZ, PT ;  /* 0x000000ff0900720c */ /* 0x000fc40003f86270 */
[----:B------:R-:W-:Y:S01]  /*4940*/  LOP3.LUT R9, R0, 0xbe, RZ, 0xfc, !PT ;  /* 0x000000be00097812 */ /* 0x000fe200078efcff */
[C---:B------:R-:W-:Y:S01]  /*4950*/  IMAD.HI.U32 R5, R3.reuse, R232, RZ ;  /* 0x000000e803057227 */ /* 0x040fe200078e00ff */
[----:B------:R-:W-:Y:S02]  /*4960*/  ISETP.GE.AND P3, PT, R10, RZ, PT ;  /* 0x000000ff0a00720c */ /* 0x000fe40003f66270 */
[----:B------:R-:W-:Y:S01]  /*4970*/  IABS R234, R9 ;  /* 0x0000000900ea7213 */ /* 0x000fe20000000000 */
[----:B------:R-:W-:Y:S01]  /*4980*/  @!P6 IMAD.IADD R222, R222, 0x1, -R2 ;  /* 0x00000001dedee824 */ /* 0x000fe200078e0a02 */
[----:B------:R-:W-:Y:S01]  /*4990*/  ISETP.GT.U32.AND P6, PT, R2, R228, PT ;  /* 0x000000e40200720c */ /* 0x000fe20003fc4070 */
[----:B------:R-:W-:Y:S01]  /*49a0*/  IMAD.MOV R7, RZ, RZ, -R4 ;  /* 0x000000ffff077224 */ /* 0x000fe200078e0a04 */
[----:B------:R-:W-:Y:S01]  /*49b0*/  @!P0 IADD3 R226, R226, -R2, RZ ;  /* 0x80000002e2e28210 */ /* 0x000fe20007ffe0ff */
[----:B------:R-:W-:Y:S01]  /*49c0*/  @!P1 IMAD.IADD R224, R224, 0x1, -R2 ;  /* 0x00000001e0e09824 */ /* 0x000fe200078e0a02 */
[----:B------:R-:W-:Y:S01]  /*49d0*/  ISETP.GE.AND P1, PT, R6, RZ, PT ;  /* 0x000000ff0600720c */ /* 0x000fe20003f26270 */
[----:B------:R-:W-:Y:S01]  /*49e0*/  IMAD.MOV R5, RZ, RZ, -R5 ;  /* 0x000000ffff057224 */ /* 0x000fe200078e0a05 */
[----:B------:R-:W-:Y:S01]  /*49f0*/  LOP3.LUT R6, R0, 0xc0, RZ, 0xfc, !PT ;  /* 0x000000c000067812 */ /* 0x000fe200078efcff */
[----:B------:R-:W-:Y:S01]  /*4a00*/  IMAD R230, R2, R7, R230 ;  /* 0x0000000702e67224 */ /* 0x000fe200078e02e6 */
[----:B------:R-:W-:Y:S01]  /*4a10*/  ISETP.GE.AND P0, PT, R8, RZ, PT ;  /* 0x000000ff0800720c */ /* 0x000fe20003f06270 */
[----:B------:R-:W-:Y:S01]  /*4a20*/  @!P5 IMAD.MOV R222, RZ, RZ, -R222 ;  /* 0x000000ffffded224 */ /* 0x000fe200078e0ade */
[----:B------:R-:W-:Y:S01]  /*4a30*/  IABS R236, R6 ;  /* 0x0000000600ec7213 */ /* 0x000fe20000000000 */
[----:B------:R-:W-:Y:S01]  /*4a40*/  IMAD.HI.U32 R4, R3, R234, RZ ;  /* 0x000000ea03047227 */ /* 0x000fe200078e00ff */
[----:B------:R-:W-:-:S02]  /*4a50*/  LOP3.LUT R8, R0, 0xc2, RZ, 0xfc, !PT ;  /* 0x000000c200087812 */ /* 0x000fc400078efcff */
[----:B------:R-:W-:Y:S01]  /*4a60*/  LOP3.LUT R10, R0, 0xc4, RZ, 0xfc, !PT ;  /* 0x000000c4000a7812 */ /* 0x000fe200078efcff */
[----:B------:R-:W-:Y:S01]  /*4a70*/  @!P6 IMAD.IADD R228, R228, 0x1, -R2 ;  /* 0x00000001e4e4e824 */ /* 0x000fe200078e0a02 */
[C---:B------:R-:W-:Y:S01]  /*4a80*/  ISETP.GT.U32.AND P6, PT, R2.reuse, R226, PT ;  /* 0x000000e20200720c */ /* 0x040fe20003fc4070 */
[C---:B------:R-:W-:Y:S01]  /*4a90*/  IMAD R232, R2.reuse, R5, R232 ;  /* 0x0000000502e87224 */ /* 0x040fe200078e02e8 */
[----:B------:R-:W-:Y:S01]  /*4aa0*/  IABS R238, R8 ;  /* 0x0000000800ee7213 */ /* 0x000fe20000000000 */
[----:B------:R-:W-:Y:S01]  /*4ab0*/  @!P4 IMAD.MOV R224, RZ, RZ, -R224 ;  /* 0x000000ffffe0c224 */ /* 0x000fe200078e0ae0 */
[C---:B------:R-:W-:Y:S01]  /*4ac0*/  ISETP.GT.U32.AND P5, PT, R2.reuse, R228, PT ;  /* 0x000000e40200720c */ /* 0x040fe20003fa4070 */
[----:B------:R-:W-:Y:S01]  /*4ad0*/  IMAD.MOV R7, RZ, RZ, -R4 ;  /* 0x000000ffff077224 */ /* 0x000fe200078e0a04 */
[----:B------:R-:W-:Y:S01]  /*4ae0*/  ISETP.GT.U32.AND P4, PT, R2, R230, PT ;  /* 0x000000e60200720c */ /* 0x000fe20003f84070 */
[----:B------:R-:W-:Y:S01]  /*4af0*/  IMAD.HI.U32 R4, R3, R236, RZ ;  /* 0x000000ec03047227 */ /* 0x000fe200078e00ff */
[----:B------:R-:W-:-:S03]  /*4b00*/  IABS R240, R10 ;  /* 0x0000000a00f07213 */ /* 0x000fc60000000000 */
[----:B------:R-:W-:Y:S02]  /*4b10*/  IMAD R234, R2, R7, R234 ;  /* 0x0000000702ea7224 */ /* 0x000fe400078e02ea */
[----:B------:R-:W-:Y:S01]  /*4b20*/  @!P6 IADD3 R226, R226, -R2, RZ ;  /* 0x80000002e2e2e210 */ /* 0x000fe20007ffe0ff */
[----:B------:R-:W-:Y:S01]  /*4b30*/  IMAD.MOV R7, RZ, RZ, -R4 ;  /* 0x000000ffff077224 */ /* 0x000fe200078e0a04 */
[----:B------:R-:W-:Y:S01]  /*4b40*/  ISETP.GT.U32.AND P6, PT, R2, R232, PT ;  /* 0x000000e80200720c */ /* 0x000fe20003fc4070 */
[----:B------:R-:W-:-:S04]  /*4b50*/  IMAD.HI.U32 R5, R3, R238, RZ ;  /* 0x000000ee03057227 */ /* 0x000fc800078e00ff */
[--C-:B------:R-:W-:Y:S01]  /*4b60*/  @!P5 IMAD.IADD R228, R228, 0x1, -R2.reuse ;  /* 0x00000001e4e4d824 */ /* 0x100fe200078e0a02 */
[----:B------:R-:W-:Y:S01]  /*4b70*/  ISETP.GT.U32.AND P5, PT, R2, R234, PT ;  /* 0x000000ea0200720c */ /* 0x000fe20003fa4070 */
[----:B------:R-:W-:Y:S01]  /*4b80*/  @!P4 IMAD.IADD R230, R230, 0x1, -R2 ;  /* 0x00000001e6e6c824 */ /* 0x000fe200078e0a02 */
[----:B------:R-:W-:Y:S01]  /*4b90*/  ISETP.GE.AND P4, PT, R9, RZ, PT ;  /* 0x000000ff0900720c */ /* 0x000fe20003f86270 */
[----:B------:R-:W-:Y:S02]  /*4ba0*/  IMAD R236, R2, R7, R236 ;  /* 0x0000000702ec7224 */ /* 0x000fe400078e02ec */
[----:B------:R-:W-:Y:S02]  /*4bb0*/  IMAD.MOV R9, RZ, RZ, -R5 ;  /* 0x000000ffff097224 */ /* 0x000fe400078e0a05 */
[----:B------:R-:W-:Y:S01]  /*4bc0*/  @!P6 IMAD.IADD R232, R232, 0x1, -R2 ;  /* 0x00000001e8e8e824 */ /* 0x000fe200078e0a02 */
[----:B------:R-:W-:Y:S01]  /*4bd0*/  ISETP.GT.U32.AND P6, PT, R2, R230, PT ;  /* 0x000000e60200720c */ /* 0x000fe20003fc4070 */
[----:B------:R-:W-:-:S04]  /*4be0*/  IMAD.HI.U32 R4, R3, R240, RZ ;  /* 0x000000f003047227 */ /* 0x000fc800078e00ff */
[----:B------:R-:W-:Y:S01]  /*4bf0*/  @!P5 IADD3 R234, R234, -R2, RZ ;  /* 0x80000002eaead210 */ /* 0x000fe20007ffe0ff */
[C---:B------:R-:W-:Y:S01]  /*4c00*/  IMAD R238, R2.reuse, R9, R238 ;  /* 0x0000000902ee7224 */ /* 0x040fe200078e02ee */
[C---:B------:R-:W-:Y:S01]  /*4c10*/  ISETP.GT.U32.AND P5, PT, R2.reuse, R232, PT ;  /* 0x000000e80200720c */ /* 0x040fe20003fa4070 */
[----:B------:R-:W-:Y:S01]  /*4c20*/  @!P3 IMAD.MOV R226, RZ, RZ, -R226 ;  /* 0x000000ffffe2b224 */ /* 0x000fe200078e0ae2 */
[----:B------:R-:W-:Y:S01]  /*4c30*/  ISETP.GT.U32.AND P3, PT, R2, R234, PT ;  /* 0x000000ea0200720c */ /* 0x000fe20003f64070 */
[----:B------:R-:W-:Y:S01]  /*4c40*/  IMAD.HI.U32 R5, R3, R242, RZ ;  /* 0x000000f203057227 */ /* 0x000fe200078e00ff */
[----:B------:R-:W-:Y:S02]  /*4c50*/  IADD3 R7, -R4, RZ, RZ ;  /* 0x000000ff04077210 */ /* 0x000fe40007ffe1ff */
[----:B------:R-:W-:Y:S01]  /*4c60*/  IABS R9, R12 ;  /* 0x0000000c00097213 */ /* 0x000fe20000000000 */
[----:B------:R-:W-:Y:S01]  /*4c70*/  @!P6 IMAD.IADD R230, R230, 0x1, -R2 ;  /* 0x00000001e6e6e824 */ /* 0x000fe200078e0a02 */
[C---:B------:R-:W-:Y:S01]  /*4c80*/  ISETP.GT.U32.AND P6, PT, R2.reuse, R236, PT ;  /* 0x000000ec0200720c */ /* 0x040fe20003fc4070 */
[----:B------:R-:W-:-:S02]  /*4c90*/  IMAD R240, R2, R7, R240 ;  /* 0x0000000702f07224 */ /* 0x000fc400078e02f0 */
[----:B------:R-:W-:Y:S02]  /*4ca0*/  IMAD.MOV R5, RZ, RZ, -R5 ;  /* 0x000000ffff057224 */ /* 0x000fe400078e0a05 */
[----:B------:R-:W-:Y:S01]  /*4cb0*/  @!P5 IMAD.IADD R232, R232, 0x1, -R2 ;  /* 0x00000001e8e8d824 */ /* 0x000fe200078e0a02 */
[----:B------:R-:W-:Y:S01]  /*4cc0*/  ISETP.GT.U32.AND P5, PT, R2, R238, PT ;  /* 0x000000ee0200720c */ /* 0x000fe20003fa4070 */
[----:B------:R-:W-:Y:S01]  /*4cd0*/  @!P2 IMAD.MOV R228, RZ, RZ, -R228 ;  /* 0x000000ffffe4a224 */ /* 0x000fe200078e0ae4 */
[----:B------:R-:W-:Y:S01]  /*4ce0*/  ISETP.GE.AND P2, PT, R6, RZ, PT ;  /* 0x000000ff0600720c */ /* 0x000fe20003f46270 */
[----:B------:R-:W-:Y:S01]  /*4cf0*/  @!P3 IMAD.IADD R234, R234, 0x1, -R2 ;  /* 0x00000001eaeab824 */ /* 0x000fe200078e0a02 */
[----:B------:R-:W-:Y:S01]  /*4d00*/  ISETP.GE.AND P3, PT, R8, RZ, PT ;  /* 0x000000ff0800720c */ /* 0x000fe20003f66270 */
[----:B------:R-:W-:Y:S01]  /*4d10*/  IMAD R242, R2, R5, R242 ;  /* 0x0000000502f27224 */ /* 0x000fe200078e02f2 */
[----:B------:R-:W-:Y:S01]  /*4d20*/  LOP3.LUT R6, R0, 0xc8, RZ, 0xfc, !PT ;  /* 0x000000c800067812 */ /* 0x000fe200078efcff */
[----:B------:R-:W-:Y:S01]  /*4d30*/  @!P6 IMAD.IADD R236, R236, 0x1, -R2 ;  /* 0x00000001ecece824 */ /* 0x000fe200078e0a02 */
[----:B------:R-:W-:Y:S01]  /*4d40*/  ISETP.GT.U32.AND P6, PT, R2, R240, PT ;  /* 0x000000f00200720c */ /* 0x000fe20003fc4070 */
[----:B------:R-:W-:Y:S01]  /*4d50*/  @!P1 IMAD.MOV R230, RZ, RZ, -R230 ;  /* 0x000000ffffe69224 */ /* 0x000fe200078e0ae6 */
[----:B------:R-:W-:Y:S01]  /*4d60*/  LOP3.LUT R8, R0, 0xca, RZ, 0xfc, !PT ;  /* 0x000000ca00087812 */ /* 0x000fe200078efcff */
[----:B------:R-:W-:Y:S01]  /*4d70*/  @!P0 IMAD.MOV R232, RZ, RZ, -R232 ;  /* 0x000000ffffe88224 */ /* 0x000fe200078e0ae8 */
[----:B------:R-:W-:Y:S01]  /*4d80*/  IABS R244, R6 ;  /* 0x0000000600f47213 */ /* 0x000fe20000000000 */
[----:B------:R-:W-:Y:S01]  /*4d90*/  @!P4 IMAD.MOV R234, RZ, RZ, -R234 ;  /* 0x000000ffffeac224 */ /* 0x000fe200078e0aea */
[----:B------:R-:W-:-:S02]  /*4da0*/  @!P5 IADD3 R238, R238, -R2, RZ ;  /* 0x80000002eeeed210 */ /* 0x000fc40007ffe0ff */
[----:B------:R-:W-:Y:S01]  /*4db0*/  IABS R246, R8 ;  /* 0x0000000800f67213 */ /* 0x000fe20000000000 */
[C---:B------:R-:W-:Y:S01]  /*4dc0*/  IMAD.HI.U32 R4, R3.reuse, R244, RZ ;  /* 0x000000f403047227 */ /* 0x040fe200078e00ff */
[C---:B------:R-:W-:Y:S02]  /*4dd0*/  ISETP.GT.U32.AND P1, PT, R2.reuse, R238, PT ;  /* 0x000000ee0200720c */ /* 0x040fe40003f24070 */
[----:B------:R-:W-:Y:S01]  /*4de0*/  ISETP.GT.U32.AND P5, PT, R2, R236, PT ;  /* 0x000000ec0200720c */ /* 0x000fe20003fa4070 */
[----:B------:R-:W-:Y:S01]  /*4df0*/  @!P6 IMAD.IADD R240, R240, 0x1, -R2 ;  /* 0x00000001f0f0e824 */ /* 0x000fe200078e0a02 */
[----:B------:R-:W-:Y:S01]  /*4e00*/  ISETP.GT.U32.AND P0, PT, R2, R242, PT ;  /* 0x000000f20200720c */ /* 0x000fe20003f04070 */
[----:B------:R-:W-:Y:S01]  /*4e10*/  IMAD.HI.U32 R5, R3, R246, RZ ;  /* 0x000000f603057227 */ /* 0x000fe200078e00ff */
[----:B------:R-:W-:Y:S02]  /*4e20*/  IADD3 R7, -R4, RZ, RZ ;  /* 0x000000ff04077210 */ /* 0x000fe40007ffe1ff */
[----:B------:R-:W-:Y:S01]  /*4e30*/  ISETP.GT.U32.AND P6, PT, R2, R240, PT ;  /* 0x000000f00200720c */ /* 0x000fe20003fc4070 */
[----:B------:R-:W-:Y:S01]  /*4e40*/  IMAD.MOV R5, RZ, RZ, -R5 ;  /* 0x000000ffff057224 */ /* 0x000fe200078e0a05 */
[----:B------:R-:W-:Y:S01]  /*4e50*/  ISETP.GE.AND P4, PT, R10, RZ, PT ;  /* 0x000000ff0a00720c */ /* 0x000fe20003f86270 */
[----:B------:R-:W-:Y:S01]  /*4e60*/  IMAD R244, R2, R7, R244 ;  /* 0x0000000702f47224 */ /* 0x000fe200078e02f4 */
[----:B------:R-:W-:Y:S01]  /*4e70*/  LOP3.LUT R4, R0, 0xcc, RZ, 0xfc, !PT ;  /* 0x000000cc00047812 */ /* 0x000fe200078efcff */
[----:B------:R-:W-:Y:S01]  /*4e80*/  @!P1 IMAD.IADD R238, R238, 0x1, -R2 ;  /* 0x00000001eeee9824 */ /* 0x000fe200078e0a02 */
[----:B------:R-:W-:Y:S01]  /*4e90*/  ISETP.GE.AND P1, PT, R6, RZ, PT ;  /* 0x000000ff0600720c */ /* 0x000fe20003f26270 */
[----:B------:R-:W-:Y:S01]  /*4ea0*/  IMAD R246, R2, R5, R246 ;  /* 0x0000000502f67224 */ /* 0x000fe200078e02f6 */
[----:B------:R-:W-:Y:S01]  /*4eb0*/  IABS R248, R4 ;  /* 0x0000000400f87213 */ /* 0x000fe20000000000 */
[--C-:B------:R-:W-:Y:S01]  /*4ec0*/  @!P5 IMAD.IADD R236, R236, 0x1, -R2.reuse ;  /* 0x00000001ececd824 */ /* 0x100fe200078e0a02 */
[----:B------:R-:W-:Y:S01]  /*4ed0*/  ISETP.GE.AND P5, PT, R11, RZ, PT ;  /* 0x000000ff0b00720c */ /* 0x000fe20003fa6270 */
[----:B------:R-:W-:Y:S01]  /*4ee0*/  @!P0 IMAD.IADD R242, R242, 0x1, -R2 ;  /* 0x00000001f2f28824 */ /* 0x000fe200078e0a02 */
[----:B------:R-:W-:Y:S01]  /*4ef0*/  LOP3.LUT R6, R0, 0xd0, RZ, 0xfc, !PT ;  /* 0x000000d000067812 */ /* 0x000fe200078efcff */
[----:B------:R-:W-:Y:S01]  /*4f00*/  @!P3 IMAD.MOV R238, RZ, RZ, -R238 ;  /* 0x000000ffffeeb224 */ /* 0x000fe200078e0aee */
[C---:B------:R-:W-:Y:S01]  /*4f10*/  ISETP.GT.U32.AND P3, PT, R2.reuse, R246, PT ;  /* 0x000000f60200720c */ /* 0x040fe20003f64070 */
[----:B------:R-:W-:Y:S01]  /*4f20*/  @!P2 IMAD.MOV R236, RZ, RZ, -R236 ;  /* 0x000000ffffeca224 */ /* 0x000fe200078e0aec */
[----:B------:R-:W-:-:S02]  /*4f30*/  ISETP.GT.U32.AND P0, PT, R2, R242, PT ;  /* 0x000000f20200720c */ /* 0x000fc40003f04070 */
[----:B------:R-:W-:Y:S02]  /*4f40*/  ISETP.GT.U32.AND P2, PT, R2, R244, PT ;  /* 0x000000f40200720c */ /* 0x000fe40003f44070 */
[----:B------:R-:W-:Y:S02]  /*4f50*/  @!P6 IADD3 R240, R240, -R2, RZ ;  /* 0x80000002f0f0e210 */ /* 0x000fe40007ffe0ff */
[----:B------:R-:W-:Y:S02]  /*4f60*/  ISETP.GE.AND P6, PT, R8, RZ, PT ;  /* 0x000000ff0800720c */ /* 0x000fe40003fc6270 */
[----:B------:R-:W-:Y:S01]  /*4f70*/  IABS R252, R6 ;  /* 0x0000000600fc7213 */ /* 0x000fe20000000000 */
[----:B------:R-:W-:Y:S01]  /*4f80*/  @!P4 IMAD.MOV R240, RZ, RZ, -R240 ;  /* 0x000000fffff0c224 */ /* 0x000fe200078e0af0 */
[----:B------:R-:W-:Y:S01]  /*4f90*/  ISETP.GE.AND P4, PT, R4, RZ, PT ;  /* 0x000000ff0400720c */ /* 0x000fe20003f86270 */
[--C-:B------:R-:W-:Y:S01]  /*4fa0*/  @!P3 IMAD.IADD R246, R246, 0x1, -R2.reuse ;  /* 0x00000001f6f6b824 */ /* 0x100fe200078e0a02 */
[----:B------:R-:W-:Y:S01]  /*4fb0*/  LOP3.LUT R4, R0, 0xce, RZ, 0xfc, !PT ;  /* 0x000000ce00047812 */ /* 0x000fe200078efcff */
[----:B------:R-:W-:Y:S01]  /*4fc0*/  @!P0 IMAD.IADD R242, R242, 0x1, -R2 ;  /* 0x00000001f2f28824 */ /* 0x000fe200078e0a02 */
[----:B------:R-:W-:-:S02]  /*4fd0*/  LOP3.LUT R10, R0, 0xd6, RZ, 0xfc, !PT ;  /* 0x000000d6000a7812 */ /* 0x000fc400078efcff */
[----:B------:R-:W-:Y:S01]  /*4fe0*/  @!P2 IADD3 R244, R244, -R2, RZ ;  /* 0x80000002f4f4a210 */ /* 0x000fe20007ffe0ff */
[----:B------:R-:W-:Y:S01]  /*4ff0*/  @!P5 IMAD.MOV R242, RZ, RZ, -R242 ;  /* 0x000000fffff2d224 */ /* 0x000fe200078e0af2 */
[----:B------:R-:W-:Y:S02]  /*5000*/  ISETP.GE.AND P0, PT, R4, RZ, PT ;  /* 0x000000ff0400720c */ /* 0x000fe40003f06270 */
[----:B------:R-:W-:Y:S01]  /*5010*/  IABS R250, R4 ;  /* 0x0000000400fa7213 */ /* 0x000fe20000000000 */
[C---:B------:R-:W-:Y:S01]  /*5020*/  IMAD.HI.U32 R4, R3.reuse, R248, RZ ;  /* 0x000000f803047227 */ /* 0x040fe200078e00ff */
[C---:B------:R-:W-:Y:S02]  /*5030*/  ISETP.GT.U32.AND P2, PT, R2.reuse, R244, PT ;  /* 0x000000f40200720c */ /* 0x040fe40003f44070 */
[----:B------:R-:W-:Y:S01]  /*5040*/  ISETP.GT.U32.AND P3, PT, R2, R246, PT ;  /* 0x000000f60200720c */ /* 0x000fe20003f64070 */
[----:B------:R-:W-:Y:S01]  /*5050*/  IMAD.MOV R5, RZ, RZ, -R4 ;  /* 0x000000ffff057224 */ /* 0x000fe200078e0a04 */
[----:B------:R-:W-:Y:S01]  /*5060*/  ISETP.GE.AND P5, PT, R6, RZ, PT ;  /* 0x000000ff0600720c */ /* 0x000fe20003fa6270 */
[----:B------:R-:W-:Y:S01]  /*5070*/  IMAD.HI.U32 R4, R3, R250, RZ ;  /* 0x000000fa03047227 */ /* 0x000fe200078e00ff */
[----:B------:R-:W-:-:S02]  /*5080*/  LOP3.LUT R6, R0, 0xd2, RZ, 0xfc, !PT ;  /* 0x000000d200067812 */ /* 0x000fc400078efcff */
[----:B------:R-:W-:Y:S01]  /*5090*/  IABS R23, R10 ;  /* 0x0000000a00177213 */ /* 0x000fe20000000000 */
[----:B------:R-:W-:Y:S01]  /*50a0*/  IMAD R248, R2, R5, R248 ;  /* 0x0000000502f87224 */ /* 0x000fe200078e02f8 */
[----:B------:R-:W-:Y:S01]  /*50b0*/  IADD3 R7, -R4, RZ, RZ ;  /* 0x000000ff04077210 */ /* 0x000fe20007ffe1ff */
[----:B------:R-:W-:Y:S01]  /*50c0*/  IMAD.HI.U32 R5, R3, R252, RZ ;  /* 0x000000fc03057227 */ /* 0x000fe200078e00ff */
[----:B------:R-:W-:-:S03]  /*50d0*/  IABS R25, R6 ;  /* 0x0000000600197213 */ /* 0x000fc60000000000 */
[--C-:B------:R-:W-:Y:S01]  /*50e0*/  @!P2 IMAD.IADD R244, R244, 0x1, -R2.reuse ;  /* 0x00000001f4f4a824 */ /* 0x100fe200078e0a02 */
[----:B------:R-:W-:Y:S01]  /*50f0*/  ISETP.GT.U32.AND P2, PT, R2, R248, PT ;  /* 0x000000f80200720c */ /* 0x000fe20003f44070 */
[----:B------:R-:W-:Y:S01]  /*5100*/  @!P3 IMAD.IADD R246, R246, 0x1, -R2 ;  /* 0x00000001f6f6b824 */ /* 0x000fe200078e0a02 */
[----:B------:R-:W-:Y:S01]  /*5110*/  ISETP.GE.AND P3, PT, R6, RZ, PT ;  /* 0x000000ff0600720c */ /* 0x000fe20003f66270 */
[C---:B------:R-:W-:Y:S02]  /*5120*/  IMAD R250, R2.reuse, R7, R250 ;  /* 0x0000000702fa7224 */ /* 0x040fe400078e02fa */
[----:B------:R-:W-:Y:S02]  /*5130*/  @!P6 IMAD.MOV R246, RZ, RZ, -R246 ;  /* 0x000000fffff6e224 */ /* 0x000fe400078e0af6 */
[----:B------:R-:W-:Y:S01]  /*5140*/  IMAD.MOV R5, RZ, RZ, -R5 ;  /* 0x000000ffff057224 */ /* 0x000fe200078e0a05 */
[----:B------:R-:W-:Y:S01]  /*5150*/  ISETP.GT.U32.AND P6, PT, R2, R250, PT ;  /* 0x000000fa0200720c */ /* 0x000fe20003fc4070 */
[----:B------:R-:W-:-:S04]  /*5160*/  IMAD.HI.U32 R4, R3, R25, RZ ;  /* 0x0000001903047227 */ /* 0x000fc800078e00ff */
[----:B------:R-:W-:Y:S01]  /*5170*/  @!P2 IMAD.IADD R248, R248, 0x1, -R2 ;  /* 0x00000001f8f8a824 */ /* 0x000fe200078e0a02 */
[----:B------:R-:W-:Y:S01]  /*5180*/  IADD3 R4, -R4, RZ, RZ ;  /* 0x000000ff04047210 */ /* 0x000fe20007ffe1ff */
[----:B------:R-:W-:Y:S01]  /*5190*/  IMAD R252, R2, R5, R252 ;  /* 0x0000000502fc7224 */ /* 0x000fe200078e02fc */
[----:B------:R-:W-:Y:S01]  /*51a0*/  LOP3.LUT R5, R0, 0xd4, RZ, 0xfc, !PT ;  /* 0x000000d400057812 */ /* 0x000fe200078efcff */
[----:B------:R-:W-:Y:S01]  /*51b0*/  @!P1 IMAD.MOV R244, RZ, RZ, -R244 ;  /* 0x000000fffff49224 */ /* 0x000fe200078e0af4 */
[C---:B------:R-:W-:Y:S01]  /*51c0*/  ISETP.GT.U32.AND P2, PT, R2.reuse, R248, PT ;  /* 0x000000f80200720c */ /* 0x040fe20003f44070 */
[----:B------:R-:W-:Y:S01]  /*51d0*/  IMAD R25, R2, R4, R25 ;  /* 0x0000000402197224 */ /* 0x000fe200078e0219 */
[----:B------:R-:W-:Y:S01]  /*51e0*/  IABS R6, R5 ;  /* 0x0000000500067213 */ /* 0x000fe20000000000 */
[----:B------:R-:W-:Y:S01]  /*51f0*/  @!P6 IMAD.IADD R250, R250, 0x1, -R2 ;  /* 0x00000001fafae824 */ /* 0x000fe200078e0a02 */
[----:B------:R-:W-:Y:S01]  /*5200*/  ISETP.GE.AND P1, PT, R5, RZ, PT ;  /* 0x000000ff0500720c */ /* 0x000fe20003f26270 */
[----:B------:R-:W-:-:S03]  /*5210*/  IMAD.HI.U32 R5, R3, R23, RZ ;  /* 0x0000001703057227 */ /* 0x000fc600078e00ff */
[----:B------:R-:W-:Y:S01]  /*5220*/  ISETP.GT.U32.AND P6, PT, R2, R250, PT ;  /* 0x000000fa0200720c */ /* 0x000fe20003fc4070 */
[----:B------:R-:W-:Y:S01]  /*5230*/  IMAD.HI.U32 R4, R3, R6, RZ ;  /* 0x0000000603047227 */ /* 0x000fe200078e00ff */
[----:B------:R-:W-:-:S03]  /*5240*/  IADD3 R8, -R5, RZ, RZ ;  /* 0x000000ff05087210 */ /* 0x000fc60007ffe1ff */
[----:B------:R-:W-:Y:S01]  /*5250*/  @!P2 IMAD.IADD R248, R248, 0x1, -R2 ;  /* 0x00000001f8f8a824 */ /* 0x000fe200078e0a02 */
[----:B------:R-:W-:Y:S01]  /*5260*/  ISETP.GT.U32.AND P2, PT, R2, R252, PT ;  /* 0x000000fc0200720c */ /* 0x000fe20003f44070 */
[----:B------:R-:W-:Y:S02]  /*5270*/  IMAD.MOV R7, RZ, RZ, -R4 ;  /* 0x000000ffff077224 */ /* 0x000fe400078e0a04 */
[----:B------:R-:W-:Y:S01]  /*5280*/  IMAD.HI.U32 R4, R3, R9, RZ ;  /* 0x0000000903047227 */ /* 0x000fe200078e00ff */
[----:B------:R-:W-:-:S03]  /*5290*/  @!P4 IADD3 R248, -R248, RZ, RZ ;  /* 0x000000fff8f8c210 */ /* 0x000fc60007ffe1ff */
[----:B------:R-:W-:Y:S01]  /*52a0*/  @!P6 IMAD.IADD R250, R250, 0x1, -R2 ;  /* 0x00000001fafae824 */ /* 0x000fe200078e0a02 */
[C---:B------:R-:W-:Y:S01]  /*52b0*/  ISETP.GT.U32.AND P6, PT, R2.reuse, R25, PT ;  /* 0x000000190200720c */ /* 0x040fe20003fc4070 */
[----:B------:R-:W-:Y:S02]  /*52c0*/  IMAD R5, R2, R7, R6 ;  /* 0x0000000702057224 */ /* 0x000fe400078e0206 */
[----:B------:R-:W-:Y:S02]  /*52d0*/  IMAD.MOV R7, RZ, RZ, -R4 ;  /* 0x000000ffff077224 */ /* 0x000fe400078e0a04 */
[----:B------:R-:W-:Y:S01]  /*52e0*/  @!P2 IMAD.IADD R252, R252, 0x1, -R2 ;  /* 0x00000001fcfca824 */ /* 0x000fe200078e0a02 */
[C---:B------:R-:W-:Y:S01]  /*52f0*/  ISETP.GT.U32.AND P4, PT, R2.reuse, R5, PT ;  /* 0x000000050200720c */ /* 0x040fe20003f84070 */
[C---:B------:R-:W-:Y:S02]  /*5300*/  IMAD R7, R2.reuse, R7, R9 ;  /* 0x0000000702077224 */ /* 0x040fe400078e0209 */
[C---:B------:R-:W-:Y:S01]  /*5310*/  IMAD R23, R2.reuse, R8, R23 ;  /* 0x0000000802177224 */ /* 0x040fe200078e0217 */
[----:B------:R-:W-:Y:S01]  /*5320*/  ISETP.GT.U32.AND P2, PT, R2, R252, PT ;  /* 0x000000fc0200720c */ /* 0x000fe20003f44070 */
[----:B------:R-:W-:Y:S01]  /*5330*/  IMAD.HI.U32 R4, R3, R92, RZ ;  /* 0x0000005c03047227 */ /* 0x000fe200078e00ff */
[----:B------:R-:W-:-:S03]  /*5340*/  LOP3.LUT R8, R0, 0xde, RZ, 0xfc, !PT ;  /* 0x000000de00087812 */ /* 0x000fc600078efcff */
[----:B------:R-:W-:Y:S01]  /*5350*/  @!P6 IMAD.IADD R25, R25, 0x1, -R2 ;  /* 0x000000011919e824 */ /* 0x000fe200078e0a02 */
[C---:B------:R-:W-:Y:S01]  /*5360*/  ISETP.GT.U32.AND P6, PT, R2.reuse, R7, PT ;  /* 0x000000070200720c */ /* 0x040fe20003fc4070 */
[----:B------:R-:W-:Y:S01]  /*5370*/  IMAD.MOV R9, RZ, RZ, -R4 ;  /* 0x000000ffff097224 */ /* 0x000fe200078e0a04 */
[----:B------:R-:W-:Y:S01]  /*5380*/  IABS R88, R8 ;  /* 0x0000000800587213 */ /* 0x000fe20000000000 */
[----:B------:R-:W-:Y:S01]  /*5390*/  @!P0 IMAD.MOV R250, RZ, RZ, -R250 ;  /* 0x000000fffffa8224 */ /* 0x000fe200078e0afa */
[----:B------:R-:W-:Y:S01]  /*53a0*/  @!P4 IADD3 R5, R5, -R2, RZ ;  /* 0x800000020505c210 */ /* 0x000fe20007ffe0ff */
[C---:B------:R-:W-:Y:S01]  /*53b0*/  IMAD R92, R2.reuse, R9, R92 ;  /* 0x00000009025c7224 */ /* 0x040fe200078e025c */
[----:B------:R-:W-:Y:S01]  /*53c0*/  ISETP.GT.U32.AND P4, PT, R2, R25, PT ;  /* 0x000000190200720c */ /* 0x000fe20003f84070 */
[----:B------:R-:W-:Y:S01]  /*53d0*/  @!P2 IMAD.IADD R252, R252, 0x1, -R2 ;  /* 0x00000001fcfca824 */ /* 0x000fe200078e0a02 */
[----:B------:R-:W-:Y:S01]  /*53e0*/  ISETP.GT.U32.AND P0, PT, R2, R23, PT ;  /* 0x000000170200720c */ /* 0x000fe20003f04070 */
[----:B------:R-:W-:Y:S01]  /*53f0*/  IMAD.HI.U32 R4, R3, R88, RZ ;  /* 0x0000005803047227 */ /* 0x000fe200078e00ff */
[----:B------:R-:W-:-:S02]  /*5400*/  ISETP.GE.AND P2, PT, R10, RZ, PT ;  /* 0x000000ff0a00720c */ /* 0x000fc40003f46270 */
[----:B------:R-:W-:Y:S01]  /*5410*/  LOP3.LUT R10, R0, 0xe0, RZ, 0xfc, !PT ;  /* 0x000000e0000a7812 */ /* 0x000fe200078efcff */
[----:B------:R-:W-:Y:S01]  /*5420*/  @!P6 IMAD.IADD R7, R7, 0x1, -R2 ;  /* 0x000000010707e824 */ /* 0x000fe200078e0a02 */
[----:B------:R-:W-:Y:S01]  /*5430*/  IADD3 R9, -R4, RZ, RZ ;  /* 0x000000ff04097210 */ /* 0x000fe20007ffe1ff */
[----:B------:R-:W-:Y:S01]  /*5440*/  @!P5 IMAD.MOV R252, RZ, RZ, -R252 ;  /* 0x000000fffffcd224 */ /* 0x000fe200078e0afc */
[----:B------:R-:W-:Y:S01]  /*5450*/  IABS R86, R10 ;  /* 0x0000000a00567213 */ /* 0x000fe20000000000 */
[----:B------:R-:W-:Y:S01]  /*5460*/  IMAD.HI.U32 R6, R3, R90, RZ ;  /* 0x0000005a03067227 */ /* 0x000fe200078e00ff */
[----:B------:R-:W-:-:S03]  /*5470*/  ISETP.GT.U32.AND P5, PT, R2, R7, PT ;  /* 0x000000070200720c */ /* 0x000fc60003fa4070 */
[----:B------:R-:W-:Y:S01]  /*5480*/  @!P4 IMAD.IADD R25, R25, 0x1, -R2 ;  /* 0x000000011919c824 */ /* 0x000fe200078e0a02 */
[C---:B------:R-:W-:Y:S01]  /*5490*/  ISETP.GT.U32.AND P4, PT, R2.reuse, R92, PT ;  /* 0x0000005c0200720c */ /* 0x040fe20003f84070 */
[C---:B------:R-:W-:Y:S02]  /*54a0*/  IMAD R88, R2.reuse, R9, R88 ;  /* 0x0000000902587224 */ /* 0x040fe400078e0258 */
[----:B------:R-:W-:Y:S01]  /*54b0*/  @!P0 IMAD.IADD R23, R23, 0x1, -R2 ;  /* 0x0000000117178824 */ /* 0x000fe200078e0a02 */
[C---:B------:R-:W-:Y:S01]  /*54c0*/  ISETP.GT.U32.AND P0, PT, R2.reuse, R5, PT ;  /* 0x000000050200720c */ /* 0x040fe20003f04070 */
[----:B------:R-:W-:Y:S02]  /*54d0*/  IMAD.MOV R11, RZ, RZ, -R6 ;  /* 0x000000ffff0b7224 */ /* 0x000fe400078e0a06 */
[----:B------:R-:W-:Y:S01]  /*54e0*/  IMAD.HI.U32 R6, R3, R82, RZ ;  /* 0x0000005203067227 */ /* 0x000fe200078e00ff */
[----:B------:R-:W-:-:S03]  /*54f0*/  ISETP.GT.U32.AND P6, PT, R2, R23, PT ;  /* 0x000000170200720c */ /* 0x000fc60003fc4070 */
[--C-:B------:R-:W-:Y:S01]  /*5500*/  @!P5 IMAD.IADD R7, R7, 0x1, -R2.reuse ;  /* 0x000000010707d824 */ /* 0x100fe200078e0a02 */
[----:B------:R-:W-:Y:S01]  /*5510*/  ISETP.GT.U32.AND P5, PT, R2, R88, PT ;  /* 0x000000580200720c */ /* 0x000fe20003fa4070 */
[----:B------:R-:W-:Y:S01]  /*5520*/  @!P4 IMAD.IADD R92, R92, 0x1, -R2 ;  /* 0x000000015c5cc824 */ /* 0x000fe200078e0a02 */
[----:B------:R-:W-:Y:S01]  /*5530*/  ISETP.GE.AND P4, PT, R13, RZ, PT ;  /* 0x000000ff0d00720c */ /* 0x000fe20003f86270 */
[----:B------:R-:W-:Y:S02]  /*5540*/  IMAD R90, R2, R11, R90 ;  /* 0x0000000b025a7224 */ /* 0x000fe400078e025a */
[----:B------:R-:W-:-:S04]  /*5550*/  IMAD.HI.U32 R4, R3, R86, RZ ;  /* 0x0000005603047227 */ /* 0x000fc800078e00ff */
[----:B------:R-:W-:Y:S01]  /*5560*/  IMAD.MOV R11, RZ, RZ, -R6 ;  /* 0x000000ffff0b7224 */ /* 0x000fe200078e0a06 */
[----:B------:R-:W-:Y:S01]  /*5570*/  IADD3 R9, -R4, RZ, RZ ;  /* 0x000000ff04097210 */ /* 0x000fe20007ffe1ff */
[--C-:B------:R-:W-:Y:S01]  /*5580*/  @!P6 IMAD.IADD R23, R23, 0x1, -R2.reuse ;  /* 0x000000011717e824 */ /* 0x100fe200078e0a02 */
[----:B------:R-:W-:Y:S01]  /*5590*/  ISETP.GE.AND P6, PT, R12, RZ, PT ;  /* 0x000000ff0c00720c */ /* 0x000fe20003fc6270 */
[--C-:B------:R-:W-:Y:S01]  /*55a0*/  @!P5 IMAD.IADD R88, R88, 0x1, -R2.reuse ;  /* 0x000000015858d824 */ /* 0x100fe200078e0a02 */
[C---:B------:R-:W-:Y:S01]  /*55b0*/  ISETP.GT.U32.AND P5, PT, R2.reuse, R92, PT ;  /* 0x0000005c0200720c */ /* 0x040fe20003fa4070 */
[----:B------:R-:W-:Y:S01]  /*55c0*/  @!P0 IMAD.IADD R5, R5, 0x1, -R2 ;  /* 0x0000000105058824 */ /* 0x000fe200078e0a02 */
[C---:B------:R-:W-:Y:S01]  /*55d0*/  ISETP.GT.U32.AND P0, PT, R2.reuse, R90, PT ;  /* 0x0000005a0200720c */ /* 0x040fe20003f04070 */
[----:B------:R-:W-:Y:S01]  /*55e0*/  IMAD R82, R2, R11, R82 ;  /* 0x0000000b02527224 */ /* 0x000fe200078e0252 */
[----:B------:R-:W-:Y:S01]  /*55f0*/  LOP3.LUT R6, R0, 0xe4, RZ, 0xfc, !PT ;  /* 0x000000e400067812 */ /* 0x000fe200078efcff */
[C---:B------:R-:W-:Y:S01]  /*5600*/  IMAD R86, R2.reuse, R9, R86 ;  /* 0x0000000902567224 */ /* 0x040fe200078e0256 */
[----:B------:R-:W-:Y:S01]  /*5610*/  @!P1 IADD3 R5, -R5, RZ, RZ ;  /* 0x000000ff05059210 */ /* 0x000fe20007ffe1ff */
[----:B------:R-:W-:Y:S01]  /*5620*/  @!P2 IMAD.MOV R23, RZ, RZ, -R23 ;  /* 0x000000ffff17a224 */ /* 0x000fe200078e0a17 */
[----:B------:R-:W-:Y:S01]  /*5630*/  IABS R78, R6 ;  /* 0x00000006004e7213 */ /* 0x000fe20000000000 */
[----:B------:R-:W-:Y:S01]  /*5640*/  @!P3 IMAD.MOV R25, RZ, RZ, -R25 ;  /* 0x000000ffff19b224 */ /* 0x000fe200078e0a19 */
[C---:B------:R-:W-:Y:S01]  /*5650*/  ISETP.GT.U32.AND P1, PT, R2.reuse, R88, PT ;  /* 0x000000580200720c */ /* 0x040fe20003f24070 */
[----:B------:R-:W-:Y:S01]  /*5660*/  @!P6 IMAD.MOV R7, RZ, RZ, -R7 ;  /* 0x000000ffff07e224 */ /* 0x000fe200078e0a07 */
        /* <DEDUP_REMOVED lines=10> */
[--C-:B------:R-:W-:Y:S01]  /*5710*/  @!P1 IMAD.IADD R88, R88, 0x1, -R2.reuse ;  /* 0x0000000158589824 */ /* 0x100fe200078e0a02 */
[----:B------:R-:W-:Y:S01]  /*5720*/  ISETP.GT.U32.AND P3, PT, R2, R90, PT ;  /* 0x0000005a0200720c */ /* 0x000fe20003f64070 */
[--C-:B------:R-:W-:Y:S01]  /*5730*/  @!P2 IMAD.IADD R86, R86, 0x1, -R2.reuse ;  /* 0x000000015656a824 */ /* 0x100fe200078e0a02 */
[----:B------:R-:W-:Y:S01]  /*5740*/  ISETP.GE.AND P2, PT, R6, RZ, PT ;  /* 0x000000ff0600720c */ /* 0x000fe20003f46270 */
[----:B------:R-:W-:Y:S01]  /*5750*/  @!P5 IMAD.IADD R82, R82, 0x1, -R2 ;  /* 0x000000015252d824 */ /* 0x000fe200078e0a02 */
[----:B------:R-:W-:Y:S01]  /*5760*/  LOP3.LUT R6, R0, 0xe8, RZ, 0xfc, !PT ;  /* 0x000000e800067812 */ /* 0x000fe200078efcff */
[----:B------:R-:W-:Y:S01]  /*5770*/  IMAD.HI.U32 R4, R3, R72, RZ ;  /* 0x0000004803047227 */ /* 0x000fe200078e00ff */
[----:B------:R-:W-:-:S02]  /*5780*/  ISETP.GT.U32.AND P5, PT, R2, R86, PT ;  /* 0x000000560200720c */ /* 0x000fc40003fa4070 */
[C---:B------:R-:W-:Y:S01]  /*5790*/  ISETP.GT.U32.AND P4, PT, R2.reuse, R82, PT ;  /* 0x000000520200720c */ /* 0x040fe20003f84070 */
[----:B------:R-:W-:Y:S01]  /*57a0*/  IMAD R78, R2, R9, R78 ;  /* 0x00000009024e7224 */ /* 0x000fe200078e024e */
[----:B------:R-:W-:Y:S01]  /*57b0*/  IADD3 R9, -R4, RZ, RZ ;  /* 0x000000ff04097210 */ /* 0x000fe20007ffe1ff */
[----:B------:R-:W-:Y:S01]  /*57c0*/  @!P6 IMAD.MOV R88, RZ, RZ, -R88 ;  /* 0x000000ffff58e224 */ /* 0x000fe200078e0a58 */
[----:B------:R-:W-:Y:S01]  /*57d0*/  IABS R70, R6 ;  /* 0x0000000600467213 */ /* 0x000fe20000000000 */
[----:B------:R-:W-:Y:S01]  /*57e0*/  @!P3 IMAD.IADD R90, R90, 0x1, -R2 ;  /* 0x000000015a5ab824 */ /* 0x000fe200078e0a02 */
[C---:B------:R-:W-:Y:S01]  /*57f0*/  ISETP.GT.U32.AND P6, PT, R2.reuse, R78, PT ;  /* 0x0000004e0200720c */ /* 0x040fe20003fc4070 */
[----:B------:R-:W-:Y:S01]  /*5800*/  IMAD R72, R2, R9, R72 ;  /* 0x0000000902487224 */ /* 0x000fe200078e0248 */
[----:B------:R-:W-:Y:S01]  /*5810*/  ISETP.GE.AND P3, PT, R10, RZ, PT ;  /* 0x000000ff0a00720c */ /* 0x000fe20003f66270 */
[----:B------:R-:W-:Y:S01]  /*5820*/  IMAD.HI.U32 R4, R3, R70, RZ ;  /* 0x0000004603047227 */ /* 0x000fe200078e00ff */
[----:B------:R-:W-:-:S02]  /*5830*/  ISETP.GE.AND P0, PT, R14, RZ, PT ;  /* 0x000000ff0e00720c */ /* 0x000fc40003f06270 */
[----:B------:R-:W-:Y:S01]  /*5840*/  ISETP.GE.AND P1, PT, R15, RZ, PT ;  /* 0x000000ff0f00720c */ /* 0x000fe20003f26270 */
[----:B------:R-:W-:Y:S01]  /*5850*/  IMAD.MOV R9, RZ, RZ, -R4 ;  /* 0x000000ffff097224 */ /* 0x000fe200078e0a04 */
[----:B------:R-:W-:Y:S01]  /*5860*/  @!P4 IADD3 R82, R82, -R2, RZ ;  /* 0x800000025252c210 */ /* 0x000fe20007ffe0ff */
[----:B------:R-:W-:Y:S01]  /*5870*/  @!P5 IMAD.IADD R86, R86, 0x1, -R2 ;  /* 0x000000015656d824 */ /* 0x000fe200078e0a02 */
[C---:B------:R-:W-:Y:S01]  /*5880*/  ISETP.GT.U32.AND P4, PT, R2.reuse, R72, PT ;  /* 0x000000480200720c */ /* 0x040fe20003f84070 */
[----:B------:R-:W-:Y:S01]  /*5890*/  IMAD R70, R2, R9, R70 ;  /* 0x0000000902467224 */ /* 0x000fe200078e0246 */
[----:B------:R-:W-:Y:S01]  /*58a0*/  ISETP.GE.AND P5, PT, R6, RZ, PT ;  /* 0x000000ff0600720c */ /* 0x000fe20003fa6270 */
[----:B------:R-:W-:Y:S01]  /*58b0*/  @!P6 IMAD.IADD R78, R78, 0x1, -R2 ;  /* 0x000000014e4ee824 */ /* 0x000fe200078e0a02 */
[----:B------:R-:W-:Y:S01]  /*58c0*/  LOP3.LUT R6, R0, 0xea, RZ, 0xfc, !PT ;  /* 0x000000ea00067812 */ /* 0x000fe200078efcff */
[----:B------:R-:W-:Y:S01]  /*58d0*/  @!P3 IMAD.MOV R86, RZ, RZ, -R86 ;  /* 0x000000ffff56b224 */ /* 0x000fe200078e0a56 */
[C---:B------:R-:W-:Y:S01]  /*58e0*/  ISETP.GT.U32.AND P3, PT, R2.reuse, R70, PT ;  /* 0x000000460200720c */ /* 0x040fe20003f64070 */
[----:B------:R-:W-:Y:S01]  /*58f0*/  @!P0 IMAD.MOV R90, RZ, RZ, -R90 ;  /* 0x000000ffff5a8224 */ /* 0x000fe200078e0a5a */
[----:B------:R-:W-:Y:S01]  /*5900*/  ISETP.GT.U32.AND P6, PT, R2, R78, PT ;  /* 0x0000004e0200720c */ /* 0x000fe20003fc4070 */
[----:B------:R-:W-:Y:S01]  /*5910*/  @!P1 IMAD.MOV R82, RZ, RZ, -R82 ;  /* 0x000000ffff529224 */ /* 0x000fe200078e0a52 */
[----:B------:R-:W-:-:S02]  /*5920*/  IABS R10, R6 ;  /* 0x00000006000a7213 */ /* 0x000fc40000000000 */
[----:B------:R-:W-:Y:S01]  /*5930*/  ISETP.GE.AND P0, PT, R8, RZ, PT ;  /* 0x000000ff0800720c */ /* 0x000fe20003f06270 */
[--C-:B------:R-:W-:Y:S01]  /*5940*/  @!P4 IMAD.IADD R72, R72, 0x1, -R2.reuse ;  /* 0x000000014848c824 */ /* 0x100fe200078e0a02 */
[C---:B------:R-:W-:Y:S01]  /*5950*/  LOP3.LUT R8, R0.reuse, 0xec, RZ, 0xfc, !PT ;  /* 0x000000ec00087812 */ /* 0x040fe200078efcff */
[----:B------:R-:W-:Y:S01]  /*5960*/  IMAD.HI.U32 R4, R3, R10, RZ ;  /* 0x0000000a03047227 */ /* 0x000fe200078e00ff */
[----:B------:R-:W-:Y:S02]  /*5970*/  LOP3.LUT R12, R0, 0xee, RZ, 0xfc, !PT ;  /* 0x000000ee000c7812 */ /* 0x000fe400078efcff */
[----:B------:R-:W-:Y:S02]  /*5980*/  ISETP.GT.U32.AND P4, PT, R2, R72, PT ;  /* 0x000000480200720c */ /* 0x000fe40003f84070 */
[----:B------:R-:W-:Y:S01]  /*5990*/  IADD3 R9, -R4, RZ, RZ ;  /* 0x000000ff04097210 */ /* 0x000fe20007ffe1ff */
[----:B------:R-:W-:Y:S01]  /*59a0*/  @!P6 IMAD.IADD R78, R78, 0x1, -R2 ;  /* 0x000000014e4ee824 */ /* 0x000fe200078e0a02 */
[----:B------:R-:W-:-:S02]  /*59b0*/  @!P3 IADD3 R70, R70, -R2, RZ ;  /* 0x800000024646b210 */ /* 0x000fc40007ffe0ff */
[----:B------:R-:W-:Y:S01]  /*59c0*/  IABS R14, R8 ;  /* 0x00000008000e7213 */ /* 0x000fe20000000000 */
[----:B------:R-:W-:Y:S01]  /*59d0*/  @!P2 IMAD.MOV R78, RZ, RZ, -R78 ;  /* 0x000000ffff4ea224 */ /* 0x000fe200078e0a4e */
[C---:B------:R-:W-:Y:S01]  /*59e0*/  ISETP.GT.U32.AND P2, PT, R2.reuse, R70, PT ;  /* 0x000000460200720c */ /* 0x040fe20003f44070 */
[----:B------:R-:W-:Y:S01]  /*59f0*/  IMAD R10, R2, R9, R10 ;  /* 0x00000009020a7224 */ /* 0x000fe200078e020a */
[----:B------:R-:W-:Y:S01]  /*5a00*/  IABS R18, R12 ;  /* 0x0000000c00127213 */ /* 0x000fe20000000000 */
[C---:B------:R-:W-:Y:S01]  /*5a10*/  IMAD.HI.U32 R4, R3.reuse, R14, RZ ;  /* 0x0000000e03047227 */ /* 0x040fe200078e00ff */
[----:B------:R-:W-:Y:S02]  /*5a20*/  ISETP.GE.AND P1, PT, R6, RZ, PT ;  /* 0x000000ff0600720c */ /* 0x000fe40003f26270 */
[----:B------:R-:W-:Y:S01]  /*5a30*/  LOP3.LUT R15, R0, 0xf2, RZ, 0xfc, !PT ;  /* 0x000000f2000f7812 */ /* 0x000fe200078efcff */
[----:B------:R-:W-:Y:S01]  /*5a40*/  @!P4 IMAD.IADD R72, R72, 0x1, -R2 ;  /* 0x000000014848c824 */ /* 0x000fe200078e0a02 */
[----:B------:R-:W-:Y:S01]  /*5a50*/  ISETP.GT.U32.AND P4, PT, R2, R10, PT ;  /* 0x0000000a0200720c */ /* 0x000fe20003f84070 */
[----:B------:R-:W-:Y:S01]  /*5a60*/  IMAD.HI.U32 R6, R3, R18, RZ ;  /* 0x0000001203067227 */ /* 0x000fe200078e00ff */
[----:B------:R-:W-:-:S02]  /*5a70*/  IABS R16, R15 ;  /* 0x0000000f00107213 */ /* 0x000fc40000000000 */
[----:B------:R-:W-:Y:S01]  /*5a80*/  ISETP.GE.AND P3, PT, R12, RZ, PT ;  /* 0x000000ff0c00720c */ /* 0x000fe20003f66270 */
[----:B------:R-:W-:Y:S01]  /*5a90*/  IMAD.MOV R9, RZ, RZ, -R4 ;  /* 0x000000ffff097224 */ /* 0x000fe200078e0a04 */
[----:B------:R-:W-:Y:S01]  /*5aa0*/  LOP3.LUT R4, R0, 0xf0, RZ, 0xfc, !PT ;  /* 0x000000f000047812 */ /* 0x000fe200078efcff */
[----:B------:R-:W-:Y:S01]  /*5ab0*/  IMAD.MOV R11, RZ, RZ, -R6 ;  /* 0x000000ffff0b7224 */ /* 0x000fe200078e0a06 */
[----:B------:R-:W-:Y:S01]  /*5ac0*/  IABS R12, R17 ;  /* 0x00000011000c7213 */ /* 0x000fe20000000000 */
[----:B------:R-:W-:Y:S01]  /*5ad0*/  IMAD R14, R2, R9, R14 ;  /* 0x00000009020e7224 */ /* 0x000fe200078e020e */
[----:B------:R-:W-:Y:S01]  /*5ae0*/  IABS R20, R4 ;  /* 0x0000000400147213 */ /* 0x000fe20000000000 */
[----:B------:R-:W-:Y:S01]  /*5af0*/  @!P2 IMAD.IADD R70, R70, 0x1, -R2 ;  /* 0x000000014646a824 */ /* 0x000fe200078e0a02 */
[----:B------:R-:W-:Y:S01]  /*5b00*/  ISETP.GE.AND P6, PT, R8, RZ, PT ;  /* 0x000000ff0800720c */ /* 0x000fe20003fc6270 */
[C---:B------:R-:W-:Y:S01]  /*5b10*/  IMAD R18, R2.reuse, R11, R18 ;  /* 0x0000000b02127224 */ /* 0x040fe200078e0212 */
[----:B------:R-:W-:Y:S01]  /*5b20*/  ISETP.GT.U32.AND P2, PT, R2, R14, PT ;  /* 0x0000000e0200720c */ /* 0x000fe20003f44070 */
[----:B------:R-:W-:Y:S01]  /*5b30*/  @!P4 IMAD.IADD R10, R10, 0x1, -R2 ;  /* 0x000000010a0ac824 */ /* 0x000fe200078e0a02 */
[----:B------:R-:W-:Y:S01]  /*5b40*/  @!P5 IADD3 R70, -R70, RZ, RZ ;  /* 0x000000ff4646d210 */ /* 0x000fe20007ffe1ff */
[----:B------:R-:W-:Y:S01]  /*5b50*/  @!P0 IMAD.MOV R72, RZ, RZ, -R72 ;  /* 0x000000ffff488224 */ /* 0x000fe200078e0a48 */
[C---:B------:R-:W-:Y:S01]  /*5b60*/  ISETP.GT.U32.AND P5, PT, R2.reuse, R18, PT ;  /* 0x000000120200720c */ /* 0x040fe20003fa4070 */
[----:B------:R-:W-:Y:S01]  /*5b70*/  IMAD.HI.U32 R6, R3, R16, RZ ;  /* 0x0000001003067227 */ /* 0x000fe200078e00ff */
[----:B------:R-:W-:-:S02]  /*5b80*/  ISETP.GT.U32.AND P4, PT, R2, R10, PT ;  /* 0x0000000a0200720c */ /* 0x000fc40003f84070 */
[----:B------:R-:W-:Y:S01]  /*5b90*/  ISETP.GE.AND P0, PT, R4, RZ, PT ;  /* 0x000000ff0400720c */ /* 0x000fe20003f06270 */
[----:B------:R-:W-:-:S04]  /*5ba0*/  IMAD.HI.U32 R4, R3, R20, RZ ;  /* 0x0000001403047227 */ /* 0x000fc800078e00ff */
[----:B------:R-:W-:Y:S01]  /*5bb0*/  @!P2 IADD3 R14, R14, -R2, RZ ;  /* 0x800000020e0ea210 */ /* 0x000fe20007ffe0ff */
[----:B------:R-:W-:Y:S02]  /*5bc0*/  IMAD.MOV R9, RZ, RZ, -R4 ;  /* 0x000000ffff097224 */ /* 0x000fe400078e0a04 */
[----:B------:R-:W-:Y:S01]  /*5bd0*/  IMAD.HI.U32 R8, R3, R12, RZ ;  /* 0x0000000c03087227 */ /* 0x000fe200078e00ff */
[----:B------:R-:W-:-:S03]  /*5be0*/  ISETP.GT.U32.AND P2, PT, R2, R14, PT ;  /* 0x0000000e0200720c */ /* 0x000fc60003f44070 */
[--C-:B------:R-:W-:Y:S02]  /*5bf0*/  @!P5 IMAD.IADD R18, R18, 0x1, -R2.reuse ;  /* 0x000000011212d824 */ /* 0x100fe400078e0a02 */
[----:B------:R-:W-:Y:S01]  /*5c00*/  @!P4 IMAD.IADD R10, R10, 0x1, -R2 ;  /* 0x000000010a0ac824 */ /* 0x000fe200078e0a02 */
[----:B------:R-:W-:Y:S01]  /*5c10*/  ISETP.GE.AND P4, PT, R15, RZ, PT ;  /* 0x000000ff0f00720c */ /* 0x000fe20003f86270 */
[C---:B------:R-:W-:Y:S01]  /*5c20*/  IMAD R20, R2.reuse, R9, R20 ;  /* 0x0000000902147224 */ /* 0x040fe200078e0214 */
[----:B------:R-:W-:Y:S01]  /*5c30*/  ISETP.GT.U32.AND P5, PT, R2, R18, PT ;  /* 0x000000120200720c */ /* 0x000fe20003fa4070 */
[----:B------:R-:W-:Y:S01]  /*5c40*/  IMAD.MOV R11, RZ, RZ, -R6 ;  /* 0x000000ffff0b7224 */ /* 0x000fe200078e0a06 */
[----:B------:R-:W-:Y:S01]  /*5c50*/  LOP3.LUT R15, R0, 0xf6, RZ, 0xfc, !PT ;  /* 0x000000f6000f7812 */ /* 0x000fe200078efcff */
[----:B------:R-:W-:Y:S01]  /*5c60*/  @!P1 IMAD.MOV R10, RZ, RZ, -R10 ;  /* 0x000000ffff0a9224 */ /* 0x000fe200078e0a0a */
[C---:B------:R-:W-:Y:S01]  /*5c70*/  ISETP.GT.U32.AND P1, PT, R2.reuse, R20, PT ;  /* 0x000000140200720c */ /* 0x040fe20003f24070 */
[----:B------:R-:W-:Y:S01]  /*5c80*/  IMAD.MOV R13, RZ, RZ, -R8 ;  /* 0x000000ffff0d7224 */ /* 0x000fe200078e0a08 */
[----:B------:R-:W-:Y:S01]  /*5c90*/  IABS R8, R15 ;  /* 0x0000000f00087213 */ /* 0x000fe20000000000 */
[C---:B------:R-:W-:Y:S01]  /*5ca0*/  IMAD R16, R2.reuse, R11, R16 ;  /* 0x0000000b02107224 */ /* 0x040fe200078e0210 */
[----:B------:R-:W-:Y:S01]  /*5cb0*/  IABS R6, R19 ;  /* 0x0000001300067213 */ /* 0x000fe20000000000 */
[----:B------:R-:W-:Y:S01]  /*5cc0*/  IMAD R12, R2, R13, R12 ;  /* 0x0000000d020c7224 */ /* 0x000fe200078e020c */
[----:B------:R-:W-:Y:S01]  /*5cd0*/  LOP3.LUT R13, R0, 0xfc, RZ, 0xfc, !PT ;  /* 0x000000fc000d7812 */ /* 0x000fe200078efcff */
[----:B------:R-:W-:Y:S01]  /*5ce0*/  @!P2 IMAD.IADD R14, R14, 0x1, -R2 ;  /* 0x000000010e0ea824 */ /* 0x000fe200078e0a02 */
[----:B------:R-:W-:Y:S01]  /*5cf0*/  ISETP.GT.U32.AND P2, PT, R2, R16, PT ;  /* 0x000000100200720c */ /* 0x000fe20003f44070 */
[----:B------:R-:W-:Y:S01]  /*5d00*/  IMAD.HI.U32 R0, R3, R8, RZ ;  /* 0x0000000803007227 */ /* 0x000fe200078e00ff */
[----:B------:R-:W-:-:S02]  /*5d10*/  @!P5 IADD3 R18, R18, -R2, RZ ;  /* 0x800000021212d210 */ /* 0x000fc40007ffe0ff */
[----:B------:R-:W-:Y:S01]  /*5d20*/  ISETP.GT.U32.AND P5, PT, R2, R12, PT ;  /* 0x0000000c0200720c */ /* 0x000fe20003fa4070 */
[----:B------:R-:W-:Y:S01]  /*5d30*/  IMAD.MOV R9, RZ, RZ, -R0 ;  /* 0x000000ffff097224 */ /* 0x000fe200078e0a00 */
[----:B------:R-:W-:Y:S01]  /*5d40*/  IABS R11, R13 ;  /* 0x0000000d000b7213 */ /* 0x000fe20000000000 */
[----:B------:R-:W-:Y:S01]  /*5d50*/  @!P1 IMAD.IADD R20, R20, 0x1, -R2 ;  /* 0x0000000114149824 */ /* 0x000fe200078e0a02 */
[----:B------:R-:W-:Y:S01]  /*5d60*/  @!P6 IADD3 R14, -R14, RZ, RZ ;  /* 0x000000ff0e0ee210 */ /* 0x000fe20007ffe1ff */
[C---:B------:R-:W-:Y:S02]  /*5d70*/  IMAD R8, R2.reuse, R9, R8 ;  /* 0x0000000902087224 */ /* 0x040fe400078e0208 */
[----:B------:R-:W-:Y:S01]  /*5d80*/  IMAD.HI.U32 R0, R3, R6, RZ ;  /* 0x0000000603007227 */ /* 0x000fe200078e00ff */
[----:B------:R-:W-:-:S03]  /*5d90*/  ISETP.GT.U32.AND P1, PT, R2, R20, PT ;  /* 0x000000140200720c */ /* 0x000fc60003f24070 */
[----:B------:R-:W-:Y:S01]  /*5da0*/  @!P2 IMAD.IADD R16, R16, 0x1, -R2 ;  /* 0x000000011010a824 */ /* 0x000fe200078e0a02 */
[----:B------:R-:W-:Y:S01]  /*5db0*/  ISETP.GT.U32.AND P2, PT, R2, R8, PT ;  /* 0x000000080200720c */ /* 0x000fe20003f44070 */
[----:B------:R-:W-:Y:S02]  /*5dc0*/  IMAD.MOV R9, RZ, RZ, -R0 ;  /* 0x000000ffff097224 */ /* 0x000fe400078e0a00 */
[----:B------:R-:W-:Y:S01]  /*5dd0*/  @!P5 IMAD.IADD R12, R12, 0x1, -R2 ;  /* 0x000000010c0cd824 */ /* 0x000fe200078e0a02 */
[C---:B------:R-:W-:Y:S01]  /*5de0*/  ISETP.GT.U32.AND P5, PT, R2.reuse, R16, PT ;  /* 0x000000100200720c */ /* 0x040fe20003fa4070 */
[C---:B------:R-:W-:Y:S02]  /*5df0*/  IMAD R6, R2.reuse, R9, R6 ;  /* 0x0000000902067224 */ /* 0x040fe400078e0206 */
[----:B------:R-:W-:Y:S01]  /*5e00*/  IMAD.HI.U32 R4, R3, R62, RZ ;  /* 0x0000003e03047227 */ /* 0x000fe200078e00ff */
[----:B------:R-:W-:-:S03]  /*5e10*/  ISETP.GT.U32.AND P6, PT, R2, R12, PT ;  /* 0x0000000c0200720c */ /* 0x000fc60003fc4070 */
[----:B------:R-:W-:Y:S02]  /*5e20*/  IMAD.HI.U32 R3, R3, R11, RZ ;  /* 0x0000000b03037227 */ /* 0x000fe400078e00ff */
[----:B------:R-:W-:Y:S02]  /*5e30*/  @!P2 IADD3 R8, R8, -R2, RZ ;  /* 0x800000020808a210 */ /* 0x000fe40007ffe0ff */
[----:B------:R-:W-:Y:S01]  /*5e40*/  @!P1 IMAD.IADD R20, R20, 0x1, -R2 ;  /* 0x0000000114149824 */ /* 0x000fe200078e0a02 */
[C---:B------:R-:W-:Y:S01]  /*5e50*/  ISETP.GT.U32.AND P1, PT, R2.reuse, R6, PT ;  /* 0x000000060200720c */ /* 0x040fe20003f24070 */
[----:B------:R-:W-:Y:S01]  /*5e60*/  IMAD.MOV R9, RZ, RZ, -R4 ;  /* 0x000000ffff097224 */ /* 0x000fe200078e0a04 */
[----:B------:R-:W-:Y:S01]  /*5e70*/  ISETP.GT.U32.AND P2, PT, R2, R8, PT ;  /* 0x000000080200720c */ /* 0x000fe20003f44070 */
[----:B------:R-:W-:Y:S01]  /*5e80*/  IMAD.MOV R3, RZ, RZ, -R3 ;  /* 0x000000ffff037224 */ /* 0x000fe200078e0a03 */
[----:B------:R-:W-:Y:S01]  /*5e90*/  @!P0 IADD3 R20, -R20, RZ, RZ ;  /* 0x000000ff14148210 */ /* 0x000fe20007ffe1ff */
[C---:B------:R-:W-:Y:S01]  /*5ea0*/  IMAD R62, R2.reuse, R9, R62 ;  /* 0x00000009023e7224 */ /* 0x040fe200078e023e */
[----:B------:R-:W-:Y:S01]  /*5eb0*/  ISETP.GE.AND P0, PT, R17, RZ, PT ;  /* 0x000000ff1100720c */ /* 0x000fe20003f06270 */
[----:B------:R-:W-:-:S02]  /*5ec0*/  IMAD R4, R2, R3, R11 ;  /* 0x0000000302047224 */ /* 0x000fc400078e020b */
[--C-:B------:R-:W-:Y:S01]  /*5ed0*/  @!P5 IMAD.IADD R16, R16, 0x1, -R2.reuse ;  /* 0x000000011010d824 */ /* 0x100fe200078e0a02 */
[----:B------:R-:W-:Y:S01]  /*5ee0*/  ISETP.GT.U32.AND P5, PT, R2, R62, PT ;  /* 0x0000003e0200720c */ /* 0x000fe20003fa4070 */
[--C-:B------:R-:W-:Y:S01]  /*5ef0*/  @!P6 IMAD.IADD R12, R12, 0x1, -R2.reuse ;  /* 0x000000010c0ce824 */ /* 0x100fe200078e0a02 */
[----:B------:R-:W-:Y:S01]  /*5f00*/  ISETP.GT.U32.AND P6, PT, R2, R4, PT ;  /* 0x000000040200720c */ /* 0x000fe20003fc4070 */
[----:B------:R-:W-:Y:S02]  /*5f10*/  @!P1 IMAD.IADD R6, R6, 0x1, -R2 ;  /* 0x0000000106069824 */ /* 0x000fe400078e0a02 */
[----:B------:R-:W-:Y:S02]  /*5f20*/  @!P3 IMAD.MOV R18, RZ, RZ, -R18 ;  /* 0x000000ffff12b224 */ /* 0x000fe400078e0a12 */
[----:B------:R-:W-:Y:S01]  /*5f30*/  @!P2 IMAD.IADD R8, R8, 0x1, -R2 ;  /* 0x000000010808a824 */ /* 0x000fe200078e0a02 */
[----:B------:R-:W-:Y:S01]  /*5f40*/  ISETP.GT.U32.AND P3, PT, R2, R6, PT ;  /* 0x000000060200720c */ /* 0x000fe20003f64070 */
[----:B------:R-:W-:Y:S01]  /*5f50*/  IMAD.MOV.U32 R0, RZ, RZ, c[0x0][0x180] ;  /* 0x00006000ff007624 */ /* 0x000fe200078e00ff */
[----:B------:R-:W-:Y:S01]  /*5f60*/  ISETP.GE.AND P2, PT, R15, RZ, PT ;  /* 0x000000ff0f00720c */ /* 0x000fe20003f46270 */
[----:B------:R-:W-:-:S02]  /*5f70*/  @!P4 IMAD.MOV R16, RZ, RZ, -R16 ;  /* 0x000000ffff10c224 */ /* 0x000fc400078e0a10 */
[--C-:B------:R-:W-:Y:S01]  /*5f80*/  @!P5 IMAD.IADD R62, R62, 0x1, -R2.reuse ;  /* 0x000000013e3ed824 */ /* 0x100fe200078e0a02 */
[----:B------:R-:W-:Y:S01]  /*5f90*/  ISETP.GE.AND P5, PT, R19, RZ, PT ;  /* 0x000000ff1300720c */ /* 0x000fe20003fa6270 */
[----:B------:R-:W-:Y:S01]  /*5fa0*/  @!P6 IMAD.IADD R4, R4, 0x1, -R2 ;  /* 0x000000010404e824 */ /* 0x000fe200078e0a02 */
[----:B------:R-:W-:Y:S01]  /*5fb0*/  IADD3 R3, R0, -0x1, RZ ;  /* 0xffffffff00037810 */ /* 0x000fe20007ffe0ff */
[----:B------:R-:W-:Y:S01]  /*5fc0*/  @!P0 IMAD.MOV R12, RZ, RZ, -R12 ;  /* 0x000000ffff0c8224 */ /* 0x000fe200078e0a0c */
[C---:B------:R-:W-:Y:S02]  /*5fd0*/  ISETP.GT.U32.AND P4, PT, R2.reuse, R62, PT ;  /* 0x0000003e0200720c */ /* 0x040fe40003f84070 */
[----:B------:R-:W-:Y:S02]  /*5fe0*/  ISETP.GT.U32.AND P6, PT, R2, R4, PT ;  /* 0x000000040200720c */ /* 0x000fe40003fc4070 */
[----:B------:R-:W-:Y:S01]  /*5ff0*/  @!P3 IADD3 R6, R6, -R2, RZ ;  /* 0x800000020606b210 */ /* 0x000fe20007ffe0ff */
[----:B------:R-:W-:Y:S01]  /*6000*/  @!P2 IMAD.MOV R8, RZ, RZ, -R8 ;  /* 0x000000ffff08a224 */ /* 0x000fe200078e0a08 */
[----:B------:R-:W-:-:S02]  /*6010*/  ISETP.GE.AND P2, PT, R21, RZ, PT ;  /* 0x000000ff1500720c */ /* 0x000fc40003f46270 */
[----:B------:R-:W-:Y:S01]  /*6020*/  ISETP.GE.U32.AND P1, PT, R3, 0x7fffff80, PT ;  /* 0x7fffff800300780c */ /* 0x000fe20003f26070 */
[----:B------:R-:W-:Y:S01]  /*6030*/  @!P5 IMAD.MOV R6, RZ, RZ, -R6 ;  /* 0x000000ffff06d224 */ /* 0x000fe200078e0a06 */
[----:B------:R-:W-:Y:S02]  /*6040*/  IADD3 R3, R0, -0x5, RZ ;  /* 0xfffffffb00037810 */ /* 0x000fe40007ffe0ff */
[----:B------:R-:W-:Y:S01]  /*6050*/  ISETP.GE.AND P5, PT, R13, RZ, PT ;  /* 0x000000ff0d00720c */ /* 0x000fe20003fa6270 */
[----:B------:R-:W-:Y:S01]  /*6060*/  @!P4 IMAD.IADD R62, R62, 0x1, -R2 ;  /* 0x000000013e3ec824 */ /* 0x000fe200078e0a02 */
[----:B------:R-:W-:Y:S02]  /*6070*/  ISETP.GE.U32.AND P0, PT, R3, 0x7fffff7c, PT ;  /* 0x7fffff7c0300780c */ /* 0x000fe40003f06070 */
[----:B------:R-:W-:Y:S02]  /*6080*/  IADD3 R3, R0, -0xd, RZ ;  /* 0xfffffff300037810 */ /* 0x000fe40007ffe0ff */
[----:B------:R-:W-:Y:S01]  /*6090*/  @!P6 IADD3 R4, R4, -R2, RZ ;  /* 0x800000020404e210 */ /* 0x000fe20007ffe0ff */
[----:B------:R-:W-:Y:S01]  /*60a0*/  @!P2 IMAD.MOV R62, RZ, RZ, -R62 ;  /* 0x000000ffff3ea224 */ /* 0x000fe200078e0a3e */
[----:B------:R-:W-:Y:S01]  /*60b0*/  ISETP.NE.AND P6, PT, RZ, c[0x0][0x17c], PT ;  /* 0x00005f00ff007a0c */ /* 0x000fe20003fc5270 */
[----:B------:R-:W-:Y:S01]  /*60c0*/  IMAD R2, R27, c[0x0][0x18c], RZ ;  /* 0x000063001b027a24 */ /* 0x000fe200078e02ff */
[----:B------:R-:W-:-:S02]  /*60d0*/  ISETP.GE.U32.AND P4, PT, R3, 0x7fffff74, PT ;  /* 0x7fffff740300780c */ /* 0x000fc40003f86070 */
[----:B------:R-:W-:Y:S01]  /*60e0*/  IADD3 R3, R0, -0x11, RZ ;  /* 0xffffffef00037810 */ /* 0x000fe20007ffe0ff */
[----:B------:R-:W-:Y:S01]  /*60f0*/  @!P5 IMAD.MOV R4, RZ, RZ, -R4 ;  /* 0x000000ffff04d224 */ /* 0x000fe200078e0a04 */
[C---:B------:R-:W-:Y:S02]  /*6100*/  SEL R59, R61.reuse, R24, !P6 ;  /* 0x000000183d3b7207 */ /* 0x040fe40007000000 */
[----:B------:R-:W-:Y:S02]  /*6110*/  SEL R24, R61, R5, !P6 ;  /* 0x000000053d187207 */ /* 0x000fe40007000000 */
[----:B------:R-:W-:Y:S02]  /*6120*/  ISETP.GE.U32.AND P2, PT, R3, 0x7fffff70, PT ;  /* 0x7fffff700300780c */ /* 0x000fe40003f46070 */
[----:B------:R-:W-:Y:S01]  /*6130*/  SEL R5, R61, R62, !P6 ;  /* 0x0000003e3d057207 */ /* 0x000fe20007000000 */
[----:B------:R-:W-:Y:S01]  /*6140*/  IMAD R62, R59, c[0x0][0x190], RZ ;  /* 0x000064003b3e7a24 */ /* 0x000fe200078e02ff */
[----:B------:R-:W-:Y:S01]  /*6150*/  LEA R3, P5, R2, c[0x0][0x168], 0x2 ;  /* 0x00005a0002037a11 */ /* 0x000fe200078a10ff */
[----:B------:R-:W-:Y:S01]  /*6160*/  IMAD R24, R24, c[0x0][0x190], RZ ;  /* 0x0000640018187a24 */ /* 0x000fe200078e02ff */
[----:B------:R-:W-:Y:S01]  /*6170*/  IADD3 R9, R0, -0x9, RZ ;  /* 0xfffffff700097810 */ /* 0x000fe20007ffe0ff */
[----:B------:R-:W-:Y:S01]  /*6180*/  IMAD R5, R5, c[0x0][0x190], RZ ;  /* 0x0000640005057a24 */ /* 0x000fe200078e02ff */
[----:B------:R-:W-:-:S02]  /*6190*/  SEL R111, R61, R94, !P6 ;  /* 0x0000005e3d6f7207 */ /* 0x000fc40007000000 */
[C---:B------:R-:W-:Y:S02]  /*61a0*/  SEL R58, R61.reuse, R58, !P6 ;  /* 0x0000003a3d3a7207 */ /* 0x040fe40007000000 */
[----:B------:R-:W-:Y:S01]  /*61b0*/  SEL R94, R61, R172, !P6 ;  /* 0x000000ac3d5e7207 */ /* 0x000fe20007000000 */
[----:B------:R-:W-:Y:S01]  /*61c0*/  IMAD R111, R111, c[0x0][0x190], RZ ;  /* 0x000064006f6f7a24 */ /* 0x000fe200078e02ff */
[----:B------:R-:W-:Y:S01]  /*61d0*/  LEA.HI.X.SX32 R2, R2, c[0x0][0x16c], 0x2, P5 ;  /* 0x00005b0002027a11 */ /* 0x000fe200028f16ff */
[----:B------:R-:W-:Y:S01]  /*61e0*/  IMAD R58, R58, c[0x0][0x190], RZ ;  /* 0x000064003a3a7a24 */ /* 0x000fe200078e02ff */
[C---:B------:R-:W-:Y:S02]  /*61f0*/  SEL R60, R61.reuse, R60, !P6 ;  /* 0x0000003c3d3c7207 */ /* 0x040fe40007000000 */
[----:B------:R-:W-:Y:S02]  /*6200*/  LEA R172, P5, R62, R3, 0x2 ;  /* 0x000000033eac7211 */ /* 0x000fe400078a10ff */
[----:B------:R-:W-:Y:S01]  /*6210*/  SEL R63, R61, R22, !P6 ;  /* 0x000000163d3f7207 */ /* 0x000fe20007000000 */
[----:B------:R-:W-:Y:S01]  /*6220*/  IMAD R60, R60, c[0x0][0x190], RZ ;  /* 0x000064003c3c7a24 */ /* 0x000fe200078e02ff */
[----:B------:R-:W-:-:S02]  /*6230*/  ISETP.GE.U32.AND P3, PT, R9, 0x7fffff78, PT ;  /* 0x7fffff780900780c */ /* 0x000fc40003f66070 */
[----:B------:R-:W-:Y:S01]  /*6240*/  SEL R65, R61, R26, !P6 ;  /* 0x0000001a3d417207 */ /* 0x000fe20007000000 */
[----:B------:R-:W-:Y:S01]  /*6250*/  IMAD R63, R63, c[0x0][0x190], RZ ;  /* 0x000064003f3f7a24 */ /* 0x000fe200078e02ff */
[C---:B------:R-:W-:Y:S02]  /*6260*/  SEL R67, R61.reuse, R28, !P6 ;  /* 0x0000001c3d437207 */ /* 0x040fe40007000000 */
[C---:B------:R-:W-:Y:S02]  /*6270*/  SEL R69, R61.reuse, R30, !P6 ;  /* 0x0000001e3d457207 */ /* 0x040fe40007000000 */
[----:B------:R-:W-:Y:S01]  /*6280*/  SEL R71, R61, R34, !P6 ;  /* 0x000000223d477207 */ /* 0x000fe20007000000 */
[----:B------:R-:W-:Y:S01]  /*6290*/  IMAD R117, R67, c[0x0][0x190], RZ ;  /* 0x0000640043757a24 */ /* 0x000fe200078e02ff */
        /* <DEDUP_REMOVED lines=10> */
[----:B------:R-:W-:-:S02]  /*6340*/  SEL R89, R61, R44, !P6 ;  /* 0x0000002c3d597207 */ /* 0x000fc40007000000 */
        /* <DEDUP_REMOVED lines=26> */
[C---:B------:R-:W-:Y:S01]  /*64f0*/  SEL R66, R61.reuse, R66, !P6 ;  /* 0x000000423d427207 */ /* 0x040fe20007000000 */
        /* <DEDUP_REMOVED lines=50> */
[----:B------:R-:W-:Y:S01]  /*6820*/  IMAD R134, R251, 0x70, RZ ;  /* 0x00000070fb867824 */ /* 0x000fe200078e02ff */
[----:B------:R-:W-:-:S02]  /*6830*/  SEL R148, R61, R148, !P6 ;  /* 0x000000943d947207 */ /* 0x000fc40007000000 */
[C---:B------:R-:W-:Y:S01]  /*6840*/  SEL R152, R61.reuse, R152, !P6 ;  /* 0x000000983d987207 */ /* 0x040fe20007000000 */
[----:B------:R-:W-:Y:S01]  /*6850*/  IMAD R83, R144, c[0x0][0x190], RZ ;  /* 0x0000640090537a24 */ /* 0x000fe200078e02ff */
[C---:B------:R-:W-:Y:S02]  /*6860*/  SEL R150, R61.reuse, R150, !P6 ;  /* 0x000000963d967207 */ /* 0x040fe40007000000 */
[C---:B------:R-:W-:Y:S01]  /*6870*/  SEL R154, R61.reuse, R154, !P6 ;  /* 0x0000009a3d9a7207 */ /* 0x040fe20007000000 */
[----:B------:R-:W-:Y:S01]  /*6880*/  IMAD R79, R152, c[0x0][0x190], RZ ;  /* 0x00006400984f7a24 */ /* 0x000fe200078e02ff */
[C---:B------:R-:W-:Y:S02]  /*6890*/  SEL R156, R61.reuse, R156, !P6 ;  /* 0x0000009c3d9c7207 */ /* 0x040fe40007000000 */
        /* <DEDUP_REMOVED lines=8> */
[C---:B------:R-:W-:Y:S01]  /*6920*/  SEL R166, R61.reuse, R166, !P6 ;  /* 0x000000a63da67207 */ /* 0x040fe20007000000 */
[----:B------:R-:W-:Y:S01]  /*6930*/  IMAD R71, R162, c[0x0][0x190], RZ ;  /* 0x00006400a2477a24 */ /* 0x000fe200078e02ff */
[----:B------:R-:W-:Y:S01]  /*6940*/  SEL R168, R61, R168, !P6 ;  /* 0x000000a83da87207 */ /* 0x000fe20007000000 */
[----:B------:R-:W-:Y:S01]  /*6950*/  IMAD R162, R251, 0x54, RZ ;  /* 0x00000054fba27824 */ /* 0x000fe200078e02ff */
        /* <DEDUP_REMOVED lines=10> */
[----:B------:R-:W-:Y:S01]  /*6a00*/  SEL R85, R61, R182, !P6 ;  /* 0x000000b63d557207 */ /* 0x000fe20007000000 */
[----:B------:R-:W-:Y:S01]  /*6a10*/  IMAD.SHL.U32 R182, R251, 0x40, RZ ;  /* 0x00000040fbb67824 */ /* 0x000fe200078e00ff */
[----:B------:R-:W-:Y:S01]  /*6a20*/  SEL R84, R61, R184, !P6 ;  /* 0x000000b83d547207 */ /* 0x000fe20007000000 */
[----:B------:R-:W-:Y:S01]  /*6a30*/  IMAD R174, R251, 0x48, RZ ;  /* 0x00000048fbae7824 */ /* 0x000fe200078e02ff */
        /* <DEDUP_REMOVED lines=9> */
[----:B------:R-:W-:Y:S01]  /*6ad0*/  IMAD R57, R57, c[0x0][0x190], RZ ;  /* 0x0000640039397a24 */ /* 0x000fe200078e02ff */
[C---:B------:R-:W-:Y:S01]  /*6ae0*/  SEL R54, R61.reuse, R196, !P6 ;  /* 0x000000c43d367207 */ /* 0x040fe20007000000 */
[----:B------:R-:W-:Y:S01]  /*6af0*/  IMAD R56, R56, c[0x0][0x190], RZ ;  /* 0x0000640038387a24 */ /* 0x000fe200078e02ff */
        /* <DEDUP_REMOVED lines=94> */
[----:B------:R-:W-:Y:S01]  /*70e0*/  LEA R246, P6, R51, c[0x0][0x160], 0x2 ;  /* 0x0000580033f67a11 */ /* 0x000fe200078c10ff */
[----:B------:R-:W-:Y:S01]  /*70f0*/  IMAD R65, R180, c[0x0][0x190], RZ ;  /* 0x00006400b4417a24 */ /* 0x000fe200078e02ff */
[-C--:B------:R-:W-:Y:S01]  /*7100*/  LEA.HI.X.SX32 R173, R62, R2.reuse, 0x2, P5 ;  /* 0x000000023ead7211 */ /* 0x080fe200028f16ff */
[----:B------:R-:W-:Y:S01]  /*7110*/  IMAD R62, R87, c[0x0][0x190], RZ ;  /* 0x00006400573e7a24 */ /* 0x000fe200078e02ff */
[----:B------:R-:W-:Y:S01]  /*7120*/  LEA R248, P5, R50, c[0x0][0x160], 0x2 ;  /* 0x0000580032f87a11 */ /* 0x000fe200078a10ff */
[----:B------:R-:W-:Y:S01]  /*7130*/  IMAD R9, R9, c[0x0][0x190], RZ ;  /* 0x0000640009097a24 */ /* 0x000fe200078e02ff */
[----:B------:R-:W-:Y:S01]  /*7140*/  LEA.HI.X.SX32 R247, R51, c[0x0][0x164], 0x2, P6 ;  /* 0x0000590033f77a11 */ /* 0x000fe200030f16ff */
[----:B------:R-:W-:Y:S01]  /*7150*/  STL.64 [R1+0x700], R172 ;  /* 0x000700ac01007387 */ /* 0x000fe20000100a00 */
[-C--:B------:R-:W-:Y:S01]  /*7160*/  LEA R244, P6, R58, R3.reuse, 0x2 ;  /* 0x000000033af47211 */ /* 0x080fe200078c10ff */
[----:B------:R-:W-:Y:S01]  /*7170*/  IMAD R7, R7, c[0x0][0x190], RZ ;  /* 0x0000640007077a24 */ /* 0x000fe200078e02ff */
[----:B------:R-:W-:Y:S01]  /*7180*/  LEA.HI.X.SX32 R249, R50, c[0x0][0x164], 0x2, P5 ;  /* 0x0000590032f97a11 */ /* 0x000fe200028f16ff */
[----:B------:R-:W-:Y:S01]  /*7190*/  IMAD R10, R10, c[0x0][0x190], RZ ;  /* 0x000064000a0a7a24 */ /* 0x000fe200078e02ff */
[-C--:B------:R-:W-:Y:S01]  /*71a0*/  LEA R154, P5, R60, R3.reuse, 0x2 ;  /* 0x000000033c9a7211 */ /* 0x080fe200078a10ff */
[----:B------:R-:W-:Y:S01]  /*71b0*/  IMAD R14, R14, c[0x0][0x190], RZ ;  /* 0x000064000e0e7a24 */ /* 0x000fe200078e02ff */
[-C--:B------:R-:W-:Y:S01]  /*71c0*/  LEA.HI.X.SX32 R245, R58, R2.reuse, 0x2, P6 ;  /* 0x000000023af57211 */ /* 0x080fe200030f16ff */
        /* <DEDUP_REMOVED lines=8> */
[----:B------:R-:W-:Y:S01]  /*7250*/  STL.64 [R1+0x1d8], R154 ;  /* 0x0001d89a01007387 */ /* 0x000fe20000100a00 */
[-C--:B------:R-:W-:Y:S01]  /*7260*/  LEA.HI.X.SX32 R51, R59, R2.reuse, 0x2, P5 ;  /* 0x000000023b337211 */ /* 0x080fe200028f16ff */
[----:B------:R-:W-:Y:S01]  /*7270*/  IMAD R63, R91, c[0x0][0x190], RZ ;  /* 0x000064005b3f7a24 */ /* 0x000fe200078e02ff */
[C---:B------:R-:W-:Y:S01]  /*7280*/  LEA R156, P6, R61.reuse, R3, 0x2 ;  /* 0x000000033d9c7211 */ /* 0x040fe200078c10ff */
[----:B------:R1:W-:Y:S01]  /*7290*/  STL.64 [R1+0x380], R152 ;  /* 0x0003809801007387 */ /* 0x0003e20000100a00 */
[----:B------:R-:W-:Y:S01]  /*72a0*/  IMAD R12, R12, c[0x0][0x190], RZ ;  /* 0x000064000c0c7a24 */ /* 0x000fe200078e02ff */
[----:B------:R-:W-:Y:S01]  /*72b0*/  IADD3 R250, R0, -0x17, RZ ;  /* 0xffffffe900fa7810 */ /* 0x000fe20007ffe0ff */
[----:B------:R-:W-:Y:S01]  /*72c0*/  IMAD R8, R8, c[0x0][0x190], RZ ;  /* 0x0000640008087a24 */ /* 0x000fe200078e02ff */
[----:B------:R2:W-:Y:S01]  /*72d0*/  STL.64 [R1+0x528], R50 ;  /* 0x0005283201007387 */ /* 0x0005e20000100a00 */
[----:B------:R-:W-:Y:S01]  /*72e0*/  LEA.HI.X.SX32 R157, R61, R2, 0x2, P6 ;  /* 0x000000023d9d7211 */ /* 0x000fe200030f16ff */
[----:B------:R-:W-:Y:S01]  /*72f0*/  IMAD R61, R85, c[0x0][0x190], RZ ;  /* 0x00006400553d7a24 */ /* 0x000fe200078e02ff */
[----:B------:R-:W-:Y:S01]  /*7300*/  IADD3 R252, R0, -0x1b, RZ ;  /* 0xffffffe500fc7810 */ /* 0x000fe20007ffe0ff */
[----:B------:R-:W-:-:S02]  /*7310*/  IMAD R6, R6, c[0x0][0x190], RZ ;  /* 0x0000640006067a24 */ /* 0x000fc400078e02ff */
[----:B------:R-:W-:Y:S01]  /*7320*/  STL.64 [R1+0x40], R156 ;  /* 0x0000409c01007387 */ /* 0x000fe20000100a00 */
[----:B------:R-:W-:Y:S01]  /*7330*/  IMAD R4, R4, c[0x0][0x190], RZ ;  /* 0x0000640004047a24 */ /* 0x000fe200078e02ff */
[-C--:B-1----:R-:W-:Y:S01]  /*7340*/  LEA R152, P6, R117, R3.reuse, 0x2 ;  /* 0x0000000375987211 */ /* 0x082fe200078c10ff */
[C---:B------:R-:W-:Y:S02]  /*7350*/  IMAD.SHL.U32 R238, R251.reuse, 0x8, RZ ;  /* 0x00000008fbee7824 */ /* 0x040fe400078e00ff */
[----:B------:R-:W-:Y:S01]  /*7360*/  IMAD R234, R251, 0xc, RZ ;  /* 0x0000000cfbea7824 */ /* 0x000fe200078e02ff */
[-C--:B--2---:R-:W-:Y:S01]  /*7370*/  LEA R50, P5, R114, R3.reuse, 0x2 ;  /* 0x0000000372327211 */ /* 0x084fe200078a10ff */
[----:B------:R-:W-:Y:S01]  /*7380*/  IMAD.WIDE R240, R238, 0x4, R246 ;  /* 0x00000004eef07825 */ /* 0x000fe200078e02f6 */
[-C--:B------:R-:W-:Y:S02]  /*7390*/  LEA.HI.X.SX32 R153, R117, R2.reuse, 0x2, P6 ;  /* 0x0000000275997211 */ /* 0x080fe400030f16ff */
[----:B------:R-:W-:Y:S01]  /*73a0*/  LEA.HI.X.SX32 R51, R114, R2, 0x2, P5 ;  /* 0x0000000272337211 */ /* 0x000fe200028f16ff */
[----:B------:R-:W-:Y:S01]  /*73b0*/  IMAD.WIDE R238, R238, 0x4, R248 ;  /* 0x00000004eeee7825 */ /* 0x000fe200078e02f8 */
[----:B------:R-:W-:-:S03]  /*73c0*/  LEA R154, P6, R121, R3, 0x2 ;  /* 0x00000003799a7211 */ /* 0x000fc600078c10ff */
[----:B------:R1:W-:Y:S01]  /*73d0*/  STL.64 [R1+0x1e0], R50 ;  /* 0x0001e03201007387 */ /* 0x0003e20000100a00 */
[-C--:B------:R-:W-:Y:S01]  /*73e0*/  LEA.HI.X.SX32 R155, R121, R2.reuse, 0x2, P6 ;  /* 0x00000002799b7211 */ /* 0x080fe200030f16ff */
[C---:B------:R-:W-:Y:S01]  /*73f0*/  IMAD.WIDE R236, R234.reuse, 0x4, R246 ;  /* 0x00000004eaec7825 */ /* 0x040fe200078e02f6 */
[C---:B------:R-:W-:Y:S01]  /*7400*/  LEA R58, P6, R125.reuse, R3, 0x2 ;  /* 0x000000037d3a7211 */ /* 0x040fe200078c10ff */
[----:B------:R2:W-:Y:S02]  /*7410*/  STL.64 [R1+0x390], R152 ;  /* 0x0003909801007387 */ /* 0x0005e40000100a00 */
[----:B------:R-:W-:Y:S01]  /*7420*/  IMAD.WIDE R234, R234, 0x4, R248 ;  /* 0x00000004eaea7825 */ /* 0x000fe200078e02f8 */
[----:B------:R-:W-:-:S03]  /*7430*/  LEA.HI.X.SX32 R59, R125, R2, 0x2, P6 ;  /* 0x000000027d3b7211 */ /* 0x000fc600030f16ff */
[----:B------:R-:W-:Y:S01]  /*7440*/  IMAD.SHL.U32 R230, R251, 0x10, RZ ;  /* 0x00000010fbe67824 */ /* 0x000fe200078e00ff */
[-C--:B-1----:R-:W-:Y:S01]  /*7450*/  LEA R50, P5, R119, R3.reuse, 0x2 ;  /* 0x0000000377327211 */ /* 0x082fe200078a10ff */
[----:B------:R-:W-:Y:S02]  /*7460*/  IMAD R226, R251, 0x14, RZ ;  /* 0x00000014fbe27824 */ /* 0x000fe400078e02ff */
[C---:B------:R-:W-:Y:S01]  /*7470*/  IMAD.WIDE R232, R230.reuse, 0x4, R246 ;  /* 0x00000004e6e87825 */ /* 0x040fe200078e02f6 */
[-C--:B------:R-:W-:Y:S02]  /*7480*/  LEA.HI.X.SX32 R51, R119, R2.reuse, 0x2, P5 ;  /* 0x0000000277337211 */ /* 0x080fe400028f16ff */
[CC--:B--2---:R-:W-:Y:S01]  /*7490*/  LEA R152, P6, R129.reuse, R3.reuse, 0x2 ;  /* 0x0000000381987211 */ /* 0x0c4fe200078c10ff */
[----:B------:R-:W-:Y:S02]  /*74a0*/  IMAD.WIDE R230, R230, 0x4, R248 ;  /* 0x00000004e6e67825 */ /* 0x000fe400078e02f8 */
[----:B------:R1:W-:Y:S01]  /*74b0*/  STL.64 [R1+0x538], R50 ;  /* 0x0005383201007387 */ /* 0x0003e20000100a00 */
[----:B------:R-:W-:Y:S01]  /*74c0*/  LEA.HI.X.SX32 R153, R129, R2, 0x2, P6 ;  /* 0x0000000281997211 */ /* 0x000fe200030f16ff */
[----:B------:R-:W-:Y:S01]  /*74d0*/  IMAD R222, R251, 0x18, RZ ;  /* 0x00000018fbde7824 */ /* 0x000fe200078e02ff */
[----:B------:R-:W-:Y:S01]  /*74e0*/  LEA R84, P6, R131, R3, 0x2 ;  /* 0x0000000383547211 */ /* 0x000fe200078c10ff */
[----:B------:R-:W-:Y:S01]  /*74f0*/  STL.64 [R1+0x50], R154 ;  /* 0x0000509a01007387 */ /* 0x000fe20000100a00 */
[----:B------:R-:W-:-:S02]  /*7500*/  IMAD.WIDE R228, R226, 0x4, R246 ;  /* 0x00000004e2e47825 */ /* 0x000fc400078e02f6 */
[----:B------:R-:W-:Y:S02]  /*7510*/  LEA.HI.X.SX32 R85, R131, R2, 0x2, P6 ;  /* 0x0000000283557211 */ /* 0x000fe400030f16ff */
[-C--:B------:R-:W-:Y:S01]  /*7520*/  LEA R126, P6, R135, R3.reuse, 0x2 ;  /* 0x00000003877e7211 */ /* 0x080fe200078c10ff */
[----:B------:R-:W-:Y:S01]  /*7530*/  IMAD.WIDE R226, R226, 0x4, R248 ;  /* 0x00000004e2e27825 */ /* 0x000fe200078e02f8 */
[----:B-1----:R-:W-:-:S03]  /*7540*/  LEA R50, P5, R123, R3, 0x2 ;  /* 0x000000037b327211 */ /* 0x002fc600078a10ff */
[----:B------:R-:W-:Y:S01]  /*7550*/  IMAD.WIDE R224, R222, 0x4, R246 ;  /* 0x00000004dee07825 */ /* 0x000fe200078e02f6 */
[----:B------:R-:W-:-:S03]  /*7560*/  LEA.HI.X.SX32 R51, R123, R2, 0x2, P5 ;  /* 0x000000027b337211 */ /* 0x000fc600028f16ff */
[----:B------:R-:W-:Y:S02]  /*7570*/  IMAD.WIDE R222, R222, 0x4, R248 ;  /* 0x00000004dede7825 */ /* 0x000fe400078e02f8 */
[----:B------:R1:W-:Y:S02]  /*7580*/  STL.64 [R1+0x1f0], R50 ;  /* 0x0001f03201007387 */ /* 0x0003e40000100a00 */
[C---:B------:R-:W-:Y:S02]  /*7590*/  IMAD R218, R251.reuse, 0x1c, RZ ;  /* 0x0000001cfbda7824 */ /* 0x040fe400078e02ff */
[----:B------:R-:W-:Y:S01]  /*75a0*/  IMAD.SHL.U32 R214, R251, 0x20, RZ ;  /* 0x00000020fbd67824 */ /* 0x000fe200078e00ff */
[----:B------:R2:W-:Y:S01]  /*75b0*/  STL.64 [R1+0x398], R58 ;  /* 0x0003983a01007387 */ /* 0x0005e20000100a00 */
[----:B------:R-:W-:-:S04]  /*75c0*/  IMAD.WIDE R220, R218, 0x4, R246 ;  /* 0x00000004dadc7825 */ /* 0x000fc800078e02f6 */
[----:B------:R-:W-:Y:S01]  /*75d0*/  IMAD.WIDE R218, R218, 0x4, R248 ;  /* 0x00000004dada7825 */ /* 0x000fe200078e02f8 */
[----:B-1----:R-:W-:-:S03]  /*75e0*/  LEA R50, P5, R127, R3, 0x2 ;  /* 0x000000037f327211 */ /* 0x002fc600078a10ff */
[----:B------:R-:W-:Y:S01]  /*75f0*/  IMAD.WIDE R216, R214, 0x4, R246 ;  /* 0x00000004d6d87825 */ /* 0x000fe200078e02f6 */
[----:B------:R-:W-:-:S03]  /*7600*/  LEA.HI.X.SX32 R51, R127, R2, 0x2, P5 ;  /* 0x000000027f337211 */ /* 0x000fc600028f16ff */
[----:B--2---:R-:W-:Y:S01]  /*7610*/  IMAD R58, R80, c[0x0][0x190], RZ ;  /* 0x00006400503a7a24 */ /* 0x004fe200078e02ff */
[-C--:B------:R-:W-:Y:S01]  /*7620*/  LEA.HI.X.SX32 R127, R135, R2.reuse, 0x2, P6 ;  /* 0x00000002877f7211 */ /* 0x080fe200030f16ff */
[----:B------:R-:W-:Y:S01]  /*7630*/  IMAD R59, R81, c[0x0][0x190], RZ ;  /* 0x00006400513b7a24 */ /* 0x000fe200078e02ff */
[-C--:B------:R-:W-:Y:S01]  /*7640*/  LEA R80, P6, R139, R3.reuse, 0x2 ;  /* 0x000000038b507211 */ /* 0x080fe200078c10ff */
[----:B------:R1:W-:Y:S01]  /*7650*/  STL.64 [R1+0x548], R50 ;  /* 0x0005483201007387 */ /* 0x0003e20000100a00 */
[----:B------:R-:W-:Y:S02]  /*7660*/  IMAD R210, R251, 0x24, RZ ;  /* 0x00000024fbd27824 */ /* 0x000fe400078e02ff */
[----:B------:R-:W-:Y:S01]  /*7670*/  LEA.HI.X.SX32 R81, R139, R2, 0x2, P6 ;  /* 0x000000028b517211 */ /* 0x000fe200030f16ff */
[----:B------:R-:W-:Y:S01]  /*7680*/  STL.64 [R1+0x58], R152 ;  /* 0x0000589801007387 */ /* 0x000fe20000100a00 */
[----:B------:R-:W-:Y:S01]  /*7690*/  LEA R122, P6, R143, R3, 0x2 ;  /* 0x000000038f7a7211 */ /* 0x000fe200078c10ff */
[----:B------:R-:W-:-:S03]  /*76a0*/  IMAD.WIDE R214, R214, 0x4, R248 ;  /* 0x00000004d6d67825 */ /* 0x000fc600078e02f8 */
[----:B------:R-:W-:Y:S01]  /*76b0*/  LEA.HI.X.SX32 R123, R143, R2, 0x2, P6 ;  /* 0x000000028f7b7211 */ /* 0x000fe200030f16ff */
[----:B------:R-:W-:Y:S01]  /*76c0*/  IMAD.WIDE R212, R210, 0x4, R246 ;  /* 0x00000004d2d47825 */ /* 0x000fe200078e02f6 */
[----:B-1----:R-:W-:-:S03]  /*76d0*/  LEA R50, P5, R130, R3, 0x2 ;  /* 0x0000000382327211 */ /* 0x002fc600078a10ff */
[----:B------:R-:W-:Y:S01]  /*76e0*/  IMAD.WIDE R210, R210, 0x4, R248 ;  /* 0x00000004d2d27825 */ /* 0x000fe200078e02f8 */
[----:B------:R-:W-:-:S03]  /*76f0*/  LEA.HI.X.SX32 R51, R130, R2, 0x2, P5 ;  /* 0x0000000282337211 */ /* 0x000fc600028f16ff */
[C---:B------:R-:W-:Y:S02]  /*7700*/  IMAD.WIDE R208, R206.reuse, 0x4, R246 ;  /* 0x00000004ced07825 */ /* 0x040fe400078e02f6 */
[----:B------:R1:W-:Y:S02]  /*7710*/  STL.64 [R1+0x200], R50 ;  /* 0x0002003201007387 */ /* 0x0003e40000100a00 */
[----:B------:R-:W-:Y:S02]  /*7720*/  IMAD.WIDE R206, R206, 0x4, R248 ;  /* 0x00000004cece7825 */ /* 0x000fe400078e02f8 */
[----:B------:R-:W-:Y:S02]  /*7730*/  STL.64 [R1+0x3a8], R84 ;  /* 0x0003a85401007387 */ /* 0x000fe40000100a00 */
[----:B------:R-:W-:-:S04]  /*7740*/  IMAD.WIDE R204, R202, 0x4, R246 ;  /* 0x00000004cacc7825 */ /* 0x000fc800078e02f6 */
[----:B------:R-:W-:Y:S01]  /*7750*/  IMAD.WIDE R202, R202, 0x4, R248 ;  /* 0x00000004caca7825 */ /* 0x000fe200078e02f8 */
[----:B-1----:R-:W-:-:S03]  /*7760*/  LEA R50, P5, R133, R3, 0x2 ;  /* 0x0000000385327211 */ /* 0x002fc600078a10ff */
[C---:B------:R-:W-:Y:S02]  /*7770*/  IMAD R198, R251.reuse, 0x30, RZ ;  /* 0x00000030fbc67824 */ /* 0x040fe400078e02ff */
[----:B------:R-:W-:Y:S01]  /*7780*/  IMAD R194, R251, 0x34, RZ ;  /* 0x00000034fbc27824 */ /* 0x000fe200078e02ff */
[----:B------:R-:W-:Y:S01]  /*7790*/  LEA.HI.X.SX32 R51, R133, R2, 0x2, P5 ;  /* 0x0000000285337211 */ /* 0x000fe200028f16ff */
[----:B------:R-:W-:-:S04]  /*77a0*/  IMAD.WIDE R200, R198, 0x4, R246 ;  /* 0x00000004c6c87825 */ /* 0x000fc800078e02f6 */
[----:B------:R1:W-:Y:S01]  /*77b0*/  STL.64 [R1+0x550], R50 ;  /* 0x0005503201007387 */ /* 0x0003e20000100a00 */
[----:B------:R-:W-:-:S03]  /*77c0*/  IMAD.WIDE R198, R198, 0x4, R248 ;  /* 0x00000004c6c67825 */ /* 0x000fc600078e02f8 */
[----:B------:R-:W-:Y:S01]  /*77d0*/  STL.64 [R1+0x68], R126 ;  /* 0x0000687e01007387 */ /* 0x000fe20000100a00 */
[----:B------:R-:W-:-:S04]  /*77e0*/  IMAD.WIDE R196, R194, 0x4, R246 ;  /* 0x00000004c2c47825 */ /* 0x000fc800078e02f6 */
[----:B------:R-:W-:Y:S01]  /*77f0*/  IMAD.WIDE R194, R194, 0x4, R248 ;  /* 0x00000004c2c27825 */ /* 0x000fe200078e02f8 */
[----:B-1----:R-:W-:-:S03]  /*7800*/  LEA R50, P5, R137, R3, 0x2 ;  /* 0x0000000389327211 */ /* 0x002fc600078a10ff */
[----:B------:R-:W-:Y:S01]  /*7810*/  IMAD.WIDE R192, R190, 0x4, R246 ;  /* 0x00000004bec07825 */ /* 0x000fe200078e02f6 */
[----:B------:R-:W-:-:S03]  /*7820*/  LEA.HI.X.SX32 R51, R137, R2, 0x2, P5 ;  /* 0x0000000289337211 */ /* 0x000fc600028f16ff */
[----:B------:R-:W-:Y:S02]  /*7830*/  IMAD.WIDE R190, R190, 0x4, R248 ;  /* 0x00000004bebe7825 */ /* 0x000fe400078e02f8 */
[----:B------:R1:W-:Y:S02]  /*7840*/  STL.64 [R1+0x208], R50 ;  /* 0x0002083201007387 */ /* 0x0003e40000100a00 */
[C---:B------:R-:W-:Y:S02]  /*7850*/  IMAD.WIDE R188, R186.reuse, 0x4, R246 ;  /* 0x00000004babc7825 */ /* 0x040fe400078e02f6 */
[----:B------:R2:W-:Y:S02]  /*7860*/  STL.64 [R1+0x3b8], R80 ;  /* 0x0003b85001007387 */ /* 0x0005e40000100a00 */
[----:B------:R-:W-:-:S04]  /*7870*/  IMAD.WIDE R186, R186, 0x4, R248 ;  /* 0x00000004baba7825 */ /* 0x000fc800078e02f8 */
[----:B------:R-:W-:Y:S01]  /*7880*/  IMAD.WIDE R184, R182, 0x4, R246 ;  /* 0x00000004b6b87825 */ /* 0x000fe200078e02f6 */
[----:B-1----:R-:W-:-:S03]  /*7890*/  LEA R50, P5, R141, R3, 0x2 ;  /* 0x000000038d327211 */ /* 0x002fc600078a10ff */
[----:B------:R-:W-:Y:S01]  /*78a0*/  IMAD.WIDE R182, R182, 0x4, R248 ;  /* 0x00000004b6b67825 */ /* 0x000fe200078e02f8 */
[----:B------:R-:W-:-:S03]  /*78b0*/  LEA.HI.X.SX32 R51, R141, R2, 0x2, P5 ;  /* 0x000000028d337211 */ /* 0x000fc600028f16ff */
[C---:B------:R-:W-:Y:S01]  /*78c0*/  IMAD.WIDE R180, R178.reuse, 0x4, R246 ;  /* 0x00000004b2b47825 */ /* 0x040fe200078e02f6 */
[CC--:B--2---:R-:W-:Y:S01]  /*78d0*/  LEA R80, P6, R147.reuse, R3.reuse, 0x2 ;  /* 0x0000000393507211 */ /* 0x0c4fe200078c10ff */
[----:B------:R1:W-:Y:S03]  /*78e0*/  STL.64 [R1+0x560], R50 ;  /* 0x0005603201007387 */ /* 0x0003e60000100a00 */
[-C--:B------:R-:W-:Y:S01]  /*78f0*/  LEA.HI.X.SX32 R81, R147, R2.reuse, 0x2, P6 ;  /* 0x0000000293517211 */ /* 0x080fe200030f16ff */
[----:B------:R-:W-:Y:S01]  /*7900*/  IMAD.WIDE R178, R178, 0x4, R248 ;  /* 0x00000004b2b27825 */ /* 0x000fe200078e02f8 */
[C---:B------:R-:W-:Y:S01]  /*7910*/  LEA R84, P6, R151.reuse, R3, 0x2 ;  /* 0x0000000397547211 */ /* 0x040fe200078c10ff */
[----:B------:R-:W-:Y:S02]  /*7920*/  STL.64 [R1+0x78], R122 ;  /* 0x0000787a01007387 */ /* 0x000fe40000100a00 */
[----:B------:R-:W-:Y:S01]  /*7930*/  IMAD.WIDE R176, R174, 0x4, R246 ;  /* 0x00000004aeb07825 */ /* 0x000fe200078e02f6 */
[----:B------:R-:W-:-:S03]  /*7940*/  LEA.HI.X.SX32 R85, R151, R2, 0x2, P6 ;  /* 0x0000000297557211 */ /* 0x000fc600030f16ff */
        /* <DEDUP_REMOVED lines=13> */
[----:B------:R-:W-:Y:S01]  /*7a20*/  IMAD.MOV.U32 R120, RZ, RZ, R154 ;  /* 0x000000ffff787224 */ /* 0x000fe200078e009a */
[C---:B--2---:R-:W-:Y:S01]  /*7a30*/  LEA R80, P5, R109.reuse, R3, 0x2 ;  /* 0x000000036d507211 */ /* 0x044fe200078a10ff */
[----:B------:R-:W-:Y:S01]  /*7a40*/  IMAD.WIDE R160, R158, 0x4, R246 ;  /* 0x000000049ea07825 */ /* 0x000fe200078e02f6 */
[----:B------:R1:W-:Y:S02]  /*7a50*/  STL.64 [R1+0x570], R50 ;  /* 0x0005703201007387 */ /* 0x0003e40000100a00 */
[----:B------:R-:W-:Y:S01]  /*7a60*/  LEA.HI.X.SX32 R81, R109, R2, 0x2, P5 ;  /* 0x000000026d517211 */ /* 0x000fe200028f16ff */
[C---:B------:R-:W-:Y:S01]  /*7a70*/  IMAD R154, R251.reuse, 0x5c, RZ ;  /* 0x0000005cfb9a7824 */ /* 0x040fe200078e02ff */
[----:B------:R-:W-:Y:S01]  /*7a80*/  STL.64 [R1+0x80], R84 ;  /* 0x0000805401007387 */ /* 0x000fe20000100a00 */
[----:B------:R-:W-:Y:S02]  /*7a90*/  IMAD.MOV.U32 R121, RZ, RZ, R155 ;  /* 0x000000ffff797224 */ /* 0x000fe400078e009b */
[C---:B------:R-:W-:Y:S01]  /*7aa0*/  IMAD R150, R251.reuse, 0x60, RZ ;  /* 0x00000060fb967824 */ /* 0x040fe200078e02ff */
[----:B------:R2:W-:Y:S01]  /*7ab0*/  STL.64 [R1+0x228], R80 ;  /* 0x0002285001007387 */ /* 0x0005e20000100a00 */
[----:B------:R-:W-:-:S02]  /*7ac0*/  IMAD R146, R251, 0x64, RZ ;  /* 0x00000064fb927824 */ /* 0x000fc400078e02ff */
[----:B------:R-:W-:Y:S01]  /*7ad0*/  IMAD R142, R251, 0x68, RZ ;  /* 0x00000068fb8e7824 */ /* 0x000fe200078e02ff */
[----:B-1----:R-:W-:Y:S01]  /*7ae0*/  LEA R50, P6, R111, R3, 0x2 ;  /* 0x000000036f327211 */ /* 0x002fe200078c10ff */
[----:B------:R-:W-:-:S03]  /*7af0*/  IMAD.WIDE R148, R146, 0x4, R246 ;  /* 0x0000000492947825 */ /* 0x000fc600078e02f6 */
[-C--:B------:R-:W-:Y:S01]  /*7b00*/  LEA.HI.X.SX32 R51, R111, R2.reuse, 0x2, P6 ;  /* 0x000000026f337211 */ /* 0x080fe200030f16ff */
[----:B------:R-:W-:Y:S01]  /*7b10*/  IMAD.WIDE R146, R146, 0x4, R248 ;  /* 0x0000000492927825 */ /* 0x000fe200078e02f8 */
[-C--:B------:R-:W-:Y:S02]  /*7b20*/  LEA R124, P6, R115, R3.reuse, 0x2 ;  /* 0x00000003737c7211 */ /* 0x080fe400078c10ff */
[-C--:B--2---:R-:W-:Y:S01]  /*7b30*/  LEA R80, P5, R107, R3.reuse, 0x2 ;  /* 0x000000036b507211 */ /* 0x084fe200078a10ff */
[----:B------:R1:W-:Y:S01]  /*7b40*/  STL.64 [R1+0x3d0], R50 ;  /* 0x0003d03201007387 */ /* 0x0003e20000100a00 */
[-C--:B------:R-:W-:Y:S01]  /*7b50*/  LEA.HI.X.SX32 R125, R115, R2.reuse, 0x2, P6 ;  /* 0x00000002737d7211 */ /* 0x080fe200030f16ff */
[----:B------:R-:W-:Y:S01]  /*7b60*/  IMAD.WIDE R144, R142, 0x4, R246 ;  /* 0x000000048e907825 */ /* 0x000fe200078e02f6 */
[----:B------:R-:W-:Y:S02]  /*7b70*/  LEA.HI.X.SX32 R81, R107, R2, 0x2, P5 ;  /* 0x000000026b517211 */ /* 0x000fe400028f16ff */
[----:B------:R-:W-:Y:S01]  /*7b80*/  LEA R116, P6, R113, R3, 0x2 ;  /* 0x0000000371747211 */ /* 0x000fe200078c10ff */
[----:B------:R-:W-:-:S02]  /*7b90*/  IMAD R138, R251, 0x6c, RZ ;  /* 0x0000006cfb8a7824 */ /* 0x000fc400078e02ff */
[----:B------:R2:W-:Y:S01]  /*7ba0*/  STL.64 [R1+0x578], R80 ;  /* 0x0005785001007387 */ /* 0x0005e20000100a00 */
[-C--:B------:R-:W-:Y:S01]  /*7bb0*/  LEA.HI.X.SX32 R117, R113, R2.reuse, 0x2, P6 ;  /* 0x0000000271757211 */ /* 0x080fe200030f16ff */
[----:B------:R-:W-:Y:S01]  /*7bc0*/  IMAD.WIDE R142, R142, 0x4, R248 ;  /* 0x000000048e8e7825 */ /* 0x000fe200078e02f8 */
[----:B------:R-:W-:Y:S01]  /*7bd0*/  LEA R118, P6, R108, R3, 0x2 ;  /* 0x000000036c767211 */ /* 0x000fe200078c10ff */
[----:B------:R-:W-:Y:S01]  /*7be0*/  STL.64 [R1+0x90], R124 ;  /* 0x0000907c01007387 */ /* 0x000fe20000100a00 */
[----:B------:R-:W-:Y:S01]  /*7bf0*/  MOV R113, R123 ;  /* 0x0000007b00717202 */ /* 0x000fe20000000f00 */
[----:B-1----:R-:W-:Y:S01]  /*7c00*/  IMAD R51, R76, c[0x0][0x190], RZ ;  /* 0x000064004c337a24 */ /* 0x002fe200078e02ff */
[----:B------:R-:W-:Y:S01]  /*7c10*/  LEA.HI.X.SX32 R119, R108, R2, 0x2, P6 ;  /* 0x000000026c777211 */ /* 0x000fe200030f16ff */
[----:B------:R-:W-:Y:S01]  /*7c20*/  IMAD R50, R74, c[0x0][0x190], RZ ;  /* 0x000064004a327a24 */ /* 0x000fe200078e02ff */
[-C--:B------:R-:W-:Y:S01]  /*7c30*/  LEA R114, P6, R110, R3.reuse, 0x2 ;  /* 0x000000036e727211 */ /* 0x080fe200078c10ff */
[----:B------:R-:W-:Y:S01]  /*7c40*/  IMAD.WIDE R140, R138, 0x4, R246 ;  /* 0x000000048a8c7825 */ /* 0x000fe200078e02f6 */
[----:B--2---:R-:W-:-:S02]  /*7c50*/  LEA R80, P5, R105, R3, 0x2 ;  /* 0x0000000369507211 */ /* 0x004fc400078a10ff */
[-C--:B------:R-:W-:Y:S01]  /*7c60*/  LEA.HI.X.SX32 R115, R110, R2.reuse, 0x2, P6 ;  /* 0x000000026e737211 */ /* 0x080fe200030f16ff */
[----:B------:R-:W-:Y:S01]  /*7c70*/  IMAD.WIDE R138, R138, 0x4, R248 ;  /* 0x000000048a8a7825 */ /* 0x000fe200078e02f8 */
[-C--:B------:R-:W-:Y:S02]  /*7c80*/  LEA.HI.X.SX32 R81, R105, R2.reuse, 0x2, P5 ;  /* 0x0000000269517211 */ /* 0x080fe400028f16ff */
[C---:B------:R-:W-:Y:S01]  /*7c90*/  LEA R242, P6, R103.reuse, R3, 0x2 ;  /* 0x0000000367f27211 */ /* 0x040fe200078c10ff */
[C---:B------:R-:W-:Y:S02]  /*7ca0*/  IMAD.WIDE R136, R134.reuse, 0x4, R246 ;  /* 0x0000000486887825 */ /* 0x040fe400078e02f6 */
[----:B------:R1:W-:Y:S01]  /*7cb0*/  STL.64 [R1+0x230], R80 ;  /* 0x0002305001007387 */ /* 0x0003e20000100a00 */
[----:B------:R-:W-:Y:S01]  /*7cc0*/  LEA.HI.X.SX32 R243, R103, R2, 0x2, P6 ;  /* 0x0000000267f37211 */ /* 0x000fe200030f16ff */
[----:B------:R-:W-:Y:S02]  /*7cd0*/  IMAD R130, R251, 0x74, RZ ;  /* 0x00000074fb827824 */ /* 0x000fe400078e02ff */
[----:B------:R2:W-:Y:S01]  /*7ce0*/  STL.64 [R1+0x3e0], R116 ;  /* 0x0003e07401007387 */ /* 0x0005e20000100a00 */
[----:B------:R-:W-:-:S04]  /*7cf0*/  IMAD.WIDE R134, R134, 0x4, R248 ;  /* 0x0000000486867825 */ /* 0x000fc800078e02f8 */
[----:B------:R-:W-:Y:S01]  /*7d00*/  IMAD.WIDE R132, R130, 0x4, R246 ;  /* 0x0000000482847825 */ /* 0x000fe200078e02f6 */
[----:B-1----:R-:W-:-:S03]  /*7d10*/  LEA R80, P5, R106, R3, 0x2 ;  /* 0x000000036a507211 */ /* 0x002fc600078a10ff */
[----:B------:R-:W-:Y:S01]  /*7d20*/  IMAD.WIDE R130, R130, 0x4, R248 ;  /* 0x0000000482827825 */ /* 0x000fe200078e02f8 */
[----:B------:R-:W-:-:S03]  /*7d30*/  LEA.HI.X.SX32 R81, R106, R2, 0x2, P5 ;  /* 0x000000026a517211 */ /* 0x000fc600028f16ff */
[----:B--2---:R-:W-:Y:S01]  /*7d40*/  IMAD.MOV.U32 R116, RZ, RZ, R156 ;  /* 0x000000ffff747224 */ /* 0x004fe200078e009c */
[----:B------:R-:W-:Y:S01]  /*7d50*/  MOV R117, R157 ;  /* 0x0000009d00757202 */ /* 0x000fe20000000f00 */
[C---:B------:R-:W-:Y:S01]  /*7d60*/  IMAD.WIDE R156, R154.reuse, 0x4, R246 ;  /* 0x000000049a9c7825 */ /* 0x040fe200078e02f6 */
[----:B------:R1:W-:Y:S03]  /*7d70*/  STL.64 [R1+0x588], R80 ;  /* 0x0005885001007387 */ /* 0x0003e60000100a00 */
[----:B------:R-:W-:Y:S01]  /*7d80*/  IMAD.WIDE R154, R154, 0x4, R248 ;  /* 0x000000049a9a7825 */ /* 0x000fe200078e02f8 */
[----:B------:R2:W-:Y:S03]  /*7d90*/  STL.64 [R1+0xa0], R118 ;  /* 0x0000a07601007387 */ /* 0x0005e60000100a00 */
[----:B------:R-:W-:-:S02]  /*7da0*/  IMAD.MOV.U32 R108, RZ, RZ, R124 ;  /* 0x000000ffff6c7224 */ /* 0x000fc400078e007c */
[----:B------:R-:W-:Y:S02]  /*7db0*/  IMAD.MOV.U32 R109, RZ, RZ, R125 ;  /* 0x000000ffff6d7224 */ /* 0x000fe400078e007d */
[----:B------:R-:W-:Y:S01]  /*7dc0*/  IMAD.MOV.U32 R110, RZ, RZ, R118 ;  /* 0x000000ffff6e7224 */ /* 0x000fe200078e0076 */
[----:B-1----:R-:W-:Y:S01]  /*7dd0*/  LEA R80, P5, R112, R3, 0x2 ;  /* 0x0000000370507211 */ /* 0x002fe200078a10ff */
[----:B------:R-:W-:-:S03]  /*7de0*/  IMAD.MOV.U32 R111, RZ, RZ, R119 ;  /* 0x000000ffff6f7224 */ /* 0x000fc600078e0077 */
[----:B------:R-:W-:Y:S01]  /*7df0*/  LEA.HI.X.SX32 R81, R112, R2, 0x2, P5 ;  /* 0x0000000270517211 */ /* 0x000fe200028f16ff */
[----:B------:R-:W-:Y:S02]  /*7e00*/  IMAD.MOV.U32 R112, RZ, RZ, R122 ;  /* 0x000000ffff707224 */ /* 0x000fe400078e007a */
[C---:B------:R-:W-:Y:S02]  /*7e10*/  IMAD R122, R251.reuse, 0x7c, RZ ;  /* 0x0000007cfb7a7824 */ /* 0x040fe400078e02ff */
[----:B------:R1:W-:Y:S01]  /*7e20*/  STL.64 [R1+0x240], R80 ;  /* 0x0002405001007387 */ /* 0x0003e20000100a00 */
[----:B--2---:R-:W-:Y:S02]  /*7e30*/  IMAD R118, R251, 0x9, RZ ;  /* 0x00000009fb767824 */ /* 0x004fe400078e02ff */
[C---:B------:R-:W-:Y:S01]  /*7e40*/  IMAD.WIDE R124, R122.reuse, 0x4, R246 ;  /* 0x000000047a7c7825 */ /* 0x040fe200078e02f6 */
[----:B------:R2:W-:Y:S03]  /*7e50*/  STL.64 [R1+0x3e8], R114 ;  /* 0x0003e87201007387 */ /* 0x0005e60000100a00 */
[----:B------:R-:W-:Y:S01]  /*7e60*/  IMAD.WIDE R122, R122, 0x4, R248 ;  /* 0x000000047a7a7825 */ /* 0x000fe200078e02f8 */
[----:B-1----:R-:W-:-:S04]  /*7e70*/  LEA R80, P5, R104, R3, 0x2 ;  /* 0x0000000368507211 */ /* 0x002fc800078a10ff */
[-C--:B------:R-:W-:Y:S01]  /*7e80*/  LEA.HI.X.SX32 R81, R104, R2.reuse, 0x2, P5 ;  /* 0x0000000268517211 */ /* 0x080fe200028f16ff */
[----:B--2---:R-:W-:Y:S01]  /*7e90*/  IMAD.MOV.U32 R114, RZ, RZ, R152 ;  /* 0x000000ffff727224 */ /* 0x004fe200078e0098 */
[CC--:B------:R-:W-:Y:S01]  /*7ea0*/  LEA R106, P5, R102.reuse, R3.reuse, 0x2 ;  /* 0x00000003666a7211 */ /* 0x0c0fe200078a10ff */
[----:B------:R-:W-:Y:S02]  /*7eb0*/  IMAD.MOV.U32 R115, RZ, RZ, R153 ;  /* 0x000000ffff737224 */ /* 0x000fe400078e0099 */
[----:B------:R1:W-:Y:S01]  /*7ec0*/  STL.64 [R1+0x598], R80 ;  /* 0x0005985001007387 */ /* 0x0003e20000100a00 */
[----:B------:R-:W-:Y:S01]  /*7ed0*/  LEA.HI.X.SX32 R107, R102, R2, 0x2, P5 ;  /* 0x00000002666b7211 */ /* 0x000fe200028f16ff */
[----:B------:R-:W-:Y:S01]  /*7ee0*/  IMAD.WIDE R152, R150, 0x4, R246 ;  /* 0x0000000496987825 */ /* 0x000fe200078e02f6 */
[----:B------:R-:W-:-:S03]  /*7ef0*/  LEA R104, P5, R100, R3, 0x2 ;  /* 0x0000000364687211 */ /* 0x000fc600078a10ff */
[----:B------:R-:W-:Y:S01]  /*7f00*/  IMAD.WIDE R150, R150, 0x4, R248 ;  /* 0x0000000496967825 */ /* 0x000fe200078e02f8 */
[----:B------:R-:W-:Y:S02]  /*7f10*/  LEA.HI.X.SX32 R105, R100, R2, 0x2, P5 ;  /* 0x0000000264697211 */ /* 0x000fe400028f16ff */
[----:B-1----:R-:W-:-:S04]  /*7f20*/  LEA R80, P6, R101, R3, 0x2 ;  /* 0x0000000365507211 */ /* 0x002fc800078c10ff */
[----:B------:R-:W-:-:S05]  /*7f30*/  LEA.HI.X.SX32 R81, R101, R2, 0x2, P6 ;  /* 0x0000000265517211 */ /* 0x000fca00030f16ff */
[----:B------:R1:W-:Y:S04]  /*7f40*/  STL.64 [R1+0x3f8], R80 ;  /* 0x0003f85001007387 */ /* 0x0003e80000100a00 */
[----:B------:R2:W-:Y:S04]  /*7f50*/  STL.64 [R1+0x250], R106 ;  /* 0x0002506a01007387 */ /* 0x0005e80000100a00 */
[----:B------:R3:W-:Y:S01]  /*7f60*/  STL.64 [R1+0x5a0], R104 ;  /* 0x0005a06801007387 */ /* 0x0007e20000100a00 */
[----:B-1----:R-:W-:-:S04]  /*7f70*/  LEA R80, P6, R99, R3, 0x2 ;  /* 0x0000000363507211 */ /* 0x002fc800078c10ff */
[-C--:B------:R-:W-:Y:S01]  /*7f80*/  LEA.HI.X.SX32 R81, R99, R2.reuse, 0x2, P6 ;  /* 0x0000000263517211 */ /* 0x080fe200030f16ff */
[----:B--2---:R-:W-:Y:S01]  /*7f90*/  IMAD.MOV.U32 R107, RZ, RZ, R127 ;  /* 0x000000ffff6b7224 */ /* 0x004fe200078e007f */
[CC--:B------:R-:W-:Y:S02]  /*7fa0*/  LEA R102, P6, R97.reuse, R3.reuse, 0x2 ;  /* 0x0000000361667211 */ /* 0x0c0fe400078c10ff */
[CC--:B---3--:R-:W-:Y:S01]  /*7fb0*/  LEA R104, P5, R98.reuse, R3.reuse, 0x2 ;  /* 0x0000000362687211 */ /* 0x0c8fe200078a10ff */
[----:B------:R-:W-:Y:S01]  /*7fc0*/  STL.64 [R1+0xb0], R80 ;  /* 0x0000b05001007387 */ /* 0x000fe20000100a00 */
[-C--:B------:R-:W-:Y:S02]  /*7fd0*/  LEA.HI.X.SX32 R103, R97, R2.reuse, 0x2, P6 ;  /* 0x0000000261677211 */ /* 0x080fe400030f16ff */
[----:B------:R-:W-:Y:S02]  /*7fe0*/  LEA.HI.X.SX32 R105, R98, R2, 0x2, P5 ;  /* 0x0000000262697211 */ /* 0x000fe400028f16ff */
[----:B------:R-:W-:-:S02]  /*7ff0*/  LEA R100, P5, R96, R3, 0x2 ;  /* 0x0000000360647211 */ /* 0x000fc400078a10ff */
[C---:B------:R-:W-:Y:S01]  /*8000*/  LEA R98, P6, R95.reuse, R3, 0x2 ;  /* 0x000000035f627211 */ /* 0x040fe200078c10ff */
[----:B------:R-:W-:Y:S01]  /*8010*/  STL.64 [R1+0x258], R104 ;  /* 0x0002586801007387 */ /* 0x000fe20000100a00 */
[-C--:B------:R-:W-:Y:S02]  /*8020*/  LEA.HI.X.SX32 R101, R96, R2.reuse, 0x2, P5 ;  /* 0x0000000260657211 */ /* 0x080fe400028f16ff */
[----:B------:R-:W-:Y:S01]  /*8030*/  LEA.HI.X.SX32 R99, R95, R2, 0x2, P6 ;  /* 0x000000025f637211 */ /* 0x000fe200030f16ff */
[----:B------:R1:W-:Y:S01]  /*8040*/  STL.64 [R1+0x408], R102 ;  /* 0x0004086601007387 */ /* 0x0003e20000100a00 */
[----:B------:R-:W-:Y:S01]  /*8050*/  MOV R106, R126 ;  /* 0x0000007e006a7202 */ /* 0x000fe20000000f00 */
[----:B------:R-:W-:Y:S02]  /*8060*/  IMAD R126, R251, 0x78, RZ ;  /* 0x00000078fb7e7824 */ /* 0x000fe400078e02ff */
[----:B------:R2:W-:Y:S02]  /*8070*/  STL.64 [R1+0x5b0], R100 ;  /* 0x0005b06401007387 */ /* 0x0005e40000100a00 */
[----:B------:R-:W-:-:S02]  /*8080*/  IMAD.WIDE R128, R126, 0x4, R246 ;  /* 0x000000047e807825 */ /* 0x000fc400078e02f6 */
[----:B------:R3:W-:Y:S02]  /*8090*/  STL.64 [R1+0xc0], R98 ;  /* 0x0000c06201007387 */ /* 0x0007e40000100a00 */
[----:B------:R-:W-:-:S04]  /*80a0*/  IMAD.WIDE R126, R126, 0x4, R248 ;  /* 0x000000047e7e7825 */ /* 0x000fc800078e02f8 */
[----:B-1----:R-:W-:Y:S01]  /*80b0*/  IMAD R102, R251, 0x19, RZ ;  /* 0x00000019fb667824 */ /* 0x002fe200078e02ff */
[----:B--2---:R-:W-:-:S03]  /*80c0*/  LEA R100, P5, R93, R3, 0x2 ;  /* 0x000000035d647211 */ /* 0x004fc600078a10ff */
[----:B------:R-:W-:Y:S01]  /*80d0*/  IMAD.WIDE R104, R102, 0x4, R246 ;  /* 0x0000000466687825 */ /* 0x000fe200078e02f6 */
[-C--:B---3--:R-:W-:Y:S02]  /*80e0*/  LEA R98, P6, R92, R3.reuse, 0x2 ;  /* 0x000000035c627211 */ /* 0x088fe400078c10ff */
[-C--:B------:R-:W-:Y:S01]  /*80f0*/  LEA.HI.X.SX32 R101, R93, R2.reuse, 0x2, P5 ;  /* 0x000000025d657211 */ /* 0x080fe200028f16ff */
[----:B------:R-:W-:Y:S01]  /*8100*/  IMAD.WIDE R102, R102, 0x4, R248 ;  /* 0x0000000466667825 */ /* 0x000fe200078e02f8 */
[-C--:B------:R-:W-:Y:S02]  /*8110*/  LEA R96, P5, R90, R3.reuse, 0x2 ;  /* 0x000000035a607211 */ /* 0x080fe400078a10ff */
[-C--:B------:R-:W-:Y:S01]  /*8120*/  LEA.HI.X.SX32 R99, R92, R2.reuse, 0x2, P6 ;  /* 0x000000025c637211 */ /* 0x080fe200030f16ff */
[----:B------:R-:W-:Y:S01]  /*8130*/  STL.64 [R1+0x268], R100 ;  /* 0x0002686401007387 */ /* 0x000fe20000100a00 */
[-C--:B------:R-:W-:Y:S02]  /*8140*/  LEA R94, P6, R89, R3.reuse, 0x2 ;  /* 0x00000003595e7211 */ /* 0x080fe400078c10ff */
[----:B------:R-:W-:Y:S01]  /*8150*/  LEA.HI.X.SX32 R97, R90, R2, 0x2, P5 ;  /* 0x000000025a617211 */ /* 0x000fe200028f16ff */
[----:B------:R1:W-:Y:S01]  /*8160*/  STL.64 [R1+0x410], R98 ;  /* 0x0004106201007387 */ /* 0x0003e20000100a00 */
[----:B------:R-:W-:-:S02]  /*8170*/  LEA R92, P5, R88, R3, 0x2 ;  /* 0x00000003585c7211 */ /* 0x000fc400078a10ff */
[-C--:B------:R-:W-:Y:S01]  /*8180*/  LEA.HI.X.SX32 R95, R89, R2.reuse, 0x2, P6 ;  /* 0x00000002595f7211 */ /* 0x080fe200030f16ff */
[----:B------:R-:W-:Y:S01]  /*8190*/  STL.64 [R1+0x5c0], R96 ;  /* 0x0005c06001007387 */ /* 0x000fe20000100a00 */
[----:B------:R-:W-:Y:S02]  /*81a0*/  LEA R90, P6, R86, R3, 0x2 ;  /* 0x00000003565a7211 */ /* 0x000fe400078c10ff */
[-C--:B------:R-:W-:Y:S01]  /*81b0*/  LEA.HI.X.SX32 R93, R88, R2.reuse, 0x2, P5 ;  /* 0x00000002585d7211 */ /* 0x080fe200028f16ff */
[----:B------:R-:W-:Y:S01]  /*81c0*/  STL.64 [R1+0xc8], R94 ;  /* 0x0000c85e01007387 */ /* 0x000fe20000100a00 */
[----:B------:R-:W-:-:S03]  /*81d0*/  LEA.HI.X.SX32 R91, R86, R2, 0x2, P6 ;  /* 0x00000002565b7211 */ /* 0x000fc600030f16ff */
[----:B------:R2:W-:Y:S01]  /*81e0*/  STL.64 [R1+0x278], R92 ;  /* 0x0002785c01007387 */ /* 0x0005e20000100a00 */
[----:B-1----:R-:W-:-:S03]  /*81f0*/  IMAD R98, R251, 0x1d, RZ ;  /* 0x0000001dfb627824 */ /* 0x002fc600078e02ff */
[----:B------:R1:W-:Y:S01]  /*8200*/  STL.64 [R1+0x420], R90 ;  /* 0x0004205a01007387 */ /* 0x0003e20000100a00 */
[----:B------:R-:W-:-:S04]  /*8210*/  IMAD.WIDE R100, R98, 0x4, R246 ;  /* 0x0000000462647825 */ /* 0x000fc800078e02f6 */
[----:B------:R-:W-:Y:S01]  /*8220*/  IMAD.WIDE R98, R98, 0x4, R248 ;  /* 0x0000000462627825 */ /* 0x000fe200078e02f8 */
[----:B--2---:R-:W-:-:S03]  /*8230*/  LEA R92, P5, R83, R3, 0x2 ;  /* 0x00000003535c7211 */ /* 0x004fc600078a10ff */
[----:B------:R-:W-:Y:S01]  /*8240*/  IMAD R94, R251, 0x21, RZ ;  /* 0x00000021fb5e7824 */ /* 0x000fe200078e02ff */
[----:B-1----:R-:W-:-:S03]  /*8250*/  LEA R90, P6, R82, R3, 0x2 ;  /* 0x00000003525a7211 */ /* 0x002fc600078c10ff */
[C---:B------:R-:W-:Y:S01]  /*8260*/  IMAD.WIDE R96, R94.reuse, 0x4, R246 ;  /* 0x000000045e607825 */ /* 0x040fe200078e02f6 */
[-C--:B------:R-:W-:Y:S02]  /*8270*/  LEA.HI.X.SX32 R93, R83, R2.reuse, 0x2, P5 ;  /* 0x00000002535d7211 */ /* 0x080fe400028f16ff */
[CC--:B------:R-:W-:Y:S01]  /*8280*/  LEA R88, P5, R79.reuse, R3.reuse, 0x2 ;  /* 0x000000034f587211 */ /* 0x0c0fe200078a10ff */
[----:B------:R-:W-:Y:S01]  /*8290*/  IMAD.WIDE R94, R94, 0x4, R248 ;  /* 0x000000045e5e7825 */ /* 0x000fe200078e02f8 */
[-C--:B------:R-:W-:Y:S01]  /*82a0*/  LEA.HI.X.SX32 R91, R82, R2.reuse, 0x2, P6 ;  /* 0x00000002525b7211 */ /* 0x080fe200030f16ff */
[----:B------:R-:W-:Y:S01]  /*82b0*/  STL.64 [R1+0x5c8], R92 ;  /* 0x0005c85c01007387 */ /* 0x000fe20000100a00 */
[-C--:B------:R-:W-:Y:S02]  /*82c0*/  LEA R86, P6, R78, R3.reuse, 0x2 ;  /* 0x000000034e567211 */ /* 0x080fe400078c10ff */
[----:B------:R-:W-:Y:S01]  /*82d0*/  LEA.HI.X.SX32 R89, R79, R2, 0x2, P5 ;  /* 0x000000024f597211 */ /* 0x000fe200028f16ff */
[----:B------:R1:W-:Y:S01]  /*82e0*/  STL.64 [R1+0xd8], R90 ;  /* 0x0000d85a01007387 */ /* 0x0003e20000100a00 */
[----:B------:R-:W-:-:S02]  /*82f0*/  LEA R82, P5, R77, R3, 0x2 ;  /* 0x000000034d527211 */ /* 0x000fc400078a10ff */
[-C--:B------:R-:W-:Y:S02]  /*8300*/  LEA.HI.X.SX32 R87, R78, R2.reuse, 0x2, P6 ;  /* 0x000000024e577211 */ /* 0x080fe400030f16ff */
[----:B------:R-:W-:-:S03]  /*8310*/  LEA.HI.X.SX32 R83, R77, R2, 0x2, P5 ;  /* 0x000000024d537211 */ /* 0x000fc600028f16ff */
[----:B------:R2:W-:Y:S04]  /*8320*/  STL.64 [R1+0x430], R86 ;  /* 0x0004305601007387 */ /* 0x0005e80000100a00 */
[----:B------:R-:W-:Y:S01]  /*8330*/  STL.64 [R1+0x280], R88 ;  /* 0x0002805801007387 */ /* 0x000fe20000100a00 */
[----:B-1----:R-:W-:-:S03]  /*8340*/  IMAD R90, R251, 0x25, RZ ;  /* 0x00000025fb5a7824 */ /* 0x002fc600078e02ff */
[----:B------:R1:W-:Y:S01]  /*8350*/  STL.64 [R1+0x5e0], R82 ;  /* 0x0005e05201007387 */ /* 0x0003e20000100a00 */
[----:B------:R-:W-:Y:S01]  /*8360*/  IMAD.WIDE R92, R90, 0x4, R246 ;  /* 0x000000045a5c7825 */ /* 0x000fe200078e02f6 */
[----:B--2---:R-:W-:-:S03]  /*8370*/  LEA R86, P6, R75, R3, 0x2 ;  /* 0x000000034b567211 */ /* 0x004fc600078c10ff */
[----:B------:R-:W-:Y:S01]  /*8380*/  IMAD.WIDE R90, R90, 0x4, R248 ;  /* 0x000000045a5a7825 */ /* 0x000fe200078e02f8 */
[-C--:B------:R-:W-:Y:S02]  /*8390*/  LEA.HI.X.SX32 R87, R75, R2.reuse, 0x2, P6 ;  /* 0x000000024b577211 */ /* 0x080fe400030f16ff */
[CC--:B------:R-:W-:Y:S02]  /*83a0*/  LEA R78, P6, R72.reuse, R3.reuse, 0x2 ;  /* 0x00000003484e7211 */ /* 0x0c0fe400078c10ff */
[CC--:B-1----:R-:W-:Y:S01]  /*83b0*/  LEA R82, P5, R73.reuse, R3.reuse, 0x2 ;  /* 0x0000000349527211 */ /* 0x0c2fe200078a10ff */
[----:B------:R1:W-:Y:S01]  /*83c0*/  STL.64 [R1+0xe8], R86 ;  /* 0x0000e85601007387 */ /* 0x0003e20000100a00 */
[-C--:B------:R-:W-:Y:S02]  /*83d0*/  LEA.HI.X.SX32 R79, R72, R2.reuse, 0x2, P6 ;  /* 0x00000002484f7211 */ /* 0x080fe400030f16ff */
[----:B------:R-:W-:Y:S02]  /*83e0*/  LEA.HI.X.SX32 R83, R73, R2, 0x2, P5 ;  /* 0x0000000249537211 */ /* 0x000fe400028f16ff */
[----:B------:R-:W-:-:S02]  /*83f0*/  LEA R76, P5, R71, R3, 0x2 ;  /* 0x00000003474c7211 */ /* 0x000fc400078a10ff */
[CC--:B------:R-:W-:Y:S01]  /*8400*/  LEA R74, P6, R70.reuse, R3.reuse, 0x2 ;  /* 0x00000003464a7211 */ /* 0x0c0fe200078c10ff */
[----:B------:R2:W-:Y:S01]  /*8410*/  STL.64 [R1+0x290], R82 ;  /* 0x0002905201007387 */ /* 0x0005e20000100a00 */
[-C--:B------:R-:W-:Y:S02]  /*8420*/  LEA.HI.X.SX32 R77, R71, R2.reuse, 0x2, P5 ;  /* 0x00000002474d7211 */ /* 0x080fe400028f16ff */
[----:B------:R-:W-:Y:S01]  /*8430*/  LEA R72, P5, R69, R3, 0x2 ;  /* 0x0000000345487211 */ /* 0x000fe200078a10ff */
[----:B------:R3:W-:Y:S01]  /*8440*/  STL.64 [R1+0x438], R78 ;  /* 0x0004384e01007387 */ /* 0x0007e20000100a00 */
[-C--:B------:R-:W-:Y:S01]  /*8450*/  LEA.HI.X.SX32 R75, R70, R2.reuse, 0x2, P6 ;  /* 0x00000002464b7211 */ /* 0x080fe200030f16ff */
[----:B-1----:R-:W-:Y:S01]  /*8460*/  IMAD R86, R251, 0x29, RZ ;  /* 0x00000029fb567824 */ /* 0x002fe200078e02ff */
[----:B------:R-:W-:-:S03]  /*8470*/  LEA.HI.X.SX32 R73, R69, R2, 0x2, P5 ;  /* 0x0000000245497211 */ /* 0x000fc600028f16ff */
[----:B------:R1:W-:Y:S01]  /*8480*/  STL.64 [R1+0xf0], R74 ;  /* 0x0000f04a01007387 */ /* 0x0003e20000100a00 */
[----:B------:R-:W-:-:S03]  /*8490*/  IMAD.WIDE R88, R86, 0x4, R246 ;  /* 0x0000000456587825 */ /* 0x000fc600078e02f6 */
[----:B------:R-:W-:Y:S01]  /*84a0*/  STL.64 [R1+0x5e8], R76 ;  /* 0x0005e84c01007387 */ /* 0x000fe20000100a00 */
[C---:B--2---:R-:W-:Y:S02]  /*84b0*/  IMAD R82, R251.reuse, 0x2d, RZ ;  /* 0x0000002dfb527824 */ /* 0x044fe400078e02ff */
[----:B------:R-:W-:Y:S01]  /*84c0*/  IMAD.WIDE R86, R86, 0x4, R248 ;  /* 0x0000000456567825 */ /* 0x000fe200078e02f8 */
[----:B------:R2:W-:Y:S03]  /*84d0*/  STL.64 [R1+0x2a0], R72 ;  /* 0x0002a04801007387 */ /* 0x0005e60000100a00 */
[----:B---3--:R-:W-:Y:S01]  /*84e0*/  IMAD R78, R251, 0x31, RZ ;  /* 0x00000031fb4e7824 */ /* 0x008fe200078e02ff */
[----:B-1----:R-:W-:-:S04]  /*84f0*/  LEA R74, P6, R68, R3, 0x2 ;  /* 0x00000003444a7211 */ /* 0x002fc800078c10ff */
[-C--:B------:R-:W-:Y:S02]  /*8500*/  LEA.HI.X.SX32 R75, R68, R2.reuse, 0x2, P6 ;  /* 0x00000002444b7211 */ /* 0x080fe400030f16ff */
[CC--:B------:R-:W-:Y:S02]  /*8510*/  LEA R70, P6, R66.reuse, R3.reuse, 0x2 ;  /* 0x0000000342467211 */ /* 0x0c0fe400078c10ff */
[CC--:B--2---:R-:W-:Y:S01]  /*8520*/  LEA R72, P5, R67.reuse, R3.reuse, 0x2 ;  /* 0x0000000343487211 */ /* 0x0c4fe200078a10ff */
[----:B------:R1:W-:Y:S01]  /*8530*/  STL.64 [R1+0x448], R74 ;  /* 0x0004484a01007387 */ /* 0x0003e20000100a00 */
[-C--:B------:R-:W-:Y:S02]  /*8540*/  LEA.HI.X.SX32 R71, R66, R2.reuse, 0x2, P6 ;  /* 0x0000000242477211 */ /* 0x080fe400030f16ff */
[-C--:B------:R-:W-:Y:S02]  /*8550*/  LEA.HI.X.SX32 R73, R67, R2.reuse, 0x2, P5 ;  /* 0x0000000243497211 */ /* 0x080fe400028f16ff */
[C---:B------:R-:W-:Y:S01]  /*8560*/  LEA R68, P5, R65.reuse, R3, 0x2 ;  /* 0x0000000341447211 */ /* 0x040fe200078a10ff */
[----:B------:R2:W-:Y:S03]  /*8570*/  STL.64 [R1+0x100], R70 ;  /* 0x0001004601007387 */ /* 0x0005e60000100a00 */
[----:B------:R-:W-:Y:S01]  /*8580*/  LEA.HI.X.SX32 R69, R65, R2, 0x2, P5 ;  /* 0x0000000241457211 */ /* 0x000fe200028f16ff */
        /* <DEDUP_REMOVED lines=172> */
[-C--:B------:R-:W-:Y:S02]  /*9050*/  LEA R22, P6, R15, R3.reuse, 0x2 ;  /* 0x000000030f167211 */ /* 0x080fe400078c10ff */
[----:B-1----:R-:W-:Y:S01]  /*9060*/  LEA R24, P5, R17, R3, 0x2 ;  /* 0x0000000311187211 */ /* 0x002fe200078a10ff */
[----:B------:R1:W-:Y:S01]  /*9070*/  STL.64 [R1+0x4e8], R26 ;  /* 0x0004e81a01007387 */ /* 0x0003e20000100a00 */
[-C--:B------:R-:W-:Y:S02]  /*9080*/  LEA.HI.X.SX32 R23, R15, R2.reuse, 0x2, P6 ;  /* 0x000000020f177211 */ /* 0x080fe400030f16ff */
[----:B------:R-:W-:-:S05]  /*9090*/  LEA.HI.X.SX32 R25, R17, R2, 0x2, P5 ;  /* 0x0000000211197211 */ /* 0x000fca00028f16ff */
[----:B------:R2:W-:Y:S04]  /*90a0*/  STL.64 [R1+0x6c0], R24 ;  /* 0x0006c01801007387 */ /* 0x0005e80000100a00 */
[----:B------:R3:W-:Y:S01]  /*90b0*/  STL.64 [R1+0x1a0], R22 ;  /* 0x0001a01601007387 */ /* 0x0007e20000100a00 */
[----:B-1----:R-:W-:-:S04]  /*90c0*/  IMAD R26, R251, 0x65, RZ ;  /* 0x00000065fb1a7824 */ /* 0x002fc800078e02ff */
[----:B------:R-:W-:Y:S01]  /*90d0*/  IMAD.WIDE R28, R26, 0x4, R246 ;  /* 0x000000041a1c7825 */ /* 0x000fe200078e02f6 */
[----:B--2---:R-:W-:-:S03]  /*90e0*/  LEA R24, P5, R13, R3, 0x2 ;  /* 0x000000030d187211 */ /* 0x004fc600078a10ff */
[----:B------:R-:W-:Y:S01]  /*90f0*/  IMAD.WIDE R26, R26, 0x4, R248 ;  /* 0x000000041a1a7825 */ /* 0x000fe200078e02f8 */
[----:B---3--:R-:W-:Y:S02]  /*9100*/  LEA R22, P6, R11, R3, 0x2 ;  /* 0x000000030b167211 */ /* 0x008fe400078c10ff */
[-C--:B------:R-:W-:Y:S02]  /*9110*/  LEA.HI.X.SX32 R25, R13, R2.reuse, 0x2, P5 ;  /* 0x000000020d197211 */ /* 0x080fe400028f16ff */
[----:B------:R-:W-:-:S03]  /*9120*/  LEA.HI.X.SX32 R23, R11, R2, 0x2, P6 ;  /* 0x000000020b177211 */ /* 0x000fc600030f16ff */
[----:B------:R1:W-:Y:S04]  /*9130*/  STL.64 [R1+0x348], R24 ;  /* 0x0003481801007387 */ /* 0x0003e80000100a00 */
[----:B------:R2:W-:Y:S01]  /*9140*/  STL.64 [R1+0x4f8], R22 ;  /* 0x0004f81601007387 */ /* 0x0005e20000100a00 */
[-C--:B-1----:R-:W-:Y:S02]  /*9150*/  LEA R24, P5, R9, R3.reuse, 0x2 ;  /* 0x0000000309187211 */ /* 0x082fe400078a10ff */
[----:B--2---:R-:W-:Y:S02]  /*9160*/  LEA R22, P6, R7, R3, 0x2 ;  /* 0x0000000307167211 */ /* 0x004fe400078c10ff */
[-C--:B------:R-:W-:Y:S02]  /*9170*/  LEA.HI.X.SX32 R25, R9, R2.reuse, 0x2, P5 ;  /* 0x0000000209197211 */ /* 0x080fe400028f16ff */
[----:B------:R-:W-:-:S02]  /*9180*/  LEA.HI.X.SX32 R23, R7, R2, 0x2, P6 ;  /* 0x0000000207177211 */ /* 0x000fc400030f16ff */
[----:B------:R-:W-:Y:S01]  /*9190*/  IADD3 R7, R0, -0x15, RZ ;  /* 0xffffffeb00077810 */ /* 0x000fe20007ffe0ff */
[----:B------:R1:W-:Y:S04]  /*91a0*/  STL.64 [R1+0x6d0], R24 ;  /* 0x0006d01801007387 */ /* 0x0003e80000100a00 */
[----:B------:R2:W-:Y:S01]  /*91b0*/  STL.64 [R1+0x1b0], R22 ;  /* 0x0001b01601007387 */ /* 0x0005e20000100a00 */
[-C--:B-1----:R-:W-:Y:S02]  /*91c0*/  LEA R24, P5, R10, R3.reuse, 0x2 ;  /* 0x000000030a187211 */ /* 0x082fe400078a10ff */
[----:B--2---:R-:W-:Y:S02]  /*91d0*/  LEA R22, P6, R14, R3, 0x2 ;  /* 0x000000030e167211 */ /* 0x004fe400078c10ff */
[----:B------:R-:W-:-:S02]  /*91e0*/  LEA.HI.X.SX32 R25, R10, R2, 0x2, P5 ;  /* 0x000000020a197211 */ /* 0x000fc400028f16ff */
[----:B------:R-:W-:-:S03]  /*91f0*/  LEA.HI.X.SX32 R23, R14, R2, 0x2, P6 ;  /* 0x000000020e177211 */ /* 0x000fc600030f16ff */
[----:B------:R1:W-:Y:S04]  /*9200*/  STL.64 [R1+0x358], R24 ;  /* 0x0003581801007387 */ /* 0x0003e80000100a00 */
[----:B------:R2:W-:Y:S01]  /*9210*/  STL.64 [R1+0x500], R22 ;  /* 0x0005001601007387 */ /* 0x0005e20000100a00 */
[-C--:B-1----:R-:W-:Y:S02]  /*9220*/  LEA R24, P5, R18, R3.reuse, 0x2 ;  /* 0x0000000312187211 */ /* 0x082fe400078a10ff */
[-C--:B--2---:R-:W-:Y:S02]  /*9230*/  LEA R22, P6, R20, R3.reuse, 0x2 ;  /* 0x0000000314167211 */ /* 0x084fe400078c10ff */
[----:B------:R-:W-:Y:S01]  /*9240*/  LEA.HI.X.SX32 R25, R18, R2, 0x2, P5 ;  /* 0x0000000212197211 */ /* 0x000fe200028f16ff */
[----:B------:R-:W-:Y:S01]  /*9250*/  IMAD R18, R251, 0x6d, RZ ;  /* 0x0000006dfb127824 */ /* 0x000fe200078e02ff */
[----:B------:R-:W-:-:S02]  /*9260*/  LEA R10, P5, R16, R3, 0x2 ;  /* 0x00000003100a7211 */ /* 0x000fc400078a10ff */
[-C--:B------:R-:W-:Y:S01]  /*9270*/  LEA.HI.X.SX32 R23, R20, R2.reuse, 0x2, P6 ;  /* 0x0000000214177211 */ /* 0x080fe200030f16ff */
[----:B------:R-:W-:Y:S01]  /*9280*/  STL.64 [R1+0x6e8], R24 ;  /* 0x0006e81801007387 */ /* 0x000fe20000100a00 */
[-C--:B------:R-:W-:Y:S01]  /*9290*/  LEA.HI.X.SX32 R11, R16, R2.reuse, 0x2, P5 ;  /* 0x00000002100b7211 */ /* 0x080fe200028f16ff */
[----:B------:R-:W-:Y:S01]  /*92a0*/  IMAD.WIDE R20, R18, 0x4, R246 ;  /* 0x0000000412147825 */ /* 0x000fe200078e02f6 */
[-C--:B------:R-:W-:Y:S01]  /*92b0*/  LEA R14, P6, R12, R3.reuse, 0x2 ;  /* 0x000000030c0e7211 */ /* 0x080fe200078c10ff */
[----:B------:R1:W-:Y:S02]  /*92c0*/  STL.64 [R1+0x1b8], R22 ;  /* 0x0001b81601007387 */ /* 0x0003e40000100a00 */
[----:B------:R-:W-:Y:S01]  /*92d0*/  IMAD.WIDE R18, R18, 0x4, R248 ;  /* 0x0000000412127825 */ /* 0x000fe200078e02f8 */
[----:B------:R-:W-:Y:S01]  /*92e0*/  LEA.HI.X.SX32 R15, R12, R2, 0x2, P6 ;  /* 0x000000020c0f7211 */ /* 0x000fe200030f16ff */
[----:B------:R2:W-:Y:S04]  /*92f0*/  STL.64 [R1+0x368], R10 ;  /* 0x0003680a01007387 */ /* 0x0005e80000100a00 */
[----:B------:R3:W-:Y:S01]  /*9300*/  STL.64 [R1+0x510], R14 ;  /* 0x0005100e01007387 */ /* 0x0007e20000100a00 */
[----:B-1----:R-:W-:Y:S01]  /*9310*/  IMAD R22, R251, 0x69, RZ ;  /* 0x00000069fb167824 */ /* 0x002fe200078e02ff */
[----:B--2---:R-:W-:-:S03]  /*9320*/  LEA R10, P5, R8, R3, 0x2 ;  /* 0x00000003080a7211 */ /* 0x004fc600078a10ff */
[----:B------:R-:W-:Y:S01]  /*9330*/  IMAD.WIDE R24, R22, 0x4, R246 ;  /* 0x0000000416187825 */ /* 0x000fe200078e02f6 */
[----:B------:R-:W-:-:S03]  /*9340*/  LEA.HI.X.SX32 R11, R8, R2, 0x2, P5 ;  /* 0x00000002080b7211 */ /* 0x000fc600028f16ff */
[----:B------:R-:W-:Y:S01]  /*9350*/  IMAD.WIDE R22, R22, 0x4, R248 ;  /* 0x0000000416167825 */ /* 0x000fe200078e02f8 */
[CC--:B---3--:R-:W-:Y:S01]  /*9360*/  LEA R14, P6, R6.reuse, R3.reuse, 0x2 ;  /* 0x00000003060e7211 */ /* 0x0c8fe200078c10ff */
[----:B------:R1:W-:Y:S03]  /*9370*/  STL.64 [R1+0x6d8], R10 ;  /* 0x0006d80a01007387 */ /* 0x0003e60000100a00 */
[----:B------:R-:W-:Y:S02]  /*9380*/  LEA.HI.X.SX32 R15, R6, R2, 0x2, P6 ;  /* 0x00000002060f7211 */ /* 0x000fe400030f16ff */
[----:B------:R-:W-:-:S03]  /*9390*/  LEA R8, P6, R4, R3, 0x2 ;  /* 0x0000000304087211 */ /* 0x000fc600078c10ff */
[----:B------:R2:W-:Y:S01]  /*93a0*/  STL.64 [R1+0x1c8], R14 ;  /* 0x0001c80e01007387 */ /* 0x0005e20000100a00 */
[-C--:B------:R-:W-:Y:S02]  /*93b0*/  LEA.HI.X.SX32 R9, R4, R2.reuse, 0x2, P6 ;  /* 0x0000000204097211 */ /* 0x080fe400030f16ff */
[C---:B-1----:R-:W-:Y:S02]  /*93c0*/  LEA R10, P5, R5.reuse, R3, 0x2 ;  /* 0x00000003050a7211 */ /* 0x042fe400078a10ff */
[----:B------:R-:W-:Y:S02]  /*93d0*/  IADD3 R3, R0, -0x19, RZ ;  /* 0xffffffe700037810 */ /* 0x000fe40007ffe0ff */
[----:B------:R-:W-:Y:S01]  /*93e0*/  LEA.HI.X.SX32 R11, R5, R2, 0x2, P5 ;  /* 0x00000002050b7211 */ /* 0x000fe200028f16ff */
[----:B------:R-:W-:Y:S01]  /*93f0*/  IMAD.SHL.U32 R5, R159, 0x4, RZ ;  /* 0x000000049f057824 */ /* 0x000fe200078e00ff */
[C---:B------:R-:W-:Y:S01]  /*9400*/  SHF.L.U32 R2, R251.reuse, 0x2, RZ ;  /* 0x00000002fb027819 */ /* 0x040fe200000006ff */
[----:B--2---:R-:W-:Y:S01]  /*9410*/  IMAD R14, R251, 0x71, RZ ;  /* 0x00000071fb0e7824 */ /* 0x004fe200078e02ff */
[----:B------:R-:W-:Y:S01]  /*9420*/  ISETP.GE.U32.AND P5, PT, R7, 0x7fffff6c, PT ;  /* 0x7fffff6c0700780c */ /* 0x000fe20003fa6070 */
[----:B------:R1:W-:Y:S01]  /*9430*/  STL.64 [R1+0x370], R10 ;  /* 0x0003700a01007387 */ /* 0x0003e20000100a00 */
[----:B------:R-:W-:Y:S01]  /*9440*/  ISETP.GE.U32.AND P6, PT, R3, 0x7fffff68, PT ;  /* 0x7fffff680300780c */ /* 0x000fe20003fc6070 */
[----:B------:R-:W-:Y:S01]  /*9450*/  IMAD.WIDE R6, R2, 0x4, R248 ;  /* 0x0000000402067825 */ /* 0x000fe200078e02f8 */
[----:B------:R-:W-:Y:S01]  /*9460*/  IADD3 R3, R0, -0x1d, RZ ;  /* 0xffffffe300037810 */ /* 0x000fe20007ffe0ff */
[----:B------:R2:W-:Y:S02]  /*9470*/  STL.64 [R1+0x520], R8 ;  /* 0x0005200801007387 */ /* 0x0005e40000100a00 */
[----:B------:R-:W-:-:S02]  /*9480*/  IMAD.WIDE R16, R14, 0x4, R246 ;  /* 0x000000040e107825 */ /* 0x000fc400078e02f6 */
[----:B------:R3:W-:Y:S02]  /*9490*/  LDGSTS.E [R5], [R246.64], !P1 ;  /* 0x00000000f6057fae */ /* 0x0007e4000c921844 */
[----:B------:R-:W-:Y:S02]  /*94a0*/  IMAD.WIDE R14, R14, 0x4, R248 ;  /* 0x000000040e0e7825 */ /* 0x000fe400078e02f8 */
[----:B------:R3:W-:Y:S01]  /*94b0*/  LDGSTS.E [R5+0x400], [R248.64], !P1 ;  /* 0x00400000f8057fae */ /* 0x0007e2000c921844 */
[----:B------:R-:W-:Y:S01]  /*94c0*/  ISETP.GE.U32.AND P1, PT, R3, 0x7fffff64, PT ;  /* 0x7fffff640300780c */ /* 0x000fe20003f26070 */
[----:B-1----:R-:W-:Y:S01]  /*94d0*/  IMAD.WIDE R10, R251, 0x4, R246 ;  /* 0x00000004fb0a7825 */ /* 0x002fe200078e02f6 */
[----:B------:R-:W-:-:S03]  /*94e0*/  IADD3 R3, R0, -0x16, RZ ;  /* 0xffffffea00037810 */ /* 0x000fc60007ffe0ff */
[----:B--2---:R-:W-:Y:S01]  /*94f0*/  IMAD.WIDE R8, R2, 0x4, R246 ;  /* 0x0000000402087825 */ /* 0x004fe200078e02f6 */
[----:B------:R-:W-:-:S04]  /*9500*/  IADD3 R2, R0, -0x21, RZ ;  /* 0xffffffdf00027810 */ /* 0x000fc80007ffe0ff */
[----:B------:R1:W-:Y:S04]  /*9510*/  LDGSTS.E [R5+0x2000], [R8.64], !P0 ;  /* 0x0200000008057fae */ /* 0x0003e8000c121844 */
[----:B------:R2:W-:Y:S01]  /*9520*/  LDGSTS.E [R5+0x2400], [R6.64], !P0 ;  /* 0x0240000006057fae */ /* 0x0005e2000c121844 */
[----:B------:R-:W-:Y:S02]  /*9530*/  ISETP.GE.U32.AND P0, PT, R2, 0x7fffff60, PT ;  /* 0x7fffff600200780c */ /* 0x000fe40003f06070 */
[----:B------:R-:W-:Y:S01]  /*9540*/  IADD3 R2, R0, -0x25, RZ ;  /* 0xffffffdb00027810 */ /* 0x000fe20007ffe0ff */
[----:B------:R4:W-:Y:S04]  /*9550*/  LDGSTS.E [R5+0x4000], [R240.64], !P3 ;  /* 0x04000000f0057fae */ /* 0x0009e8000d921844 */
[----:B------:R1:W-:Y:S01]  /*9560*/  LDGSTS.E [R5+0x4400], [R238.64], !P3 ;  /* 0x04400000ee057fae */ /* 0x0003e2000d921844 */
[----:B------:R-:W-:-:S02]  /*9570*/  ISETP.GE.U32.AND P3, PT, R2, 0x7fffff5c, PT ;  /* 0x7fffff5c0200780c */ /* 0x000fc40003f66070 */
[----:B------:R-:W-:Y:S01]  /*9580*/  IADD3 R2, R0, -0x29, RZ ;  /* 0xffffffd700027810 */ /* 0x000fe20007ffe0ff */
[----:B------:R1:W-:Y:S04]  /*9590*/  LDGSTS.E [R5+0x6000], [R236.64], !P4 ;  /* 0x06000000ec057fae */ /* 0x0003e8000e121844 */
[----:B------:R1:W-:Y:S01]  /*95a0*/  LDGSTS.E [R5+0x6400], [R234.64], !P4 ;  /* 0x06400000ea057fae */ /* 0x0003e2000e121844 */
[----:B------:R-:W-:Y:S02]  /*95b0*/  ISETP.GE.U32.AND P4, PT, R2, 0x7fffff58, PT ;  /* 0x7fffff580200780c */ /* 0x000fe40003f86070 */
[----:B------:R-:W-:Y:S01]  /*95c0*/  IADD3 R2, R0, -0x2d, RZ ;  /* 0xffffffd300027810 */ /* 0x000fe20007ffe0ff */
[----:B------:R1:W-:Y:S04]  /*95d0*/  STL.64 [R1+0x20], R8 ;  /* 0x0000200801007387 */ /* 0x0003e80000100a00 */
[----:B------:R-:W-:Y:S04]  /*95e0*/  STL.64 [R1+0x18], R6 ;  /* 0x0000180601007387 */ /* 0x000fe80000100a00 */
[----:B------:R4:W-:Y:S04]  /*95f0*/  STL.64 [R1+0x1660], R240 ;  /* 0x001660f001007387 */ /* 0x0009e80000100a00 */
[----:B------:R2:W-:Y:S01]  /*9600*/  LDGSTS.E [R5+0x8000], [R232.64], !P2 ;  /* 0x08000000e8057fae */ /* 0x0005e2000d121844 */
[----:B-1----:R-:W-:-:S03]  /*9610*/  IMAD.WIDE R8, R251, 0x4, R248 ;  /* 0x00000004fb087825 */ /* 0x002fc600078e02f8 */
[----:B------:R1:W-:Y:S04]  /*9620*/  STL.64 [R1+0x1668], R238 ;  /* 0x001668ee01007387 */ /* 0x0003e80000100a00 */
[----:B------:R2:W-:Y:S01]  /*9630*/  LDGSTS.E [R5+0x8400], [R230.64], !P2 ;  /* 0x08400000e6057fae */ /* 0x0005e2000d121844 */
[----:B------:R-:W-:Y:S01]  /*9640*/  ISETP.GE.U32.AND P2, PT, R2, 0x7fffff54, PT ;  /* 0x7fffff540200780c */ /* 0x000fe20003f46070 */
[----:B----4-:R-:W-:Y:S01]  /*9650*/  IMAD.MOV.U32 R240, RZ, RZ, R112 ;  /* 0x000000fffff07224 */ /* 0x010fe200078e0070 */
[----:B------:R-:W-:Y:S01]  /*9660*/  IADD3 R2, R0, -0x31, RZ ;  /* 0xffffffcf00027810 */ /* 0x000fe20007ffe0ff */
[----:B------:R4:W-:Y:S01]  /*9670*/  STL.64 [R1+0x1670], R236 ;  /* 0x001670ec01007387 */ /* 0x0009e20000100a00 */
[----:B------:R-:W-:-:S03]  /*9680*/  IMAD.MOV.U32 R241, RZ, RZ, R113 ;  /* 0x000000fffff17224 */ /* 0x000fc600078e0071 */
[----:B------:R2:W-:Y:S01]  /*9690*/  STL.64 [R1+0x1678], R234 ;  /* 0x001678ea01007387 */ /* 0x0005e20000100a00 */
[----:B-1----:R-:W-:Y:S02]  /*96a0*/  IMAD.MOV.U32 R238, RZ, RZ, R106 ;  /* 0x000000ffffee7224 */ /* 0x002fe400078e006a */
[----:B------:R-:W-:Y:S01]  /*96b0*/  IMAD R106, R251, 0x15, RZ ;  /* 0x00000015fb6a7824 */ /* 0x000fe200078e02ff */
[----:B------:R-:W-:Y:S01]  /*96c0*/  STL.64 [R1+0x1680], R232 ;  /* 0x001680e801007387 */ /* 0x000fe20000100a00 */
[----:B------:R-:W-:-:S03]  /*96d0*/  IMAD.MOV.U32 R239, RZ, RZ, R107 ;  /* 0x000000ffffef7224 */ /* 0x000fc600078e006b */
[----:B------:R1:W-:Y:S01]  /*96e0*/  STL.64 [R1+0x1688], R230 ;  /* 0x001688e601007387 */ /* 0x0003e20000100a00 */
[----:B----4-:R-:W-:Y:S02]  /*96f0*/  IMAD.MOV.U32 R236, RZ, RZ, R114 ;  /* 0x000000ffffec7224 */ /* 0x010fe400078e0072 */
[----:B------:R-:W-:Y:S01]  /*9700*/  IMAD R114, R251, 0xd, RZ ;  /* 0x0000000dfb727824 */ /* 0x000fe200078e02ff */
[----:B------:R4:W-:Y:S01]  /*9710*/  LDGSTS.E [R5+0xa000], [R228.64], !P5 ;  /* 0x0a000000e4057fae */ /* 0x0009e2000e921844 */
[----:B--2---:R-:W-:Y:S01]  /*9720*/  MOV R234, R120 ;  /* 0x0000007800ea7202 */ /* 0x004fe20000000f00 */
[----:B------:R-:W-:Y:S02]  /*9730*/  IMAD.MOV.U32 R235, RZ, RZ, R121 ;  /* 0x000000ffffeb7224 */ /* 0x000fe400078e0079 */
[----:B------:R4:W-:Y:S01]  /*9740*/  STL.64 [R1+0x1690], R228 ;  /* 0x001690e401007387 */ /* 0x0009e20000100a00 */
[----:B------:R-:W-:-:S03]  /*9750*/  IMAD.WIDE R120, R118, 0x4, R246 ;  /* 0x0000000476787825 */ /* 0x000fc600078e02f6 */
[----:B------:R2:W-:Y:S01]  /*9760*/  LDGSTS.E [R5+0xa400], [R226.64], !P5 ;  /* 0x0a400000e2057fae */ /* 0x0005e2000e921844 */
[----:B------:R-:W-:Y:S01]  /*9770*/  ISETP.GE.U32.AND P5, PT, R2, 0x7fffff50, PT ;  /* 0x7fffff500200780c */ /* 0x000fe20003fa6070 */
[----:B------:R-:W-:Y:S01]  /*9780*/  IMAD.WIDE R118, R118, 0x4, R248 ;  /* 0x0000000476767825 */ /* 0x000fe200078e02f8 */
[----:B------:R-:W-:Y:S01]  /*9790*/  IADD3 R2, R0, -0x35, RZ ;  /* 0xffffffcb00027810 */ /* 0x000fe20007ffe0ff */
[----:B------:R2:W-:Y:S01]  /*97a0*/  STL.64 [R1+0x1698], R226 ;  /* 0x001698e201007387 */ /* 0x0005e20000100a00 */
[----:B-1----:R-:W-:Y:S01]  /*97b0*/  MOV R230, R110 ;  /* 0x0000006e00e67202 */ /* 0x002fe20000000f00 */
[----:B------:R-:W-:Y:S02]  /*97c0*/  IMAD.MOV.U32 R237, RZ, RZ, R115 ;  /* 0x000000ffffed7224 */ /* 0x000fe400078e0073 */
[----:B------:R1:W-:Y:S01]  /*97d0*/  LDGSTS.E [R5+0xc000], [R224.64], !P6 ;  /* 0x0c000000e0057fae */ /* 0x0003e2000f121844 */
[----:B------:R-:W-:Y:S01]  /*97e0*/  IMAD R110, R251, 0x11, RZ ;  /* 0x00000011fb6e7824 */ /* 0x000fe200078e02ff */
[----:B----4-:R-:W-:Y:S01]  /*97f0*/  MOV R229, R109 ;  /* 0x0000006d00e57202 */ /* 0x010fe20000000f00 */
[----:B------:R-:W-:Y:S01]  /*9800*/  IMAD.MOV.U32 R231, RZ, RZ, R111 ;  /* 0x000000ffffe77224 */ /* 0x000fe200078e006f */
[----:B------:R1:W-:Y:S01]  /*9810*/  STL.64 [R1+0x16a0], R224 ;  /* 0x0016a0e001007387 */ /* 0x0003e20000100a00 */
[----:B------:R-:W-:-:S03]  /*9820*/  IMAD.WIDE R112, R110, 0x4, R246 ;  /* 0x000000046e707825 */ /* 0x000fc600078e02f6 */
[----:B------:R4:W-:Y:S01]  /*9830*/  LDGSTS.E [R5+0xc400], [R222.64], !P6 ;  /* 0x0c400000de057fae */ /* 0x0009e2000f121844 */
[----:B------:R-:W-:Y:S01]  /*9840*/  ISETP.GE.U32.AND P6, PT, R2, 0x7fffff4c, PT ;  /* 0x7fffff4c0200780c */ /* 0x000fe20003fc6070 */
[----:B------:R-:W-:Y:S01]  /*9850*/  IMAD.WIDE R110, R110, 0x4, R248 ;  /* 0x000000046e6e7825 */ /* 0x000fe200078e02f8 */
[----:B------:R-:W-:Y:S01]  /*9860*/  IADD3 R2, R0, -0x39, RZ ;  /* 0xffffffc700027810 */ /* 0x000fe20007ffe0ff */
[----:B------:R4:W-:Y:S01]  /*9870*/  STL.64 [R1+0x16a8], R222 ;  /* 0x0016a8de01007387 */ /* 0x0009e20000100a00 */
[----:B--2---:R-:W-:Y:S01]  /*9880*/  MOV R227, R85 ;  /* 0x0000005500e37202 */ /* 0x004fe20000000f00 */
[----:B------:R-:W-:Y:S02]  /*9890*/  IMAD.MOV.U32 R228, RZ, RZ, R108 ;  /* 0x000000ffffe47224 */ /* 0x000fe400078e006c */
[----:B-1----:R-:W-:Y:S01]  /*98a0*/  IMAD.MOV.U32 R224, RZ, RZ, R116 ;  /* 0x000000ffffe07224 */ /* 0x002fe200078e0074 */
[----:B------:R-:W-:Y:S01]  /*98b0*/  STL.64 [R1+0x16b0], R220 ;  /* 0x0016b0dc01007387 */ /* 0x000fe20000100a00 */
[----:B------:R-:W-:-:S02]  /*98c0*/  IMAD.MOV.U32 R225, RZ, RZ, R117 ;  /* 0x000000ffffe17224 */ /* 0x000fc400078e0075 */
[----:B------:R-:W-:Y:S01]  /*98d0*/  IMAD.WIDE R116, R114, 0x4, R246 ;  /* 0x0000000472747825 */ /* 0x000fe200078e02f6 */
[----:B------:R-:W-:Y:S03]  /*98e0*/  STL.64 [R1+0x16b8], R218 ;  /* 0x0016b8da01007387 */ /* 0x000fe60000100a00 */
[----:B----4-:R-:W-:Y:S01]  /*98f0*/  IMAD.SHL.U32 R223, R159, 0x4, RZ ;  /* 0x000000049fdf7824 */ /* 0x010fe200078e00ff */
[----:B------:R-:W-:Y:S01]  /*9900*/  STL.64 [R1+0x16c0], R216 ;  /* 0x0016c0d801007387 */ /* 0x000fe20000100a00 */
[----:B------:R-:W-:-:S03]  /*9910*/  IMAD.WIDE R158, R158, 0x4, R248 ;  /* 0x000000049e9e7825 */ /* 0x000fc600078e02f8 */
[----:B------:R1:W-:Y:S01]  /*9920*/  LDGSTS.E [R223+0xe000], [R220.64], !P1 ;  /* 0x0e000000dcdf7fae */ /* 0x0003e2000c921844 */
[----:B------:R-:W-:Y:S01]  /*9930*/  LOP3.LUT R222, R223, 0x20, RZ, 0x3c, !PT ;  /* 0x00000020dfde7812 */ /* 0x000fe200078e3cff */
[----:B------:R-:W-:Y:S02]  /*9940*/  IMAD.WIDE R114, R114, 0x4, R248 ;  /* 0x0000000472727825 */ /* 0x000fe400078e02f8 */
[----:B------:R2:W-:Y:S01]  /*9950*/  LDGSTS.E [R223+0xe400], [R218.64], !P1 ;  /* 0x0e400000dadf7fae */ /* 0x0005e2000c921844 */
[----:B------:R-:W-:Y:S01]  /*9960*/  ISETP.GE.U32.AND P1, PT, R2, 0x7fffff48, PT ;  /* 0x7fffff480200780c */ /* 0x000fe20003f26070 */
[----:B------:R-:W-:Y:S01]  /*9970*/  IMAD.WIDE R108, R106, 0x4, R246 ;  /* 0x000000046a6c7825 */ /* 0x000fe200078e02f6 */
[----:B------:R-:W-:Y:S01]  /*9980*/  IADD3 R2, R0, -0x3d, RZ ;  /* 0xffffffc300027810 */ /* 0x000fe20007ffe0ff */
[----:B------:R4:W-:Y:S02]  /*9990*/  LDGSTS.E [R223+0x10000], [R216.64], !P0 ;  /* 0x10000000d8df7fae */ /* 0x0009e4000c121844 */
[----:B------:R-:W-:-:S02]  /*99a0*/  IMAD.WIDE R106, R106, 0x4, R248 ;  /* 0x000000046a6a7825 */ /* 0x000fc400078e02f8 */
[----:B------:R1:W-:Y:S01]  /*99b0*/  LDGSTS.E [R223+0x10400], [R214.64], !P0 ;  /* 0x10400000d6df7fae */ /* 0x0003e2000c121844 */
[----:B------:R-:W-:Y:S01]  /*99c0*/  ISETP.GE.U32.AND P0, PT, R2, 0x7fffff44, PT ;  /* 0x7fffff440200780c */ /* 0x000fe20003f06070 */
[----:B------:R-:W-:Y:S01]  /*99d0*/  IMAD.MOV.U32 R226, RZ, RZ, R84 ;  /* 0x000000ffffe27224 */ /* 0x000fe200078e0054 */
[----:B------:R-:W-:Y:S01]  /*99e0*/  IADD3 R2, R0, -0x41, RZ ;  /* 0xffffffbf00027810 */ /* 0x000fe20007ffe0ff */
[----:B------:R1:W-:Y:S01]  /*99f0*/  LDGSTS.E [R223+0x12000], [R212.64], !P3 ;  /* 0x12000000d4df7fae */ /* 0x0003e2000d921844 */
[----:B------:R-:W-:-:S03]  /*9a00*/  IMAD.WIDE R84, R82, 0x4, R246 ;  /* 0x0000000452547825 */ /* 0x000fc600078e02f6 */
[----:B------:R1:W-:Y:S01]  /*9a10*/  LDGSTS.E [R223+0x12400], [R210.64], !P3 ;  /* 0x12400000d2df7fae */ /* 0x0003e2000d921844 */
[----:B------:R-:W-:Y:S01]  /*9a20*/  ISETP.GE.U32.AND P3, PT, R2, 0x7fffff40, PT ;  /* 0x7fffff400200780c */ /* 0x000fe20003f66070 */
[----:B------:R-:W-:Y:S01]  /*9a30*/  IMAD.WIDE R82, R82, 0x4, R248 ;  /* 0x0000000452527825 */ /* 0x000fe200078e02f8 */
[----:B------:R-:W-:Y:S01]  /*9a40*/  IADD3 R2, R0, -0x45, RZ ;  /* 0xffffffbb00027810 */ /* 0x000fe20007ffe0ff */
[----:B------:R1:W-:Y:S02]  /*9a50*/  LDGSTS.E [R223+0x14000], [R208.64], !P4 ;  /* 0x14000000d0df7fae */ /* 0x0003e4000e121844 */
[----:B------:R-:W-:Y:S02]  /*9a60*/  IMAD.MOV.U32 R232, RZ, RZ, R80 ;  /* 0x000000ffffe87224 */ /* 0x000fe400078e0050 */
        /* <DEDUP_REMOVED lines=81> */
[C---:B------:R-:W-:Y:S01]  /*9f80*/  IADD3 R2, R0.reuse, -0x1a, RZ ;  /* 0xffffffe600027810 */ /* 0x040fe20007ffe0ff */
[----:B------:R1:W-:Y:S04]  /*9f90*/  LDGSTS.E [R223+0x3c000], [R128.64], !P3 ;  /* 0x3c00000080df7fae */ /* 0x0003e8000d921844 */
[----:B------:R1:W-:Y:S01]  /*9fa0*/  LDGSTS.E [R223+0x3c400], [R126.64], !P3 ;  /* 0x3c4000007edf7fae */ /* 0x0003e2000d921844 */
[----:B------:R-:W-:Y:S02]  /*9fb0*/  ISETP.GE.U32.AND P3, PT, R3, 0x7fffff6b, PT ;  /* 0x7fffff6b0300780c */ /* 0x000fe40003f66070 */
[----:B------:R-:W-:Y:S01]  /*9fc0*/  IADD3 R3, R0, -0x1e, RZ ;  /* 0xffffffe200037810 */ /* 0x000fe20007ffe0ff */
[----:B------:R1:W-:Y:S04]  /*9fd0*/  LDGSTS.E [R223+0x3e000], [R124.64], !P4 ;  /* 0x3e0000007cdf7fae */ /* 0x0003e8000e121844 */
[----:B------:R1:W-:Y:S01]  /*9fe0*/  LDGSTS.E [R223+0x3e400], [R122.64], !P4 ;  /* 0x3e4000007adf7fae */ /* 0x0003e2000e121844 */
[----:B------:R-:W-:Y:S01]  /*9ff0*/  ISETP.GE.U32.AND P4, PT, R2, 0x7fffff67, PT ;  /* 0x7fffff670200780c */ /* 0x000fe20003f86070 */
[----:B------:R-:W-:-:S02]  /*a000*/  IMAD R2, R251, 0x5, RZ ;  /* 0x00000005fb027824 */ /* 0x000fc400078e02ff */
[----:B------:R1:W-:Y:S02]  /*a010*/  LDGSTS.E [R222+0x800], [R10.64], !P2 ;  /* 0x008000000ade7fae */ /* 0x0003e4000d121844 */
[C---:B------:R-:W-:Y:S02]  /*a020*/  IMAD.WIDE R6, R2.reuse, 0x4, R246 ;  /* 0x0000000402067825 */ /* 0x040fe400078e02f6 */
[----:B------:R1:W-:Y:S01]  /*a030*/  LDGSTS.E [R222+0xc00], [R8.64], !P2 ;  /* 0x00c0000008de7fae */ /* 0x0003e2000d121844 */
[----:B------:R-:W-:Y:S01]  /*a040*/  ISETP.GE.U32.AND P2, PT, R3, 0x7fffff63, PT ;  /* 0x7fffff630300780c */ /* 0x000fe20003f46070 */
[----:B---3--:R-:W-:Y:S01]  /*a050*/  IMAD.WIDE R4, R2, 0x4, R248 ;  /* 0x0000000402047825 */ /* 0x008fe200078e02f8 */
        /* <DEDUP_REMOVED lines=105> */
[----:B------:R-:W-:Y:S04]  /*a6f0*/  STL.64 [R1+0x16c8], R214 ;  /* 0x0016c8d601007387 */ /* 0x000fe80000100a00 */
[----:B------:R-:W-:Y:S04]  /*a700*/  STL.64 [R1+0x16d0], R212 ;  /* 0x0016d0d401007387 */ /* 0x000fe80000100a00 */
[----:B------:R-:W-:Y:S04]  /*a710*/  STL.64 [R1+0x16d8], R210 ;  /* 0x0016d8d201007387 */ /* 0x000fe80000100a00 */
[----:B------:R1:W-:Y:S04]  /*a720*/  STL.64 [R1+0x38], R10 ;  /* 0x0000380a01007387 */ /* 0x0003e80000100a00 */
[----:B------:R2:W-:Y:S04]  /*a730*/  LDGSTS.E [R222+0x36800], [R20.64], !P4 ;  /* 0x3680000014de7fae */ /* 0x0005e8000e121844 */
[----:B------:R2:W-:Y:S01]  /*a740*/  LDGSTS.E [R222+0x36c00], [R18.64], !P4 ;  /* 0x36c0000012de7fae */ /* 0x0005e2000e121844 */
[----:B------:R-:W-:-:S02]  /*a750*/  ISETP.GE.U32.AND P4, PT, R2, 0x7fffff76, PT ;  /* 0x7fffff760200780c */ /* 0x000fc40003f86070 */
[----:B------:R-:W-:Y:S01]  /*a760*/  IADD3 R2, R0, -0xf, RZ ;  /* 0xfffffff100027810 */ /* 0x000fe20007ffe0ff */
[----:B-1----:R-:W-:Y:S01]  /*a770*/  IMAD R10, R251, 0x75, RZ ;  /* 0x00000075fb0a7824 */ /* 0x002fe200078e02ff */
[----:B------:R1:W-:Y:S01]  /*a780*/  LDGSTS.E [R222+0x38800], [R16.64], !P2 ;  /* 0x3880000010de7fae */ /* 0x0003e2000d121844 */
[C---:B------:R-:W-:Y:S02]  /*a790*/  LOP3.LUT R210, R223.reuse, 0x40, RZ, 0x3c, !PT ;  /* 0x00000040dfd27812 */ /* 0x040fe400078e3cff */
[C---:B------:R-:W-:Y:S01]  /*a7a0*/  IMAD.WIDE R12, R10.reuse, 0x4, R246 ;  /* 0x000000040a0c7825 */ /* 0x040fe200078e02f6 */
[----:B------:R-:W-:Y:S01]  /*a7b0*/  STL.64 [R1+0x30], R8 ;  /* 0x0000300801007387 */ /* 0x000fe20000100a00 */
[----:B------:R-:W-:Y:S02]  /*a7c0*/  LOP3.LUT R211, R223, 0x60, RZ, 0x3c, !PT ;  /* 0x00000060dfd37812 */ /* 0x000fe400078e3cff */
[----:B------:R-:W-:Y:S01]  /*a7d0*/  IMAD.WIDE R10, R10, 0x4, R248 ;  /* 0x000000040a0a7825 */ /* 0x000fe200078e02f8 */
[----:B------:R1:W-:Y:S01]  /*a7e0*/  LDGSTS.E [R222+0x38c00], [R14.64], !P2 ;  /* 0x38c000000ede7fae */ /* 0x0003e2000d121844 */
[----:B------:R-:W-:-:S02]  /*a7f0*/  ISETP.GE.U32.AND P2, PT, R2, 0x7fffff72, PT ;  /* 0x7fffff720200780c */ /* 0x000fc40003f46070 */
[----:B------:R-:W-:Y:S01]  /*a800*/  IADD3 R2, R0, -0x13, RZ ;  /* 0xffffffed00027810 */ /* 0x000fe20007ffe0ff */
[----:B------:R3:W-:Y:S04]  /*a810*/  STL.64 [R1+0x10], R6 ;  /* 0x0000100601007387 */ /* 0x0007e80000100a00 */
[----:B------:R1:W-:Y:S04]  /*a820*/  LDGSTS.E [R222+0x3a800], [R12.64], !P5 ;  /* 0x3a8000000cde7fae */ /* 0x0003e8000e921844 */
[----:B------:R1:W-:Y:S01]  /*a830*/  LDGSTS.E [R222+0x3ac00], [R10.64], !P5 ;  /* 0x3ac000000ade7fae */ /* 0x0003e2000e921844 */
[----:B------:R-:W-:Y:S01]  /*a840*/  ISETP.GE.U32.AND P5, PT, R2, 0x7fffff6e, PT ;  /* 0x7fffff6e0200780c */ /* 0x000fe20003fa6070 */
[----:B------:R-:W-:-:S02]  /*a850*/  IMAD R2, R251, 0x7d, RZ ;  /* 0x0000007dfb027824 */ /* 0x000fc400078e02ff */
[----:B---3--:R-:W-:Y:S01]  /*a860*/  IMAD R6, R251, 0x79, RZ ;  /* 0x00000079fb067824 */ /* 0x008fe200078e02ff */
[----:B------:R3:W-:Y:S03]  /*a870*/  STL.64 [R1+0x8], R4 ;  /* 0x0000080401007387 */ /* 0x0007e60000100a00 */
[----:B------:R-:W-:-:S04]  /*a880*/  IMAD.WIDE R8, R6, 0x4, R246 ;  /* 0x0000000406087825 */ /* 0x000fc800078e02f6 */
[----:B------:R-:W-:Y:S01]  /*a890*/  IMAD.WIDE R6, R6, 0x4, R248 ;  /* 0x0000000406067825 */ /* 0x000fe200078e02f8 */
[----:B------:R1:W-:Y:S03]  /*a8a0*/  LDGSTS.E [R222+0x3c800], [R8.64], !P6 ;  /* 0x3c80000008de7fae */ /* 0x0003e6000f121844 */
[----:B---3--:R-:W-:Y:S01]  /*a8b0*/  IMAD.WIDE R4, R2, 0x4, R246 ;  /* 0x0000000402047825 */ /* 0x008fe200078e02f6 */
[----:B------:R1:W-:Y:S01]  /*a8c0*/  LDGSTS.E [R222+0x3cc00], [R6.64], !P6 ;  /* 0x3cc0000006de7fae */ /* 0x0003e2000f121844 */
[----:B------:R-:W-:Y:S02]  /*a8d0*/  ISETP.GE.U32.AND P6, PT, R250, 0x7fffff6a, PT ;  /* 0x7fffff6afa00780c */ /* 0x000fe40003fc6070 */
[----:B------:R-:W-:Y:S01]  /*a8e0*/  IMAD.WIDE R2, R2, 0x4, R248 ;  /* 0x0000000402027825 */ /* 0x000fe200078e02f8 */
[----:B------:R1:W-:Y:S03]  /*a8f0*/  LDGSTS.E [R222+0x3e800], [R4.64], !P1 ;  /* 0x3e80000004de7fae */ /* 0x0003e6000c921844 */
[C---:B------:R-:W-:Y:S01]  /*a900*/  IMAD.SHL.U32 R250, R251.reuse, 0x2, RZ ;  /* 0x00000002fbfa7824 */ /* 0x040fe200078e00ff */
[----:B------:R1:W-:Y:S01]  /*a910*/  LDGSTS.E [R222+0x3ec00], [R2.64], !P1 ;  /* 0x3ec0000002de7fae */ /* 0x0003e2000c921844 */
[----:B------:R-:W-:Y:S01]  /*a920*/  ISETP.GE.U32.AND P1, PT, R252, 0x7fffff66, PT ;  /* 0x7fffff66fc00780c */ /* 0x000fe20003f26070 */
[----:B------:R-:W-:-:S02]  /*a930*/  IMAD R252, R251, 0x6, RZ ;  /* 0x00000006fbfc7824 */ /* 0x000fc400078e02ff */
[----:B--2---:R-:W-:-:S04]  /*a940*/  IMAD.WIDE R218, R250, 0x4, R246 ;  /* 0x00000004fada7825 */ /* 0x004fc800078e02f6 */
[----:B----4-:R-:W-:Y:S01]  /*a950*/  IMAD.WIDE R216, R250, 0x4, R248 ;  /* 0x00000004fad87825 */ /* 0x010fe200078e02f8 */
[----:B------:R-:W-:Y:S01]  /*a960*/  IADD3 R250, R0, -0x1f, RZ ;  /* 0xffffffe100fa7810 */ /* 0x000fe20007ffe0ff */
[----:B------:R2:W-:Y:S02]  /*a970*/  LDGSTS.E [R210+0x1000], [R218.64], !P0 ;  /* 0x01000000dad27fae */ /* 0x0005e4000c121844 */
[----:B------:R-:W-:Y:S02]  /*a980*/  IMAD.WIDE R214, R252, 0x4, R246 ;  /* 0x00000004fcd67825 */ /* 0x000fe400078e02f6 */
[----:B------:R3:W-:Y:S01]  /*a990*/  LDGSTS.E [R210+0x1400], [R216.64], !P0 ;  /* 0x01400000d8d27fae */ /* 0x0007e2000c121844 */
[----:B------:R-:W-:Y:S01]  /*a9a0*/  ISETP.GE.U32.AND P0, PT, R250, 0x7fffff62, PT ;  /* 0x7fffff62fa00780c */ /* 0x000fe20003f06070 */
[----:B------:R-:W-:Y:S01]  /*a9b0*/  IMAD.WIDE R212, R252, 0x4, R248 ;  /* 0x00000004fcd47825 */ /* 0x000fe200078e02f8 */
[----:B------:R-:W-:Y:S01]  /*a9c0*/  IADD3 R252, R0, -0x23, RZ ;  /* 0xffffffdd00fc7810 */ /* 0x000fe20007ffe0ff */
[----:B------:R4:W-:Y:S02]  /*a9d0*/  LDGSTS.E [R210+0x3000], [R214.64], !P3 ;  /* 0x03000000d6d27fae */ /* 0x0009e4000d921844 */
[----:B------:R-:W-:-:S02]  /*a9e0*/  IMAD R250, R251, 0xa, RZ ;  /* 0x0000000afbfa7824 */ /* 0x000fc400078e02ff */
[----:B------:R2:W-:Y:S04]  /*a9f0*/  STL.64 [R1+0x28], R218 ;  /* 0x000028da01007387 */ /* 0x0005e80000100a00 */
[----:B------:R1:W-:Y:S01]  /*aa00*/  LDGSTS.E [R210+0x3400], [R212.64], !P3 ;  /* 0x03400000d4d27fae */ /* 0x0003e2000d921844 */
[----:B------:R-:W-:Y:S01]  /*aa10*/  ISETP.GE.U32.AND P3, PT, R252, 0x7fffff5e, PT ;  /* 0x7fffff5efc00780c */ /* 0x000fe20003f66070 */
[----:B------:R-:W-:Y:S02]  /*aa20*/  IMAD R252, R251, 0xe, RZ ;  /* 0x0000000efbfc7824 */ /* 0x000fe400078e02ff */
[----:B------:R3:W-:Y:S01]  /*aa30*/  STL.64 [R1+0x48], R216 ;  /* 0x000048d801007387 */ /* 0x0007e20000100a00 */
[----:B--2---:R-:W-:-:S03]  /*aa40*/  IMAD.WIDE R218, R250, 0x4, R246 ;  /* 0x00000004fada7825 */ /* 0x004fc600078e02f6 */
[----:B------:R4:W-:Y:S04]  /*aa50*/  STL.64 [R1], R214 ;  /* 0x000000d601007387 */ /* 0x0009e80000100a00 */
[----:B------:R1:W-:Y:S01]  /*aa60*/  STL.64 [R1+0x70], R212 ;  /* 0x000070d401007387 */ /* 0x0003e20000100a00 */
[----:B---3--:R-:W-:Y:S01]  /*aa70*/  IMAD.WIDE R216, R250, 0x4, R248 ;  /* 0x00000004fad87825 */ /* 0x008fe200078e02f8 */
[----:B------:R-:W-:Y:S02]  /*aa80*/  IADD3 R250, R0, -0x27, RZ ;  /* 0xffffffd900fa7810 */ /* 0x000fe40007ffe0ff */
[----:B------:R2:W-:Y:S01]  /*aa90*/  LDGSTS.E [R210+0x5000], [R218.64], !P4 ;  /* 0x05000000dad27fae */ /* 0x0005e2000e121844 */
[----:B----4-:R-:W-:-:S03]  /*aaa0*/  IMAD.WIDE R214, R252, 0x4, R246 ;  /* 0x00000004fcd67825 */ /* 0x010fc600078e02f6 */
[----:B------:R3:W-:Y:S01]  /*aab0*/  LDGSTS.E [R210+0x5400], [R216.64], !P4 ;  /* 0x05400000d8d27fae */ /* 0x0007e2000e121844 */
[----:B------:R-:W-:Y:S01]  /*aac0*/  ISETP.GE.U32.AND P4, PT, R250, 0x7fffff5a, PT ;  /* 0x7fffff5afa00780c */ /* 0x000fe20003f86070 */
[----:B-1----:R-:W-:Y:S01]  /*aad0*/  IMAD.WIDE R212, R252, 0x4, R248 ;  /* 0x00000004fcd47825 */ /* 0x002fe200078e02f8 */
[----:B------:R-:W-:Y:S01]  /*aae0*/  IADD3 R252, R0, -0x2b, RZ ;  /* 0xffffffd500fc7810 */ /* 0x000fe20007ffe0ff */
[----:B------:R1:W-:Y:S02]  /*aaf0*/  LDGSTS.E [R210+0x7000], [R214.64], !P2 ;  /* 0x07000000d6d27fae */ /* 0x0003e4000d121844 */
[C---:B------:R-:W-:Y:S02]  /*ab00*/  IMAD R250, R251.reuse, 0x12, RZ ;  /* 0x00000012fbfa7824 */ /* 0x040fe400078e02ff */
[----:B------:R2:W-:Y:S04]  /*ab10*/  STL.64 [R1+0x60], R218 ;  /* 0x000060da01007387 */ /* 0x0005e80000100a00 */
[----:B------:R4:W-:Y:S01]  /*ab20*/  LDGSTS.E [R210+0x7400], [R212.64], !P2 ;  /* 0x07400000d4d27fae */ /* 0x0009e2000d121844 */
[----:B------:R-:W-:Y:S01]  /*ab30*/  ISETP.GE.U32.AND P2, PT, R252, 0x7fffff56, PT ;  /* 0x7fffff56fc00780c */ /* 0x000fe20003f46070 */
[----:B------:R-:W-:-:S02]  /*ab40*/  IMAD R252, R251, 0x16, RZ ;  /* 0x00000016fbfc7824 */ /* 0x000fc400078e02ff */
[----:B------:R3:W-:Y:S01]  /*ab50*/  STL.64 [R1+0x98], R216 ;  /* 0x000098d801007387 */ /* 0x0007e20000100a00 */
[----:B--2---:R-:W-:-:S03]  /*ab60*/  IMAD.WIDE R218, R250, 0x4, R246 ;  /* 0x00000004fada7825 */ /* 0x004fc600078e02f6 */
[----:B------:R1:W-:Y:S04]  /*ab70*/  STL.64 [R1+0x88], R214 ;  /* 0x000088d601007387 */ /* 0x0003e80000100a00 */
[----:B------:R4:W-:Y:S01]  /*ab80*/  STL.64 [R1+0xb8], R212 ;  /* 0x0000b8d401007387 */ /* 0x0009e20000100a00 */
[----:B---3--:R-:W-:Y:S01]  /*ab90*/  IMAD.WIDE R216, R250, 0x4, R248 ;  /* 0x00000004fad87825 */ /* 0x008fe200078e02f8 */
[----:B------:R-:W-:Y:S02]  /*aba0*/  IADD3 R250, R0, -0x2f, RZ ;  /* 0xffffffd100fa7810 */ /* 0x000fe40007ffe0ff */
[----:B------:R2:W-:Y:S01]  /*abb0*/  LDGSTS.E [R210+0x9000], [R218.64], !P5 ;  /* 0x09000000dad27fae */ /* 0x0005e2000e921844 */
[----:B-1----:R-:W-:-:S03]  /*abc0*/  IMAD.WIDE R214, R252, 0x4, R246 ;  /* 0x00000004fcd67825 */ /* 0x002fc600078e02f6 */
[----:B------:R1:W-:Y:S01]  /*abd0*/  LDGSTS.E [R210+0x9400], [R216.64], !P5 ;  /* 0x09400000d8d27fae */ /* 0x0003e2000e921844 */
[----:B------:R-:W-:Y:S01]  /*abe0*/  ISETP.GE.U32.AND P5, PT, R250, 0x7fffff52, PT ;  /* 0x7fffff52fa00780c */ /* 0x000fe20003fa6070 */
[----:B----4-:R-:W-:Y:S01]  /*abf0*/  IMAD.WIDE R212, R252, 0x4, R248 ;  /* 0x00000004fcd47825 */ /* 0x010fe200078e02f8 */
        /* <DEDUP_REMOVED lines=11> */
[----:B-1----:R-:W-:Y:S01]  /*acb0*/  IMAD.WIDE R216, R250, 0x4, R248 ;  /* 0x00000004fad87825 */ /* 0x002fe200078e02f8 */
[----:B------:R-:W-:Y:S02]  /*acc0*/  IADD3 R250, R0, -0x37, RZ ;  /* 0xffffffc900fa7810 */ /* 0x000fe40007ffe0ff */
[----:B------:R1:W-:Y:S01]  /*acd0*/  LDGSTS.E [R210+0xd000], [R218.64], !P1 ;  /* 0x0d000000dad27fae */ /* 0x0003e2000c921844 */
[----:B---3--:R-:W-:-:S03]  /*ace0*/  IMAD.WIDE R214, R252, 0x4, R246 ;  /* 0x00000004fcd67825 */ /* 0x008fc600078e02f6 */
        /* <DEDUP_REMOVED lines=11> */
[----:B-1----:R-:W-:-:S03]  /*ada0*/  IMAD.WIDE R218, R250, 0x4, R246 ;  /* 0x00000004fada7825 */ /* 0x002fc600078e02f6 */
[----:B------:R3:W-:Y:S04]  /*adb0*/  STL.64 [R1+0x120], R214 ;  /* 0x000120d601007387 */ /* 0x0007e80000100a00 */
[----:B------:R4:W-:Y:S01]  /*adc0*/  STL.64 [R1+0x158], R212 ;  /* 0x000158d401007387 */ /* 0x0009e20000100a00 */
[----:B--2---:R-:W-:Y:S01]  /*add0*/  IMAD.WIDE R216, R250, 0x4, R248 ;  /* 0x00000004fad87825 */ /* 0x004fe200078e02f8 */
        /* <DEDUP_REMOVED lines=213> */
[----:B------:R1:W-:Y:S01]  /*bb30*/  STL.64 [R1+0x4e0], R214 ;  /* 0x0004e0d601007387 */ /* 0x0003e20000100a00 */
[----:B--2---:R-:W-:-:S03]  /*bb40*/  IADD3 R210, R0, -0x80, RZ ;  /* 0xffffff8000d27810 */ /* 0x004fc60007ffe0ff */
[----:B------:R2:W-:Y:S01]  /*bb50*/  STL.64 [R1+0x508], R212 ;  /* 0x000508d401007387 */ /* 0x0005e20000100a00 */
[----:B---3--:R-:W-:Y:S01]  /*bb60*/  IMAD.WIDE R216, R250, 0x4, R248 ;  /* 0x00000004fad87825 */ /* 0x008fe200078e02f8 */
[----:B------:R-:W-:Y:S02]  /*bb70*/  IADD3 R250, R0, -0x20, RZ ;  /* 0xffffffe000fa7810 */ /* 0x000fe40007ffe0ff */
[----:B------:R3:W-:Y:S01]  /*bb80*/  LDGSTS.E [R211+0x1800], [R218.64], !P5 ;  /* 0x01800000dad37fae */ /* 0x0007e2000e921844 */
[----:B-1----:R-:W-:-:S03]  /*bb90*/  IMAD.WIDE R214, R252, 0x4, R246 ;  /* 0x00000004fcd67825 */ /* 0x002fc600078e02f6 */
[----:B------:R1:W-:Y:S01]  /*bba0*/  LDGSTS.E [R211+0x1c00], [R216.64], !P5 ;  /* 0x01c00000d8d37fae */ /* 0x0003e2000e921844 */
[----:B------:R-:W-:Y:S01]  /*bbb0*/  ISETP.GE.U32.AND P5, PT, R250, 0x7fffff61, PT ;  /* 0x7fffff61fa00780c */ /* 0x000fe20003fa6070 */
[----:B--2---:R-:W-:Y:S01]  /*bbc0*/  IMAD.WIDE R212, R252, 0x4, R248 ;  /* 0x00000004fcd47825 */ /* 0x004fe200078e02f8 */
        /* <DEDUP_REMOVED lines=8> */
[----:B---3--:R-:W-:-:S03]  /*bc50*/  IMAD.WIDE R218, R250, 0x4, R246 ;  /* 0x00000004fada7825 */ /* 0x008fc600078e02f6 */
[----:B------:R2:W-:Y:S04]  /*bc60*/  STL.64 [R1+0x530], R214 ;  /* 0x000530d601007387 */ /* 0x0005e80000100a00 */
[----:B------:R4:W-:Y:S01]  /*bc70*/  STL.64 [R1+0x568], R212 ;  /* 0x000568d401007387 */ /* 0x0009e20000100a00 */
[----:B-1----:R-:W-:Y:S01]  /*bc80*/  IMAD.WIDE R216, R250, 0x4, R248 ;  /* 0x00000004fad87825 */ /* 0x002fe200078e02f8 */
[----:B------:R-:W-:Y:S02]  /*bc90*/  IADD3 R250, R0, -0x28, RZ ;  /* 0xffffffd800fa7810 */ /* 0x000fe40007ffe0ff */
[----:B------:R1:W-:Y:S01]  /*bca0*/  LDGSTS.E [R211+0x5800], [R218.64], !P1 ;  /* 0x05800000dad37fae */ /* 0x0003e2000c921844 */
[----:B--2---:R-:W-:-:S03]  /*bcb0*/  IMAD.WIDE R214, R252, 0x4, R246 ;  /* 0x00000004fcd67825 */ /* 0x004fc600078e02f6 */
        /* <DEDUP_REMOVED lines=120> */
[----:B------:R-:W1:Y:S04]  /*c440*/  S2R R222, SR_TID.X ;  /* 0x0000000000de7919 */ /* 0x000e680000002100 */
[----:B------:R3:W-:Y:S01]  /*c450*/  STL.64 [R1+0x730], R214 ;  /* 0x000730d601007387 */ /* 0x0007e20000100a00 */
[----:B--2---:R-:W-:Y:S01]  /*c460*/  IMAD.WIDE R216, R250, 0x4, R248 ;  /* 0x00000004fad87825 */ /* 0x004fe200078e02f8 */
[----:B------:R-:W-:Y:S02]  /*c470*/  IADD3 R250, R0, -0x60, RZ ;  /* 0xffffffa000fa7810 */ /* 0x000fe40007ffe0ff */
[----:B------:R4:W-:Y:S04]  /*c480*/  STL.64 [R1+0x748], R212 ;  /* 0x000748d401007387 */ /* 0x0009e80000100a00 */
[----:B------:R2:W-:Y:S01]  /*c490*/  LDGSTS.E [R211+0x21800], [R218.64], !P1 ;  /* 0x21800000dad37fae */ /* 0x0005e2000c921844 */
[----:B---3--:R-:W-:-:S03]  /*c4a0*/  IMAD.WIDE R214, R252, 0x4, R246 ;  /* 0x00000004fcd67825 */ /* 0x008fc600078e02f6 */
[----:B------:R3:W-:Y:S01]  /*c4b0*/  LDGSTS.E [R211+0x21c00], [R216.64], !P1 ;  /* 0x21c00000d8d37fae */ /* 0x0007e2000c921844 */
[----:B------:R-:W-:Y:S02]  /*c4c0*/  ISETP.GE.U32.AND P1, PT, R250, 0x7fffff21, PT ;  /* 0x7fffff21fa00780c */ /* 0x000fe40003f26070 */
[----:B------:R-:W-:Y:S01]  /*c4d0*/  IADD3 R250, R0, -0x64, RZ ;  /* 0xffffff9c00fa7810 */ /* 0x000fe20007ffe0ff */
[----:B----4-:R-:W-:Y:S01]  /*c4e0*/  IMAD.WIDE R212, R252, 0x4, R248 ;  /* 0x00000004fcd47825 */ /* 0x010fe200078e02f8 */
[----:B------:R4:W-:Y:S01]  /*c4f0*/  LDGSTS.E [R211+0x23800], [R214.64], !P0 ;  /* 0x23800000d6d37fae */ /* 0x0009e2000c121844 */
[----:B-1----:R-:W-:Y:S02]  /*c500*/  LOP3.LUT R223, R222, 0x7f, RZ, 0xc0, !PT ;  /* 0x0000007fdedf7812 */ /* 0x002fe400078ec0ff */
[----:B------:R-:W-:Y:S01]  /*c510*/  IMAD.MOV.U32 R252, RZ, RZ, 0x7f ;  /* 0x0000007ffffc7424 */ /* 0x000fe200078e00ff */
[----:B------:R1:W-:Y:S01]  /*c520*/  LDGSTS.E [R211+0x23c00], [R212.64], !P0 ;  /* 0x23c00000d4d37fae */ /* 0x0003e2000c121844 */
[----:B------:R-:W-:Y:S01]  /*c530*/  ISETP.GE.U32.AND P0, PT, R250, 0x7fffff1d, PT ;  /* 0x7fffff1dfa00780c */ /* 0x000fe20003f06070 */
[----:B------:R-:W-:-:S02]  /*c540*/  IMAD R250, R251, 0x4b, RZ ;  /* 0x0000004bfbfa7824 */ /* 0x000fc400078e02ff */
[----:B------:R-:W-:Y:S04]  /*c550*/  STL.64 [R1+0x740], R218 ;  /* 0x000740da01007387 */ /* 0x000fe80000100a00 */
[----:B------:R3:W-:Y:S04]  /*c560*/  STL.64 [R1+0x758], R216 ;  /* 0x000758d801007387 */ /* 0x0007e80000100a00 */
[----:B------:R4:W-:Y:S04]  /*c570*/  STL.64 [R1+0x750], R214 ;  /* 0x000750d601007387 */ /* 0x0009e80000100a00 */
[----:B------:R1:W-:Y:S01]  /*c580*/  STL.64 [R1+0x768], R212 ;  /* 0x000768d401007387 */ /* 0x0003e20000100a00 */
[----:B---3--:R-:W-:-:S04]  /*c590*/  IMAD.WIDE R216, R250, 0x4, R246 ;  /* 0x00000004fad87825 */ /* 0x008fc800078e02f6 */
[----:B----4-:R-:W-:Y:S01]  /*c5a0*/  IMAD.WIDE R214, R250, 0x4, R248 ;  /* 0x00000004fad67825 */ /* 0x010fe200078e02f8 */
[----:B------:R3:W-:Y:S01]  /*c5b0*/  STL.64 [R1+0x760], R216 ;  /* 0x000760d801007387 */ /* 0x0007e20000100a00 */
[----:B-1----:R-:W-:Y:S02]  /*c5c0*/  IADD3 R213, R252, c[0x0][0x180], RZ ;  /* 0x00006000fcd57a10 */ /* 0x002fe40007ffe0ff */
[C---:B------:R-:W-:Y:S01]  /*c5d0*/  IMAD R252, R251.reuse, 0x4f, RZ ;  /* 0x0000004ffbfc7824 */ /* 0x040fe200078e02ff */
[----:B------:R3:W-:Y:S01]  /*c5e0*/  LDGSTS.E [R211+0x25800], [R216.64], !P3 ;  /* 0x25800000d8d37fae */ /* 0x0007e2000d921844 */
[----:B------:R-:W-:Y:S02]  /*c5f0*/  IMAD R212, R251, 0x53, RZ ;  /* 0x00000053fbd47824 */ /* 0x000fe400078e02ff */
[C---:B------:R-:W-:Y:S01]  /*c600*/  IMAD.WIDE R220, R252.reuse, 0x4, R246 ;  /* 0x00000004fcdc7825 */ /* 0x040fe200078e02f6 */
[----:B------:R1:W-:Y:S03]  /*c610*/  STL.64 [R1+0x778], R214 ;  /* 0x000778d601007387 */ /* 0x0003e60000100a00 */
[----:B--2---:R-:W-:Y:S01]  /*c620*/  IMAD.WIDE R218, R252, 0x4, R248 ;  /* 0x00000004fcda7825 */ /* 0x004fe200078e02f8 */
[----:B------:R1:W-:Y:S01]  /*c630*/  LDGSTS.E [R211+0x25c00], [R214.64], !P3 ;  /* 0x25c00000d6d37fae */ /* 0x0003e2000d921844 */
[----:B------:R-:W-:-:S02]  /*c640*/  ISETP.GT.AND P3, PT, R213, 0x7f, PT ;  /* 0x0000007fd500780c */ /* 0x000fc40003f64270 */
[----:B---3--:R-:W-:Y:S01]  /*c650*/  IMAD.WIDE R216, R212, 0x4, R246 ;  /* 0x00000004d4d87825 */ /* 0x008fe200078e02f6 */
[----:B------:R2:W-:Y:S01]  /*c660*/  LDGSTS.E [R211+0x27800], [R220.64], !P4 ;  /* 0x27800000dcd37fae */ /* 0x0005e2000e121844 */
[----:B------:R-:W-:-:S03]  /*c670*/  SEL R250, RZ, 0x4, !P3 ;  /* 0x00000004fffa7807 */ /* 0x000fc60005800000 */
[----:B------:R3:W-:Y:S01]  /*c680*/  LDGSTS.E [R211+0x27c00], [R218.64], !P4 ;  /* 0x27c00000dad37fae */ /* 0x0007e2000e121844 */
[----:B------:R-:W-:Y:S01]  /*c690*/  ISETP.GE.AND P4, PT, R223, c[0x0][0x180], PT ;  /* 0x00006000df007a0c */ /* 0x000fe20003f86270 */
[----:B-1----:R-:W-:Y:S02]  /*c6a0*/  IMAD.WIDE R214, R212, 0x4, R248 ;  /* 0x00000004d4d67825 */ /* 0x002fe400078e02f8 */
[----:B------:R3:W-:Y:S01]  /*c6b0*/  LDGSTS.E [R211+0x29800], [R216.64], !P2 ;  /* 0x29800000d8d37fae */ /* 0x0007e2000d121844 */
[----:B------:R-:W-:Y:S01]  /*c6c0*/  SEL R252, R250, RZ, !P4 ;  /* 0x000000fffafc7207 */ /* 0x000fe20006000000 */
[----:B------:R-:W-:Y:S02]  /*c6d0*/  IMAD R212, R251, 0x57, RZ ;  /* 0x00000057fbd47824 */ /* 0x000fe400078e02ff */
[----:B------:R1:W-:Y:S01]  /*c6e0*/  LDGSTS.E [R211+0x29c00], [R214.64], !P2 ;  /* 0x29c00000d6d37fae */ /* 0x0003e2000d121844 */
[----:B------:R-:W-:Y:S02]  /*c6f0*/  ISETP.GE.AND P2, PT, R223, R210, PT ;  /* 0x000000d2df00720c */ /* 0x000fe40003f46270 */
[----:B------:R-:W-:Y:S01]  /*c700*/  ISETP.GT.AND P4, PT, R213, 0xff, PT ;  /* 0x000000ffd500780c */ /* 0x000fe20003f84270 */
[----:B------:R2:W-:Y:S01]  /*c710*/  STL.64 [R1+0x770], R220 ;  /* 0x000770dc01007387 */ /* 0x0005e20000100a00 */
[----:B------:R-:W-:-:S02]  /*c720*/  SEL R250, RZ, 0x4, P2 ;  /* 0x00000004fffa7807 */ /* 0x000fc40001000000 */
[----:B------:R-:W-:Y:S01]  /*c730*/  ISETP.GE.U32.AND P2, PT, R210, 0x7fffff01, PT ;  /* 0x7fffff01d200780c */ /* 0x000fe20003f46070 */
[----:B------:R-:W-:Y:S01]  /*c740*/  STL.64 [R1+0x788], R218 ;  /* 0x000788da01007387 */ /* 0x000fe20000100a00 */
[----:B------:R-:W-:Y:S01]  /*c750*/  IMAD R210, R251, 0x5b, RZ ;  /* 0x0000005bfbd27824 */ /* 0x000fe200078e02ff */
[----:B------:R-:W-:Y:S02]  /*c760*/  SEL R250, R250, RZ, P4 ;  /* 0x000000fffafa7207 */ /* 0x000fe40002000000 */
[----:B------:R-:W-:Y:S02]  /*c770*/  STL.64 [R1+0x780], R216 ;  /* 0x000780d801007387 */ /* 0x000fe40000100a00 */
[----:B------:R-:W-:Y:S02]  /*c780*/  ISETP.NE.U32.AND P4, PT, R250, RZ, PT ;  /* 0x000000fffa00720c */ /* 0x000fe40003f85070 */
[----:B------:R1:W-:Y:S01]  /*c790*/  STL.64 [R1+0x798], R214 ;  /* 0x000798d601007387 */ /* 0x0003e20000100a00 */
[----:B------:R-:W-:Y:S01]  /*c7a0*/  IADD3 R250, R0, -0x68, RZ ;  /* 0xffffff9800fa7810 */ /* 0x000fe20007ffe0ff */
[----:B--2---:R-:W-:-:S02]  /*c7b0*/  IMAD.MOV.U32 R220, RZ, RZ, R232 ;  /* 0x000000ffffdc7224 */ /* 0x004fc400078e00e8 */
[----:B------:R-:W-:Y:S02]  /*c7c0*/  IMAD.MOV.U32 R221, RZ, RZ, R233 ;  /* 0x000000ffffdd7224 */ /* 0x000fe400078e00e9 */
[----:B-1----:R-:W-:-:S04]  /*c7d0*/  IMAD.WIDE R214, R212, 0x4, R246 ;  /* 0x00000004d4d67825 */ /* 0x002fc800078e02f6 */
[----:B------:R-:W-:Y:S01]  /*c7e0*/  IMAD.WIDE R212, R212, 0x4, R248 ;  /* 0x00000004d4d47825 */ /* 0x000fe200078e02f8 */
[----:B------:R1:W-:Y:S04]  /*c7f0*/  STL.64 [R1+0x790], R214 ;  /* 0x000790d601007387 */ /* 0x0003e80000100a00 */
[----:B------:R1:W-:Y:S04]  /*c800*/  LDGSTS.E [R211+0x2b800], [R214.64], !P5 ;  /* 0x2b800000d6d37fae */ /* 0x0003e8000e921844 */
[----:B------:R2:W-:Y:S04]  /*c810*/  STL.64 [R1+0x7a8], R212 ;  /* 0x0007a8d401007387 */ /* 0x0005e80000100a00 */
[----:B------:R2:W-:Y:S01]  /*c820*/  LDGSTS.E [R211+0x2bc00], [R212.64], !P5 ;  /* 0x2bc00000d4d37fae */ /* 0x0005e2000e921844 */
[----:B------:R-:W-:-:S02]  /*c830*/  ISETP.NE.U32.AND P5, PT, R252, RZ, PT ;  /* 0x000000fffc00720c */ /* 0x000fc40003fa5070 */
[----:B------:R-:W-:Y:S01]  /*c840*/  SHF.R.S32.HI R252, RZ, 0x7, R222 ;  /* 0x00000007fffc7819 */ /* 0x000fe200000114de */
[----:B-1----:R-:W-:-:S03]  /*c850*/  IMAD.WIDE R214, R210, 0x4, R246 ;  /* 0x00000004d2d67825 */ /* 0x002fc600078e02f6 */
[----:B------:R-:W-:Y:S02]  /*c860*/  SGXT R252, R252, 0x1 ;  /* 0x00000001fcfc781a */ /* 0x000fe40000000200 */
[----:B------:R1:W-:Y:S01]  /*c870*/  LDGSTS.E [R211+0x2d800], [R214.64], !P6 ;  /* 0x2d800000d6d37fae */ /* 0x0003e2000f121844 */
[----:B--2---:R-:W-:-:S03]  /*c880*/  IMAD.WIDE R212, R210, 0x4, R248 ;  /* 0x00000004d2d47825 */ /* 0x004fc600078e02f8 */
[----:B------:R1:W-:Y:S04]  /*c890*/  STL.64 [R1+0x7a0], R214 ;  /* 0x0007a0d601007387 */ /* 0x0003e80000100a00 */
[----:B------:R2:W-:Y:S01]  /*c8a0*/  LDGSTS.E [R211+0x2dc00], [R212.64], !P6 ;  /* 0x2dc00000d4d37fae */ /* 0x0005e2000f121844 */
[----:B------:R-:W-:Y:S01]  /*c8b0*/  ISETP.GE.U32.AND P6, PT, R250, 0x7fffff19, PT ;  /* 0x7fffff19fa00780c */ /* 0x000fe20003fc6070 */
[----:B------:R-:W-:Y:S02]  /*c8c0*/  IMAD R250, R251, 0x5f, RZ ;  /* 0x0000005ffbfa7824 */ /* 0x000fe400078e02ff */
[----:B------:R2:W-:Y:S02]  /*c8d0*/  STL.64 [R1+0x7b8], R212 ;  /* 0x0007b8d401007387 */ /* 0x0005e40000100a00 */
[----:B-1----:R-:W-:-:S05]  /*c8e0*/  IMAD.WIDE R214, R250, 0x4, R246 ;  /* 0x00000004fad67825 */ /* 0x002fca00078e02f6 */
[----:B------:R1:W-:Y:S01]  /*c8f0*/  LDGSTS.E [R211+0x2f800], [R214.64], !P1 ;  /* 0x2f800000d6d37fae */ /* 0x0003e2000c921844 */
[----:B--2---:R-:W-:Y:S01]  /*c900*/  IMAD.WIDE R212, R250, 0x4, R248 ;  /* 0x00000004fad47825 */ /* 0x004fe200078e02f8 */
[----:B------:R-:W-:Y:S02]  /*c910*/  IADD3 R250, R0, -0x6c, RZ ;  /* 0xffffff9400fa7810 */ /* 0x000fe40007ffe0ff */
[----:B------:R1:W-:Y:S04]  /*c920*/  STL.64 [R1+0x7b0], R214 ;  /* 0x0007b0d601007387 */ /* 0x0003e80000100a00 */
[----:B------:R2:W-:Y:S01]  /*c930*/  LDGSTS.E [R211+0x2fc00], [R212.64], !P1 ;  /* 0x2fc00000d4d37fae */ /* 0x0005e2000c921844 */
[----:B------:R-:W-:Y:S01]  /*c940*/  ISETP.GE.U32.AND P1, PT, R250, 0x7fffff15, PT ;  /* 0x7fffff15fa00780c */ /* 0x000fe20003f26070 */
[----:B------:R-:W-:-:S02]  /*c950*/  IMAD R250, R251, 0x63, RZ ;  /* 0x00000063fbfa7824 */ /* 0x000fc400078e02ff */
        /* <DEDUP_REMOVED lines=61> */
[----:B------:R-:W-:Y:S02]  /*cd30*/  ISETP.GE.U32.AND P0, PT, R250, 0x7ffffefe, PT ;  /* 0x7ffffefefa00780c */ /* 0x000fe40003f06070 */
[----:B------:R-:W-:Y:S01]  /*cd40*/  SHF.L.U32 R250, R223, 0x2, RZ ;  /* 0x00000002dffa7819 */ /* 0x000fe200000006ff */
[----:B------:R2:W-:Y:S03]  /*cd50*/  STL.64 [R1+0x828], R212 ;  /* 0x000828d401007387 */ /* 0x0005e60000100a00 */
[----:B------:R-:W-:Y:S01]  /*cd60*/  LOP3.LUT R210, R250, 0x210, R252, 0x78, !PT ;  /* 0x00000210fad27812 */ /* 0x000fe200078e78fc */
[----:B------:R-:W-:-:S04]  /*cd70*/  IMAD R250, R251, 0x7f, RZ ;  /* 0x0000007ffbfa7824 */ /* 0x000fc800078e02ff */
[C---:B-1----:R-:W-:Y:S01]  /*cd80*/  IMAD.WIDE R214, R250.reuse, 0x4, R246 ;  /* 0x00000004fad67825 */ /* 0x042fe200078e02f6 */
[----:B------:R-:W-:Y:S03]  /*cd90*/  STL [R1+0xa24], R210 ;  /* 0x000a24d201007387 */ /* 0x000fe60000100800 */
[----:B--2---:R-:W-:Y:S01]  /*cda0*/  IMAD.WIDE R212, R250, 0x4, R248 ;  /* 0x00000004fad47825 */ /* 0x004fe200078e02f8 */
[----:B------:R-:W-:Y:S01]  /*cdb0*/  STL.64 [R1+0x818], R214 ;  /* 0x000818d601007387 */ /* 0x000fe20000100a00 */
[----:B------:R-:W-:-:S03]  /*cdc0*/  IADD3 R250, R0, -0x84, RZ ;  /* 0xffffff7c00fa7810 */ /* 0x000fc60007ffe0ff */
[----:B------:R-:W-:Y:S04]  /*cdd0*/  STL.64 [R1+0x820], R212 ;  /* 0x000820d401007387 */ /* 0x000fe80000100a00 */
[----:B------:R-:W2:Y:S04]  /*cde0*/  LDL.64 R232, [R1+0xc0] ;  /* 0x0000c00001e87983 */ /* 0x000ea80000100a00 */
[----:B------:R3:W-:Y:S04]  /*cdf0*/  LDGSTS.E [R211+0x3f800], [R214.64], !P2 ;  /* 0x3f800000d6d37fae */ /* 0x0007e8000d121844 */
[----:B------:R3:W-:Y:S01]  /*ce00*/  LDGSTS.E [R211+0x3fc00], [R212.64], !P2 ;  /* 0x3fc00000d4d37fae */ /* 0x0007e2000d121844 */
[----:B------:R-:W-:-:S02]  /*ce10*/  ISETP.GE.U32.AND P2, PT, R250, 0x7ffffefd, PT ;  /* 0x7ffffefdfa00780c */ /* 0x000fc40003f46070 */
[C---:B------:R-:W-:Y:S01]  /*ce20*/  IADD3 R250, R210.reuse, 0x100000, RZ ;  /* 0x00100000d2fa7810 */ /* 0x040fe20007ffe0ff */
[----:B------:R-:W0:Y:S04]  /*ce30*/  LDGDEPBAR ;  /* 0x00000000000079af */ /* 0x000e280000000000 */
[----:B------:R1:W-:Y:S04]  /*ce40*/  LDGSTS.E [R250+-0x80000], [R244.64], P5 ;  /* 0x80000000f4fa7fae */ /* 0x0003e8000a921844 */
[----:B------:R4:W-:Y:S04]  /*ce50*/  LDGSTS.E [R250+-0x7f000], [R224.64], P5 ;  /* 0x81000000e0fa7fae */ /* 0x0009e8000a921844 */
[----:B------:R-:W3:Y:S04]  /*ce60*/  LDL.64 R222, [R1+0xc8] ;  /* 0x0000c80001de7983 */ /* 0x000ee80000100a00 */
[----:B------:R1:W-:Y:S04]  /*ce70*/  LDGSTS.E [R250+-0x7e000], [R234.64], P5 ;  /* 0x82000000eafa7fae */ /* 0x0003e8000a921844 */
[----:B------:R4:W-:Y:S04]  /*ce80*/  LDGSTS.E [R250+-0x7d000], [R236.64], P5 ;  /* 0x83000000ecfa7fae */ /* 0x0009e8000a921844 */
[----:B------:R4:W-:Y:S04]  /*ce90*/  LDGSTS.E [R250+-0x7c000], [R238.64], P5 ;  /* 0x84000000eefa7fae */ /* 0x0009e8000a921844 */
[----:B-1----:R-:W3:Y:S04]  /*cea0*/  LDL.64 R234, [R1+0xd8] ;  /* 0x0000d80001ea7983 */ /* 0x002ee80000100a00 */
[----:B----4-:R-:W4:Y:S04]  /*ceb0*/  LDL.64 R236, [R1+0xe8] ;  /* 0x0000e80001ec7983 */ /* 0x010f280000100a00 */
[----:B------:R-:W4:Y:S04]  /*cec0*/  LDL.64 R238, [R1+0xf0] ;  /* 0x0000f00001ee7983 */ /* 0x000f280000100a00 */
[----:B------:R1:W-:Y:S04]  /*ced0*/  LDGSTS.E [R250+-0x7b000], [R240.64], P5 ;  /* 0x85000000f0fa7fae */ /* 0x0003e8000a921844 */
[----:B------:R1:W-:Y:S04]  /*cee0*/  LDGSTS.E [R250+-0x7a000], [R226.64], P5 ;  /* 0x86000000e2fa7fae */ /* 0x0003e8000a921844 */
[----:B------:R-:W4:Y:S04]  /*cef0*/  LDL.64 R224, [R1+0x110] ;  /* 0x0001100001e07983 */ /* 0x000f280000100a00 */
[----:B-1----:R-:W4:Y:S04]  /*cf00*/  LDL.64 R240, [R1+0x100] ;  /* 0x0001000001f07983 */ /* 0x002f280000100a00 */
[----:B------:R1:W-:Y:S04]  /*cf10*/  LDGSTS.E [R250+-0x79000], [R228.64], P5 ;  /* 0x87000000e4fa7fae */ /* 0x0003e8000a921844 */
[----:B------:R-:W4:Y:S04]  /*cf20*/  LDL.64 R226, [R1+0x118] ;  /* 0x0001180001e27983 */ /* 0x000f280000100a00 */
[----:B------:R1:W-:Y:S04]  /*cf30*/  LDGSTS.E [R250+-0x78000], [R230.64], P5 ;  /* 0x88000000e6fa7fae */ /* 0x0003e8000a921844 */
[----:B-1----:R-:W4:Y:S04]  /*cf40*/  LDL.64 R228, [R1+0x128] ;  /* 0x0001280001e47983 */ /* 0x002f280000100a00 */
[----:B------:R1:W-:Y:S04]  /*cf50*/  LDGSTS.E [R250+-0x77000], [R242.64], P5 ;  /* 0x89000000f2fa7fae */ /* 0x0003e8000a921844 */
[----:B------:R-:W4:Y:S04]  /*cf60*/  LDL.64 R230, [R1+0x138] ;  /* 0x0001380001e67983 */ /* 0x000f280000100a00 */
[----:B------:R1:W-:Y:S04]  /*cf70*/  LDGSTS.E [R250+-0x76000], [R220.64], P5 ;  /* 0x8a000000dcfa7fae */ /* 0x0003e8000a921844 */
[----:B-1----:R-:W4:Y:S04]  /*cf80*/  LDL.64 R220, [R1+0x140] ;  /* 0x0001400001dc7983 */ /* 0x002f280000100a00 */
[----:B--2---:R1:W-:Y:S04]  /*cf90*/  LDGSTS.E [R250+-0x75000], [R232.64], P5 ;  /* 0x8b000000e8fa7fae */ /* 0x0043e8000a921844 */
[----:B-1----:R-:W2:Y:S04]  /*cfa0*/  LDL.64 R232, [R1+0x150] ;  /* 0x0001500001e87983 */ /* 0x002ea80000100a00 */
[----:B---3--:R1:W-:Y:S04]  /*cfb0*/  LDGSTS.E [R250+-0x74000], [R222.64], P5 ;  /* 0x8c000000defa7fae */ /* 0x0083e8000a921844 */
[----:B-1----:R-:W3:Y:S04]  /*cfc0*/  LDL.64 R222, [R1+0x160] ;  /* 0x0001600001de7983 */ /* 0x002ee80000100a00 */
[----:B------:R1:W-:Y:S04]  /*cfd0*/  LDGSTS.E [R250+-0x73000], [R234.64], P5 ;  /* 0x8d000000eafa7fae */ /* 0x0003e8000a921844 */
[----:B----4-:R4:W-:Y:S04]  /*cfe0*/  LDGSTS.E [R250+-0x72000], [R236.64], P5 ;  /* 0x8e000000ecfa7fae */ /* 0x0109e8000a921844 */
[----:B------:R4:W-:Y:S04]  /*cff0*/  LDGSTS.E [R250+-0x71000], [R238.64], P5 ;  /* 0x8f000000eefa7fae */ /* 0x0009e8000a921844 */
[----:B-1----:R-:W3:Y:S04]  /*d000*/  LDL.64 R234, [R1+0x168] ;  /* 0x0001680001ea7983 */ /* 0x002ee80000100a00 */
[----:B----4-:R-:W4:Y:S04]  /*d010*/  LDL.64 R236, [R1+0x178] ;  /* 0x0001780001ec7983 */ /* 0x010f280000100a00 */
[----:B------:R-:W4:Y:S04]  /*d020*/  LDL.64 R238, [R1+0x188] ;  /* 0x0001880001ee7983 */ /* 0x000f280000100a00 */
[----:B------:R1:W-:Y:S04]  /*d030*/  LDGSTS.E [R250+-0x70000], [R240.64], P5 ;  /* 0x90000000f0fa7fae */ /* 0x0003e8000a921844 */
[----:B------:R1:W-:Y:S04]  /*d040*/  LDGSTS.E [R250+-0x6f000], [R224.64], P5 ;  /* 0x91000000e0fa7fae */ /* 0x0003e8000a921844 */
[----:B------:R1:W-:Y:S04]  /*d050*/  LDGSTS.E [R250+-0x6e000], [R226.64], P5 ;  /* 0x92000000e2fa7fae */ /* 0x0003e8000a921844 */
[----:B-1----:R-:W4:Y:S04]  /*d060*/  LDL.64 R240, [R1+0x190] ;  /* 0x0001900001f07983 */ /* 0x002f280000100a00 */
[----:B------:R-:W4:Y:S04]  /*d070*/  LDL.64 R224, [R1+0x1a0] ;  /* 0x0001a00001e07983 */ /* 0x000f280000100a00 */
[----:B------:R-:W4:Y:S04]  /*d080*/  LDL.64 R226, [R1+0x1b0] ;  /* 0x0001b00001e27983 */ /* 0x000f280000100a00 */
[----:B------:R1:W-:Y:S04]  /*d090*/  LDGSTS.E [R250+-0x6d000], [R228.64], P5 ;  /* 0x93000000e4fa7fae */ /* 0x0003e8000a921844 */
[----:B------:R1:W-:Y:S04]  /*d0a0*/  LDGSTS.E [R250+-0x6c000], [R230.64], P5 ;  /* 0x94000000e6fa7fae */ /* 0x0003e8000a921844 */
[----:B-1----:R-:W4:Y:S04]  /*d0b0*/  LDL.64 R228, [R1+0x1b8] ;  /* 0x0001b80001e47983 */ /* 0x002f280000100a00 */
[----:B------:R-:W4:Y:S04]  /*d0c0*/  LDL.64 R230, [R1+0x1c8] ;  /* 0x0001c80001e67983 */ /* 0x000f280000100a00 */
[----:B------:R1:W-:Y:S01]  /*d0d0*/  LDGSTS.E [R250+-0x6b000], [R220.64], P5 ;  /* 0x95000000dcfa7fae */ /* 0x0003e2000a921844 */
[----:B------:R-:W-:-:S03]  /*d0e0*/  LOP3.LUT R211, R210, 0x20, RZ, 0x3c, !PT ;  /* 0x00000020d2d37812 */ /* 0x000fc600078e3cff */
[----:B-1----:R-:W4:Y:S04]  /*d0f0*/  LDL.64 R220, [R1+0x258] ;  /* 0x0002580001dc7983 */ /* 0x002f280000100a00 */
[----:B--2---:R1:W-:Y:S04]  /*d100*/  LDGSTS.E [R250+-0x6a000], [R232.64], P5 ;  /* 0x96000000e8fa7fae */ /* 0x0043e8000a921844 */
[----:B-1----:R-:W2:Y:S01]  /*d110*/  LDL.64 R232, [R1+0x1d8] ;  /* 0x0001d80001e87983 */ /* 0x002ea20000100a00 */
[----:B------:R-:W-:-:S03]  /*d120*/  IADD3 R252, R211, 0x100000, RZ ;  /* 0x00100000d3fc7810 */ /* 0x000fc60007ffe0ff */
        /* <DEDUP_REMOVED lines=18> */
[----:B------:R1:W-:Y:S04]  /*d250*/  STL [R1+0x1644], R211 ;  /* 0x001644d301007387 */ /* 0x0003e80000100800 */
[----:B--2---:R2:W-:Y:S04]  /*d260*/  LDGSTS.E [R252+-0x7fc00], [R232.64], P5 ;  /* 0x80400000e8fc7fae */ /* 0x0045e8000a921844 */
[----:B--2---:R-:W2:Y:S01]  /*d270*/  LDL.64 R232, [R1+0x268] ;  /* 0x0002680001e87983 */ /* 0x004ea20000100a00 */
[----:B------:R-:W-:-:S03]  /*d280*/  IADD3 R250, R211, 0x100000, RZ ;  /* 0x00100000d3fa7810 */ /* 0x000fc60007ffe0ff */
[----:B---3--:R3:W-:Y:S04]  /*d290*/  LDGSTS.E [R252+-0x7ec00], [R222.64], P5 ;  /* 0x81400000defc7fae */ /* 0x0087e8000a921844 */
[----:B---3--:R-:W3:Y:S04]  /*d2a0*/  LDL.64 R222, [R1+0x278] ;  /* 0x0002780001de7983 */ /* 0x008ee80000100a00 */
        /* <DEDUP_REMOVED lines=14> */
[----:B------:R1:W-:Y:S04]  /*d390*/  LDGSTS.E [R250+-0x75c00], [R220.64], P5 ;  /* 0x8a400000dcfa7fae */ /* 0x0003e8000a921844 */
[----:B-1----:R-:W4:Y:S04]  /*d3a0*/  LDL.64 R228, [R1+0x2d0] ;  /* 0x0002d00001e47983 */ /* 0x002f280000100a00 */
[----:B------:R-:W4:Y:S04]  /*d3b0*/  LDL.64 R230, [R1+0x2e0] ;  /* 0x0002e00001e67983 */ /* 0x000f280000100a00 */
[----:B------:R-:W4:Y:S04]  /*d3c0*/  LDL.64 R220, [R1+0x2f0] ;  /* 0x0002f00001dc7983 */ /* 0x000f280000100a00 */
        /* <DEDUP_REMOVED lines=20> */
[----:B------:R-:W4:Y:S01]  /*d510*/  LDL.64 R230, [R1+0x370] ;  /* 0x0003700001e67983 */ /* 0x000f220000100a00 */
[----:B------:R-:W-:-:S03]  /*d520*/  LOP3.LUT R211, R210, 0x40, RZ, 0x3c, !PT ;  /* 0x00000040d2d37812 */ /* 0x000fc600078e3cff */
[----:B------:R-:W4:Y:S04]  /*d530*/  LDL.64 R220, [R1+0x408] ;  /* 0x0004080001dc7983 */ /* 0x000f280000100a00 */
        /* <DEDUP_REMOVED lines=21> */
[----:B------:R-:W-:Y:S04]  /*d690*/  STL [R1+0x1640], R211 ;  /* 0x001640d301007387 */ /* 0x000fe80000100800 */
        /* <DEDUP_REMOVED lines=46> */
[----:B-1----:R-:W2:Y:S01]  /*d980*/  LDL.64 R232, [R1+0x538] ;  /* 0x0005380001e87983 */ /* 0x002ea20000100a00 */
[----:B------:R-:W-:-:S04]  /*d990*/  LOP3.LUT R210, R210, 0x60, RZ, 0x3c, !PT ;  /* 0x00000060d2d27812 */ /* 0x000fc800078e3cff */
[----:B------:R-:W-:Y:S01]  /*d9a0*/  IADD3 R252, R210, 0x100000, RZ ;  /* 0x00100000d2fc7810 */ /* 0x000fe20007ffe0ff */
[----:B---3--:R1:W-:Y:S04]  /*d9b0*/  LDGSTS.E [R250+-0x68800], [R222.64], P5 ;  /* 0x97800000defa7fae */ /* 0x0083e8000a921844 */
[----:B-1----:R-:W3:Y:S04]  /*d9c0*/  LDL.64 R222, [R1+0x560] ;  /* 0x0005600001de7983 */ /* 0x002ee80000100a00 */
[----:B------:R1:W-:Y:S04]  /*d9d0*/  LDGSTS.E [R250+-0x67800], [R234.64], P5 ;  /* 0x98800000eafa7fae */ /* 0x0003e8000a921844 */
[----:B----4-:R4:W-:Y:S04]  /*d9e0*/  LDGSTS.E [R250+-0x66800], [R236.64], P5 ;  /* 0x99800000ecfa7fae */ /* 0x0109e8000a921844 */
[----:B------:R4:W-:Y:S04]  /*d9f0*/  LDGSTS.E [R250+-0x65800], [R238.64], P5 ;  /* 0x9a800000eefa7fae */ /* 0x0009e8000a921844 */
[----:B-1----:R-:W3:Y:S04]  /*da00*/  LDL.64 R234, [R1+0x548] ;  /* 0x0005480001ea7983 */ /* 0x002ee80000100a00 */
[----:B----4-:R-:W4:Y:S04]  /*da10*/  LDL.64 R236, [R1+0x550] ;  /* 0x0005500001ec7983 */ /* 0x010f280000100a00 */
[----:B------:R-:W3:Y:S04]  /*da20*/  LDL.64 R238, [R1+0x570] ;  /* 0x0005700001ee7983 */ /* 0x000ee80000100a00 */
[----:B------:R1:W-:Y:S04]  /*da30*/  LDGSTS.E [R250+-0x64800], [R240.64], P5 ;  /* 0x9b800000f0fa7fae */ /* 0x0003e8000a921844 */
[----:B------:R1:W-:Y:S04]  /*da40*/  LDGSTS.E [R250+-0x63800], [R224.64], P5 ;  /* 0x9c800000e0fa7fae */ /* 0x0003e8000a921844 */
[----:B------:R1:W-:Y:S04]  /*da50*/  LDGSTS.E [R250+-0x62800], [R226.64], P5 ;  /* 0x9d800000e2fa7fae */ /* 0x0003e8000a921844 */
[----:B-1----:R-:W3:Y:S04]  /*da60*/  LDL.64 R240, [R1+0x578] ;  /* 0x0005780001f07983 */ /* 0x002ee80000100a00 */
[----:B------:R-:W3:Y:S04]  /*da70*/  LDL.64 R224, [R1+0x588] ;  /* 0x0005880001e07983 */ /* 0x000ee80000100a00 */
[----:B------:R-:W3:Y:S04]  /*da80*/  LDL.64 R226, [R1+0x598] ;  /* 0x0005980001e27983 */ /* 0x000ee80000100a00 */
[----:B------:R1:W-:Y:S04]  /*da90*/  LDGSTS.E [R250+-0x61800], [R228.64], P5 ;  /* 0x9e800000e4fa7fae */ /* 0x0003e8000a921844 */
[----:B------:R1:W-:Y:S04]  /*daa0*/  LDGSTS.E [R250+-0x60800], [R230.64], P5 ;  /* 0x9f800000e6fa7fae */ /* 0x0003e8000a921844 */
[----:B------:R1:W-:Y:S04]  /*dab0*/  LDGSTS.E [R252+-0x7f400], [R220.64], P5 ;  /* 0x80c00000dcfc7fae */ /* 0x0003e8000a921844 */
[----:B-1----:R-:W3:Y:S04]  /*dac0*/  LDL.64 R228, [R1+0x5a0] ;  /* 0x0005a00001e47983 */ /* 0x002ee80000100a00 */
[----:B------:R-:W3:Y:S04]  /*dad0*/  LDL.64 R230, [R1+0x5b0] ;  /* 0x0005b00001e67983 */ /* 0x000ee80000100a00 */
[----:B------:R1:W-:Y:S04]  /*dae0*/  STL [R1+0x140c], R210 ;  /* 0x00140cd201007387 */ /* 0x0003e80000100800 */
[----:B------:R-:W3:Y:S04]  /*daf0*/  LDL.64 R212, [R1+0x608] ;  /* 0x0006080001d47983 */ /* 0x000ee80000100a00 */
[----:B------:R-:W3:Y:S04]  /*db00*/  LDL.64 R214, [R1+0x618] ;  /* 0x0006180001d67983 */ /* 0x000ee80000100a00 */
[----:B-1----:R-:W3:Y:S04]  /*db10*/  LDL.64 R210, [R1+0x600] ;  /* 0x0006000001d27983 */ /* 0x002ee80000100a00 */
[----:B------:R-:W3:Y:S04]  /*db20*/  LDL.64 R216, [R1+0x620] ;  /* 0x0006200001d87983 */ /* 0x000ee80000100a00 */
[----:B------:R-:W3:Y:S04]  /*db30*/  LDL.64 R218, [R1+0x628] ;  /* 0x0006280001da7983 */ /* 0x000ee80000100a00 */
[----:B------:R-:W3:Y:S04]  /*db40*/  LDL.64 R220, [R1+0x648] ;  /* 0x0006480001dc7983 */ /* 0x000ee80000100a00 */
[----:B--2---:R1:W-:Y:S04]  /*db50*/  LDGSTS.E [R252+-0x7e400], [R232.64], P5 ;  /* 0x81c00000e8fc7fae */ /* 0x0043e8000a921844 */
[----:B-1----:R-:W2:Y:S04]  /*db60*/  LDL R252, [R1+0x140c] ;  /* 0x00140c0001fc7983 */ /* 0x002ea80000100800 */
[----:B------:R-:W3:Y:S01]  /*db70*/  LDL.64 R232, [R1+0x5c0] ;  /* 0x0005c00001e87983 */ /* 0x000ee20000100a00 */
[----:B--2---:R-:W-:-:S05]  /*db80*/  IADD3 R250, R252, 0x100000, RZ ;  /* 0x00100000fcfa7810 */ /* 0x004fca0007ffe0ff */
[----:B---3--:R1:W-:Y:S04]  /*db90*/  LDGSTS.E [R250+-0x7d400], [R234.64], P5 ;  /* 0x82c00000eafa7fae */ /* 0x0083e8000a921844 */
[----:B----4-:R2:W-:Y:S04]  /*dba0*/  LDGSTS.E [R250+-0x7c400], [R236.64], P5 ;  /* 0x83c00000ecfa7fae */ /* 0x0105e8000a921844 */
[----:B------:R3:W-:Y:S04]  /*dbb0*/  LDGSTS.E [R250+-0x7b400], [R222.64], P5 ;  /* 0x84c00000defa7fae */ /* 0x0007e8000a921844 */
[----:B-1----:R-:W4:Y:S04]  /*dbc0*/  LDL.64 R234, [R1+0x5c8] ;  /* 0x0005c80001ea7983 */ /* 0x002f280000100a00 */
[----:B--2---:R-:W2:Y:S04]  /*dbd0*/  LDL.64 R236, [R1+0x5e0] ;  /* 0x0005e00001ec7983 */ /* 0x004ea80000100a00 */
[----:B------:R1:W-:Y:S04]  /*dbe0*/  LDGSTS.E [R250+-0x7a400], [R238.64], P5 ;  /* 0x85c00000eefa7fae */ /* 0x0003e8000a921844 */
[----:B------:R3:W-:Y:S04]  /*dbf0*/  LDGSTS.E [R250+-0x79400], [R240.64], P5 ;  /* 0x86c00000f0fa7fae */ /* 0x0007e8000a921844 */
[----:B------:R3:W-:Y:S04]  /*dc00*/  LDGSTS.E [R250+-0x78400], [R224.64], P5 ;  /* 0x87c00000e0fa7fae */ /* 0x0007e8000a921844 */
[----:B-1----:R-:W2:Y:S04]  /*dc10*/  LDL.64 R238, [R1+0x5e8] ;  /* 0x0005e80001ee7983 */ /* 0x002ea80000100a00 */
[----:B---3--:R-:W3:Y:S04]  /*dc20*/  LDL.64 R240, [R1+0x5f0] ;  /* 0x0005f00001f07983 */ /* 0x008ee80000100a00 */
[----:B------:R-:W3:Y:S04]  /*dc30*/  LDL.64 R222, [R1+0x650] ;  /* 0x0006500001de7983 */ /* 0x000ee80000100a00 */
[----:B------:R1:W-:Y:S04]  /*dc40*/  LDGSTS.E [R250+-0x77400], [R226.64], P5 ;  /* 0x88c00000e2fa7fae */ /* 0x0003e8000a921844 */
[----:B------:R-:W3:Y:S04]  /*dc50*/  LDL.64 R224, [R1+0x660] ;  /* 0x0006600001e07983 */ /* 0x000ee80000100a00 */
[----:B------:R1:W-:Y:S04]  /*dc60*/  LDGSTS.E [R250+-0x76400], [R228.64], P5 ;  /* 0x89c00000e4fa7fae */ /* 0x0003e8000a921844 */
[----:B-1----:R-:W3:Y:S04]  /*dc70*/  LDL.64 R226, [R1+0x670] ;  /* 0x0006700001e27983 */ /* 0x002ee80000100a00 */
[----:B------:R1:W-:Y:S04]  /*dc80*/  LDGSTS.E [R250+-0x75400], [R230.64], P5 ;  /* 0x8ac00000e6fa7fae */ /* 0x0003e8000a921844 */
[----:B------:R-:W3:Y:S04]  /*dc90*/  LDL.64 R228, [R1+0x688] ;  /* 0x0006880001e47983 */ /* 0x000ee80000100a00 */
[----:B------:R1:W-:Y:S04]  /*dca0*/  LDGSTS.E [R250+-0x74400], [R232.64], P5 ;  /* 0x8bc00000e8fa7fae */ /* 0x0003e8000a921844 */
[----:B-1----:R-:W3:Y:S04]  /*dcb0*/  LDL.64 R230, [R1+0x6a8] ;  /* 0x0006a80001e67983 */ /* 0x002ee80000100a00 */
[----:B------:R-:W3:Y:S04]  /*dcc0*/  LDL.64 R232, [R1+0x6c0] ;  /* 0x0006c00001e87983 */ /* 0x000ee80000100a00 */
[----:B----4-:R1:W-:Y:S04]  /*dcd0*/  LDGSTS.E [R250+-0x73400], [R234.64], P5 ;  /* 0x8cc00000eafa7fae */ /* 0x0103e8000a921844 */
[----:B--2---:R2:W-:Y:S04]  /*dce0*/  LDGSTS.E [R250+-0x72400], [R236.64], P5 ;  /* 0x8dc00000ecfa7fae */ /* 0x0045e8000a921844 */
[----:B-1----:R-:W4:Y:S04]  /*dcf0*/  LDL.64 R234, [R1+0x6d0] ;  /* 0x0006d00001ea7983 */ /* 0x002f280000100a00 */
[----:B--2---:R-:W2:Y:S04]  /*dd00*/  LDL.64 R236, [R1+0x6e8] ;  /* 0x0006e80001ec7983 */ /* 0x004ea80000100a00 */
[----:B------:R1:W-:Y:S04]  /*dd10*/  LDGSTS.E [R250+-0x71400], [R238.64], P5 ;  /* 0x8ec00000eefa7fae */ /* 0x0003e8000a921844 */
[----:B---3--:R3:W-:Y:S04]  /*dd20*/  LDGSTS.E [R250+-0x70400], [R240.64], P5 ;  /* 0x8fc00000f0fa7fae */ /* 0x0087e8000a921844 */
[----:B------:R3:W-:Y:S04]  /*dd30*/  LDGSTS.E [R250+-0x6f400], [R210.64], P5 ;  /* 0x90c00000d2fa7fae */ /* 0x0007e8000a921844 */
[----:B-1----:R-:W2:Y:S04]  /*dd40*/  LDL.64 R238, [R1+0x6d8] ;  /* 0x0006d80001ee7983 */ /* 0x002ea80000100a00 */
[----:B---3--:R-:W3:Y:S04]  /*dd50*/  LDL.64 R240, [R1+0x700] ;  /* 0x0007000001f07983 */ /* 0x008ee80000100a00 */
[----:B------:R1:W5:Y:S04]  /*dd60*/  LDL.LU.64 R210, [R1+0x16d8] ;  /* 0x0016d80001d27983 */ /* 0x0003680000300a00 */
[----:B------:R1:W-:Y:S04]  /*dd70*/  LDGSTS.E [R250+-0x6e400], [R212.64], P5 ;  /* 0x91c00000d4fa7fae */ /* 0x0003e8000a921844 */
[----:B------:R1:W-:Y:S04]  /*dd80*/  LDGSTS.E [R250+-0x6d400], [R214.64], P5 ;  /* 0x92c00000d6fa7fae */ /* 0x0003e8000a921844 */
[----:B------:R1:W-:Y:S04]  /*dd90*/  LDGSTS.E [R250+-0x6c400], [R216.64], P5 ;  /* 0x93c00000d8fa7fae */ /* 0x0003e8000a921844 */
[----:B-1----:R1:W5:Y:S04]  /*dda0*/  LDL.LU.64 R212, [R1+0x16d0] ;  /* 0x0016d00001d47983 */ /* 0x0023680000300a00 */
[----:B------:R1:W5:Y:S04]  /*ddb0*/  LDL.LU.64 R214, [R1+0x16c8] ;  /* 0x0016c80001d67983 */ /* 0x0003680000300a00 */
[----:B------:R1:W5:Y:S04]  /*ddc0*/  LDL.LU.64 R216, [R1+0x16c0] ;  /* 0x0016c00001d87983 */ /* 0x0003680000300a00 */
[----:B------:R1:W-:Y:S01]  /*ddd0*/  LDGSTS.E [R250+-0x6b400], [R218.64], P5 ;  /* 0x94c00000dafa7fae */ /* 0x0003e2000a921844 */
[----:B------:R-:W-:-:S03]  /*dde0*/  IMAD.SHL.U32 R251, R251, 0x80, RZ ;  /* 0x00000080fbfb7824 */ /* 0x000fc600078e00ff */
[----:B------:R1:W-:Y:S04]  /*ddf0*/  LDGSTS.E [R250+-0x6a400], [R220.64], P5 ;  /* 0x95c00000dcfa7fae */ /* 0x0003e8000a921844 */
[----:B------:R1:W-:Y:S04]  /*de00*/  LDGSTS.E [R250+-0x69400], [R222.64], P5 ;  /* 0x96c00000defa7fae */ /* 0x0003e8000a921844 */
[----:B-1----:R1:W5:Y:S04]  /*de10*/  LDL.LU.64 R218, [R1+0x16b8] ;  /* 0x0016b80001da7983 */ /* 0x0023680000300a00 */
[----:B------:R1:W5:Y:S04]  /*de20*/  LDL.LU.64 R220, [R1+0x16b0] ;  /* 0x0016b00001dc7983 */ /* 0x0003680000300a00 */
[----:B------:R1:W5:Y:S04]  /*de30*/  LDL.LU.64 R222, [R1+0x16a8] ;  /* 0x0016a80001de7983 */ /* 0x0003680000300a00 */
[----:B------:R1:W-:Y:S04]  /*de40*/  LDGSTS.E [R250+-0x68400], [R224.64], P5 ;  /* 0x97c00000e0fa7fae */ /* 0x0003e8000a921844 */
[----:B------:R1:W-:Y:S01]  /*de50*/  LDGSTS.E [R250+-0x67400], [R226.64], P5 ;  /* 0x98c00000e2fa7fae */ /* 0x0003e2000a921844 */
[----:B------:R-:W-:-:S03]  /*de60*/  IMAD.WIDE R246, R251, 0x4, R246 ;  /* 0x00000004fbf67825 */ /* 0x000fc600078e02f6 */
[----:B------:R1:W-:Y:S04]  /*de70*/  LDGSTS.E [R250+-0x66400], [R228.64], P5 ;  /* 0x99c00000e4fa7fae */ /* 0x0003e8000a921844 */
[----:B-1----:R1:W5:Y:S04]  /*de80*/  LDL.LU.64 R224, [R1+0x16a0] ;  /* 0x0016a00001e07983 */ /* 0x0023680000300a00 */
[----:B------:R1:W5:Y:S01]  /*de90*/  LDL.LU.64 R226, [R1+0x1698] ;  /* 0x0016980001e27983 */ /* 0x0003620000300a00 */
[----:B------:R-:W-:-:S03]  /*dea0*/  IMAD.WIDE R248, R251, 0x4, R248 ;  /* 0x00000004fbf87825 */ /* 0x000fc600078e02f8 */
[----:B------:R1:W5:Y:S04]  /*deb0*/  LDL.LU.64 R228, [R1+0x1690] ;  /* 0x0016900001e47983 */ /* 0x0003680000300a00 */
[----:B------:R1:W-:Y:S04]  /*dec0*/  LDGSTS.E [R250+-0x65400], [R230.64], P5 ;  /* 0x9ac00000e6fa7fae */ /* 0x0003e8000a921844 */
[----:B------:R1:W-:Y:S04]  /*ded0*/  LDGSTS.E [R250+-0x64400], [R232.64], P5 ;  /* 0x9bc00000e8fa7fae */ /* 0x0003e8000a921844 */
[----:B-1----:R1:W5:Y:S04]  /*dee0*/  LDL.LU.64 R230, [R1+0x1688] ;  /* 0x0016880001e67983 */ /* 0x0023680000300a00 */
[----:B------:R1:W5:Y:S04]  /*def0*/  LDL.LU.64 R232, [R1+0x1680] ;  /* 0x0016800001e87983 */ /* 0x0003680000300a00 */
[----:B----4-:R4:W-:Y:S04]  /*df00*/  LDGSTS.E [R250+-0x63400], [R234.64], P5 ;  /* 0x9cc00000eafa7fae */ /* 0x0109e8000a921844 */
[----:B--2---:R2:W-:Y:S04]  /*df10*/  LDGSTS.E [R250+-0x62400], [R236.64], P5 ;  /* 0x9dc00000ecfa7fae */ /* 0x0045e8000a921844 */
[----:B----4-:R1:W5:Y:S04]  /*df20*/  LDL.LU.64 R234, [R1+0x1678] ;  /* 0x0016780001ea7983 */ /* 0x0103680000300a00 */
[----:B--2---:R1:W5:Y:S04]  /*df30*/  LDL.LU.64 R236, [R1+0x1670] ;  /* 0x0016700001ec7983 */ /* 0x0043680000300a00 */
[----:B------:R2:W-:Y:S04]  /*df40*/  LDGSTS.E [R250+-0x61400], [R238.64], P5 ;  /* 0x9ec00000eefa7fae */ /* 0x0005e8000a921844 */
[----:B---3--:R3:W-:Y:S04]  /*df50*/  LDGSTS.E [R250+-0x60400], [R240.64], P5 ;  /* 0x9fc00000f0fa7fae */ /* 0x0087e8000a921844 */
[----:B------:R-:W0:Y:S04]  /*df60*/  LDGDEPBAR ;  /* 0x00000000000079af */ /* 0x000e280000000000 */
[----:B--2---:R1:W5:Y:S04]  /*df70*/  LDL.LU.64 R238, [R1+0x1668] ;  /* 0x0016680001ee7983 */ /* 0x0043680000300a00 */
[----:B---3--:R1:W5:Y:S04]  /*df80*/  LDL.LU.64 R240, [R1+0x1660] ;  /* 0x0016600001f07983 */ /* 0x0083680000300a00 */
[----:B------:R1:W-:Y:S04]  /*df90*/  STL.64 [R1+0xa50], R246 ;  /* 0x000a50f601007387 */ /* 0x0003e80000100a00 */
[----:B------:R1:W-:Y:S01]  /*dfa0*/  STL.64 [R1+0xa70], R248 ;  /* 0x000a70f801007387 */ /* 0x0003e20000100a00 */
[----:B------:R-:W-:-:S04]  /*dfb0*/  IADD3 R250, R0, -0x85, RZ ;  /* 0xffffff7b00fa7810 */ /* 0x000fc80007ffe0ff */
[----:B------:R-:W-:Y:S02]  /*dfc0*/  ISETP.GE.U32.AND P5, PT, R250, 0x7ffffefc, PT ;  /* 0x7ffffefcfa00780c */ /* 0x000fe40003fa6070 */
[----:B------:R2:W-:Y:S04]  /*dfd0*/  STL.64 [R1+0x16a8], R2 ;  /* 0x0016a80201007387 */ /* 0x0005e80000100a00 */
[----:B------:R3:W-:Y:S04]  /*dfe0*/  STL.64 [R1+0x16a0], R244 ;  /* 0x0016a0f401007387 */ /* 0x0007e80000100a00 */
[----:B------:R-:W4:Y:S01]  /*dff0*/  S2R R250, SR_TID.X ;  /* 0x0000000000fa7919 */ /* 0x000f220000002100 */
[----:B--2---:R-:W-:Y:S01]  /*e000*/  IMAD.MOV.U32 R2, RZ, RZ, R246 ;  /* 0x000000ffff027224 */ /* 0x004fe200078e00f6 */
[----:B------:R-:W-:-:S02]  /*e010*/  MOV R3, R247 ;  /* 0x000000f700037202 */ /* 0x000fc40000000f00 */
[----:B---3--:R-:W2:Y:S04]  /*e020*/  LDL.64 R244, [R1+0xa70] ;  /* 0x000a700001f47983 */ /* 0x008ea80000100a00 */
[----:B-1----:R-:W3:Y:S04]  /*e030*/  LDL.LU.64 R248, [R1+0x20] ;  /* 0x0000200001f87983 */ /* 0x002ee80000300a00 */
[----:B------:R1:W-:Y:S01]  /*e040*/  STL.64 [R1+0x1698], R242 ;  /* 0x001698f201007387 */ /* 0x0003e20000100a00 */
[----:B----4-:R-:W-:-:S03]  /*e050*/  LOP3.LUT R250, R250, 0xff, RZ, 0xc0, !PT ;  /* 0x000000fffafa7812 */ /* 0x010fc600078ec0ff */
[----:B-1----:R-:W4:Y:S02]  /*e060*/  LDL.LU.64 R242, [R1+0x18] ;  /* 0x0000180001f27983 */ /* 0x002f240000300a00 */
[----:B------:R-:W-:Y:S02]  /*e070*/  IMAD.SHL.U32 R250, R250, 0x4, RZ ;  /* 0x00000004fafa7824 */ /* 0x000fe400078e00ff */
[----:B------:R-:W-:Y:S01]  /*e080*/  BAR.SYNC.DEFER_BLOCKING 0x0 ;  /* 0x0000000000007b1d */ /* 0x000fe20000010000 */
[----:B------:R-:W-:Y:S01]  /*e090*/  IADD3 R246, R0, -0x89, RZ ;  /* 0xffffff7700f67810 */ /* 0x000fe20007ffe0ff */
[----:B-----5:R-:W-:-:S04]  /*e0a0*/  IMAD.WIDE R240, R251, 0x4, R240 ;  /* 0x00000004fbf07825 */ /* 0x020fc800078e02f0 */
[C---:B------:R-:W-:Y:S01]  /*e0b0*/  IMAD.WIDE R236, R251.reuse, 0x4, R236 ;  /* 0x00000004fbec7825 */ /* 0x040fe200078e02ec */
[----:B------:R-:W-:Y:S01]  /*e0c0*/  @!PT LDS RZ, [RZ] ;  /* 0x00000000fffff984 */ /* 0x000fe20000000800 */
[----:B------:R-:W-:Y:S01]  /*e0d0*/  @!PT LDS RZ, [RZ] ;  /* 0x00000000fffff984 */ /* 0x000fe20000000800 */
[----:B------:R-:W-:Y:S01]  /*e0e0*/  @!PT LDS RZ, [RZ] ;  /* 0x00000000fffff984 */ /* 0x000fe20000000800 */
[----:B------:R1:W-:Y:S04]  /*e0f0*/  LDGSTS.E [R250+0x40000], [R2.64], !P6 ;  /* 0x4000000002fa7fae */ /* 0x0003e8000f121844 */
[----:B-1----:R-:W4:Y:S01]  /*e100*/  LDL.LU.64 R2, [R1+0x16a8] ;  /* 0x0016a80001027983 */ /* 0x002f220000300a00 */
[----:B------:R-:W-:-:S04]  /*e110*/  IMAD.WIDE R232, R251, 0x4, R232 ;  /* 0x00000004fbe87825 */ /* 0x000fc800078e02e8 */
        /* <DEDUP_REMOVED lines=16> */
[C---:B------:R-:W-:Y:S01]  /*e220*/  IMAD.WIDE R156, R251.reuse, 0x4, R156 ;  /* 0x00000004fb9c7825 */ /* 0x040fe200078e029c */
[----:B--2---:R1:W-:Y:S01]  /*e230*/  LDGSTS.E [R250+0x40400], [R244.64], !P6 ;  /* 0x40400000f4fa7fae */ /* 0x0043e2000f121844 */
[----:B------:R-:W-:Y:S02]  /*e240*/  ISETP.GE.U32.AND P6, PT, R246, 0x7ffffef8, PT ;  /* 0x7ffffef8f600780c */ /* 0x000fe40003fc6070 */
[----:B---3--:R-:W-:Y:S01]  /*e250*/  IMAD.WIDE R248, R251, 0x4, R248 ;  /* 0x00000004fbf87825 */ /* 0x008fe200078e02f8 */
[----:B------:R-:W-:-:S04]  /*e260*/  IADD3 R246, R0, -0x8d, RZ ;  /* 0xffffff7300f67810 */ /* 0x000fc80007ffe0ff */
[----:B------:R2:W-:Y:S04]  /*e270*/  LDGSTS.E [R250+0x42000], [R248.64], !P5 ;  /* 0x42000000f8fa7fae */ /* 0x0005e8000e921844 */
[----:B-1----:R-:W3:Y:S01]  /*e280*/  LDL.LU.64 R244, [R1+0x16a0] ;  /* 0x0016a00001f47983 */ /* 0x002ee20000300a00 */
[----:B----4-:R-:W-:-:S03]  /*e290*/  IMAD.WIDE R242, R251, 0x4, R242 ;  /* 0x00000004fbf27825 */ /* 0x010fc600078e02f2 */
[----:B------:R-:W-:Y:S04]  /*e2a0*/  STL.64 [R1+0x6b0], R248 ;  /* 0x0006b0f801007387 */ /* 0x000fe80000100a00 */
[----:B------:R1:W-:Y:S01]  /*e2b0*/  LDGSTS.E [R250+0x42400], [R242.64], !P5 ;  /* 0x42400000f2fa7fae */ /* 0x0003e2000e921844 */
[----:B------:R-:W-:-:S03]  /*e2c0*/  ISETP.GE.U32.AND P5, PT, R246, 0x7ffffef4, PT ;  /* 0x7ffffef4f600780c */ /* 0x000fc60003fa6070 */
[----:B------:R1:W-:Y:S04]  /*e2d0*/  STL.64 [R1+0xa48], R242 ;  /* 0x000a48f201007387 */ /* 0x0003e80000100a00 */
[----:B------:R4:W-:Y:S01]  /*e2e0*/  LDGSTS.E [R250+0x44000], [R240.64], !P6 ;  /* 0x44000000f0fa7fae */ /* 0x0009e2000f121844 */
[----:B-1----:R-:W-:Y:S01]  /*e2f0*/  IMAD.WIDE R242, R251, 0x4, R238 ;  /* 0x00000004fbf27825 */ /* 0x002fe200078e02ee */
[----:B------:R-:W-:Y:S02]  /*e300*/  IADD3 R238, R0, -0x91, RZ ;  /* 0xffffff6f00ee7810 */ /* 0x000fe40007ffe0ff */
[----:B------:R4:W-:Y:S04]  /*e310*/  STL.64 [R1+0x698], R240 ;  /* 0x000698f001007387 */ /* 0x0009e80000100a00 */
[----:B------:R1:W-:Y:S01]  /*e320*/  LDGSTS.E [R250+0x44400], [R242.64], !P6 ;  /* 0x44400000f2fa7fae */ /* 0x0003e2000f121844 */
[----:B------:R-:W-:-:S03]  /*e330*/  ISETP.GE.U32.AND P6, PT, R238, 0x7ffffef0, PT ;  /* 0x7ffffef0ee00780c */ /* 0x000fc60003fc6070 */
[----:B------:R1:W-:Y:S01]  /*e340*/  LDGSTS.E [R250+0x46000], [R236.64], !P5 ;  /* 0x46000000ecfa7fae */ /* 0x0003e2000e921844 */
[----:B----4-:R-:W-:Y:S01]  /*e350*/  IMAD.WIDE R240, R251, 0x4, R234 ;  /* 0x00000004fbf07825 */ /* 0x010fe200078e02ea */
[----:B------:R-:W-:Y:S02]  /*e360*/  IADD3 R234, R0, -0x95, RZ ;  /* 0xffffff6b00ea7810 */ /* 0x000fe40007ffe0ff */
[----:B------:R-:W-:Y:S04]  /*e370*/  STL.64 [R1+0xa68], R242 ;  /* 0x000a68f201007387 */ /* 0x000fe80000100a00 */
[----:B------:R4:W-:Y:S01]  /*e380*/  LDGSTS.E [R250+0x46400], [R240.64], !P5 ;  /* 0x46400000f0fa7fae */ /* 0x0009e2000e921844 */
[----:B------:R-:W-:-:S03]  /*e390*/  ISETP.GE.U32.AND P5, PT, R234, 0x7ffffeec, PT ;  /* 0x7ffffeecea00780c */ /* 0x000fc60003fa6070 */
[----:B------:R1:W-:Y:S04]  /*e3a0*/  STL.64 [R1+0x680], R236 ;  /* 0x000680ec01007387 */ /* 0x0003e80000100a00 */
[----:B------:R2:W-:Y:S01]  /*e3b0*/  LDGSTS.E [R250+0x48000], [R232.64], !P6 ;  /* 0x48000000e8fa7fae */ /* 0x0005e2000f121844 */
[----:B-1----:R-:W-:Y:S01]  /*e3c0*/  IMAD.WIDE R236, R251, 0x4, R230 ;  /* 0x00000004fbec7825 */ /* 0x002fe200078e02e6 */
[----:B------:R-:W-:Y:S02]  /*e3d0*/  IADD3 R230, R0, -0x99, RZ ;  /* 0xffffff6700e67810 */ /* 0x000fe40007ffe0ff */
[----:B------:R-:W-:Y:S04]  /*e3e0*/  STL.64 [R1+0xa88], R240 ;  /* 0x000a88f001007387 */ /* 0x000fe80000100a00 */
[----:B------:R1:W-:Y:S01]  /*e3f0*/  LDGSTS.E [R250+0x48400], [R236.64], !P6 ;  /* 0x48400000ecfa7fae */ /* 0x0003e2000f121844 */
[----:B------:R-:W-:-:S03]  /*e400*/  ISETP.GE.U32.AND P6, PT, R230, 0x7ffffee8, PT ;  /* 0x7ffffee8e600780c */ /* 0x000fc60003fc6070 */
[----:B------:R2:W-:Y:S04]  /*e410*/  STL.64 [R1+0x658], R232 ;  /* 0x000658e801007387 */ /* 0x0005e80000100a00 */
[----:B------:R1:W-:Y:S01]  /*e420*/  LDGSTS.E [R250+0x4a000], [R228.64], !P5 ;  /* 0x4a000000e4fa7fae */ /* 0x0003e2000e921844 */
[----:B--2---:R-:W-:Y:S01]  /*e430*/  IMAD.WIDE R232, R251, 0x4, R226 ;  /* 0x00000004fbe87825 */ /* 0x004fe200078e02e2 */
        /* <DEDUP_REMOVED lines=11> */
[----:B------:R2:W-:Y:S01]  /*e4f0*/  STL.64 [R1+0x20], R224 ;  /* 0x000020e001007387 */ /* 0x0005e20000100a00 */
[----:B------:R-:W-:-:S03]  /*e500*/  IMAD.WIDE R248, R251, 0x4, R216 ;  /* 0x00000004fbf87825 */ /* 0x000fc600078e02d8 */
[----:B------:R1:W-:Y:S01]  /*e510*/  LDGSTS.E [R250+0x4e000], [R220.64], !P5 ;  /* 0x4e000000dcfa7fae */ /* 0x0003e2000e921844 */
[----:B--2---:R-:W-:Y:S01]  /*e520*/  IMAD.WIDE R224, R251, 0x4, R218 ;  /* 0x00000004fbe07825 */ /* 0x004fe200078e02da */
[----:B------:R-:W-:Y:S02]  /*e530*/  IADD3 R218, R0, -0xa5, RZ ;  /* 0xffffff5b00da7810 */ /* 0x000fe40007ffe0ff */
[----:B------:R-:W-:Y:S04]  /*e540*/  STL.64 [R1+0xa38], R228 ;  /* 0x000a38e401007387 */ /* 0x000fe80000100a00 */
[----:B------:R2:W-:Y:S01]  /*e550*/  LDGSTS.E [R250+0x4e400], [R224.64], !P5 ;  /* 0x4e400000e0fa7fae */ /* 0x0005e2000e921844 */
[----:B------:R-:W-:-:S03]  /*e560*/  ISETP.GE.U32.AND P5, PT, R218, 0x7ffffedc, PT ;  /* 0x7ffffedcda00780c */ /* 0x000fc60003fa6070 */
[----:B------:R1:W-:Y:S01]  /*e570*/  STL.64 [R1+0x18], R220 ;  /* 0x000018dc01007387 */ /* 0x0003e20000100a00 */
[----:B------:R-:W-:-:S03]  /*e580*/  IMAD.WIDE R246, R251, 0x4, R212 ;  /* 0x00000004fbf67825 */ /* 0x000fc600078e02d4 */
[----:B------:R2:W-:Y:S01]  /*e590*/  LDGSTS.E [R250+0x50000], [R248.64], !P6 ;  /* 0x50000000f8fa7fae */ /* 0x0005e2000f121844 */
[----:B-1----:R-:W-:Y:S01]  /*e5a0*/  IMAD.WIDE R220, R251, 0x4, R214 ;  /* 0x00000004fbdc7825 */ /* 0x002fe200078e02d6 */
[----:B------:R-:W-:-:S04]  /*e5b0*/  IADD3 R214, R0, -0xa9, RZ ;  /* 0xffffff5700d67810 */ /* 0x000fc80007ffe0ff */
[----:B------:R1:W-:Y:S01]  /*e5c0*/  LDGSTS.E [R250+0x50400], [R220.64], !P6 ;  /* 0x50400000dcfa7fae */ /* 0x0003e2000f121844 */
[----:B------:R-:W-:Y:S01]  /*e5d0*/  ISETP.GE.U32.AND P6, PT, R214, 0x7ffffed8, PT ;  /* 0x7ffffed8d600780c */ /* 0x000fe20003fc6070 */
[C---:B------:R-:W-:Y:S01]  /*e5e0*/  IMAD.WIDE R216, R251.reuse, 0x4, R210 ;  /* 0x00000004fbd87825 */ /* 0x040fe200078e02d2 */
[----:B------:R-:W-:Y:S01]  /*e5f0*/  IADD3 R210, R0, -0xad, RZ ;  /* 0xffffff5300d27810 */ /* 0x000fe20007ffe0ff */
[----:B------:R1:W-:Y:S02]  /*e600*/  LDGSTS.E [R250+0x52000], [R246.64], !P5 ;  /* 0x52000000f6fa7fae */ /* 0x0003e4000e921844 */
[----:B------:R-:W-:Y:S02]  /*e610*/  IMAD.WIDE R212, R251, 0x4, R206 ;  /* 0x00000004fbd47825 */ /* 0x000fe400078e02ce */
[----:B------:R1:W-:Y:S01]  /*e620*/  LDGSTS.E [R250+0x52400], [R216.64], !P5 ;  /* 0x52400000d8fa7fae */ /* 0x0003e2000e921844 */
[----:B------:R-:W-:Y:S02]  /*e630*/  ISETP.GE.U32.AND P5, PT, R210, 0x7ffffed4, PT ;  /* 0x7ffffed4d200780c */ /* 0x000fe40003fa6070 */
[----:B------:R-:W-:Y:S01]  /*e640*/  IADD3 R206, R0, -0xb1, RZ ;  /* 0xffffff4f00ce7810 */ /* 0x000fe20007ffe0ff */
[----:B------:R-:W-:Y:S04]  /*e650*/  STL.64 [R1+0xa30], R224 ;  /* 0x000a30e001007387 */ /* 0x000fe80000100a00 */
[----:B------:R-:W-:Y:S04]  /*e660*/  STL.64 [R1+0x1668], R248 ;  /* 0x001668f801007387 */ /* 0x000fe80000100a00 */
[----:B------:R-:W-:Y:S04]  /*e670*/  STL.64 [R1+0x9f8], R220 ;  /* 0x0009f8dc01007387 */ /* 0x000fe80000100a00 */
[----:B------:R1:W-:Y:S04]  /*e680*/  LDGSTS.E [R250+0x54000], [R208.64], !P6 ;  /* 0x54000000d0fa7fae */ /* 0x0003e8000f121844 */
[----:B------:R-:W-:Y:S04]  /*e690*/  STL.64 [R1+0x1670], R246 ;  /* 0x001670f601007387 */ /* 0x000fe80000100a00 */
[----:B------:R1:W-:Y:S01]  /*e6a0*/  LDGSTS.E [R250+0x54400], [R212.64], !P6 ;  /* 0x54400000d4fa7fae */ /* 0x0003e2000f121844 */
[----:B------:R-:W-:-:S03]  /*e6b0*/  ISETP.GE.U32.AND P6, PT, R206, 0x7ffffed0, PT ;  /* 0x7ffffed0ce00780c */ /* 0x000fc60003fc6070 */
[----:B------:R-:W-:Y:S04]  /*e6c0*/  STL.64 [R1+0x9e0], R216 ;  /* 0x0009e0d801007387 */ /* 0x000fe80000100a00 */
[----:B------:R1:W-:Y:S04]  /*e6d0*/  STL.64 [R1+0x1678], R208 ;  /* 0x001678d001007387 */ /* 0x0003e80000100a00 */
[----:B------:R2:W-:Y:S01]  /*e6e0*/  LDGSTS.E [R250+0x56000], [R204.64], !P5 ;  /* 0x56000000ccfa7fae */ /* 0x0005e2000e921844 */
[----:B-1----:R-:W-:Y:S01]  /*e6f0*/  IMAD.WIDE R208, R251, 0x4, R202 ;  /* 0x00000004fbd07825 */ /* 0x002fe200078e02ca */
[----:B------:R-:W-:-:S02]  /*e700*/  IADD3 R202, R0, -0xb5, RZ ;  /* 0xffffff4b00ca7810 */ /* 0x000fc40007ffe0ff */
        /* <DEDUP_REMOVED lines=29> */
[----:B------:R-:W-:-:S03]  /*e8e0*/  IADD3 R182, R0, -0xc9, RZ ;  /* 0xffffff3700b67810 */ /* 0x000fc60007ffe0ff */
[----:B------:R1:W-:Y:S01]  /*e8f0*/  LDGSTS.E [R250+0x60000], [R184.64], !P6 ;  /* 0x60000000b8fa7fae */ /* 0x0003e2000f121844 */
[----:B------:R-:W-:-:S03]  /*e900*/  IMAD.WIDE R186, R251, 0x4, R178 ;  /* 0x00000004fbba7825 */ /* 0x000fc600078e02b2 */
[----:B------:R1:W-:Y:S01]  /*e910*/  LDGSTS.E [R250+0x60400], [R190.64], !P6 ;  /* 0x60400000befa7fae */ /* 0x0003e2000f121844 */
[----:B------:R-:W-:Y:S02]  /*e920*/  ISETP.GE.U32.AND P6, PT, R182, 0x7ffffeb8, PT ;  /* 0x7ffffeb8b600780c */ /* 0x000fe40003fc6070 */
[----:B------:R-:W-:Y:S01]  /*e930*/  IADD3 R178, R0, -0xcd, RZ ;  /* 0xffffff3300b27810 */ /* 0x000fe20007ffe0ff */
[----:B------:R1:W-:Y:S01]  /*e940*/  LDGSTS.E [R250+0x62000], [R180.64], !P5 ;  /* 0x62000000b4fa7fae */ /* 0x0003e2000e921844 */
[----:B------:R-:W-:-:S03]  /*e950*/  IMAD.WIDE R182, R251, 0x4, R174 ;  /* 0x00000004fbb67825 */ /* 0x000fc600078e02ae */
        /* <DEDUP_REMOVED lines=31> */
[----:B------:R-:W-:Y:S01]  /*eb50*/  ISETP.GE.U32.AND P5, PT, R154, 0x7ffffe9c, PT ;  /* 0x7ffffe9c9a00780c */ /* 0x000fe20003fa6070 */
[----:B------:R-:W-:Y:S02]  /*eb60*/  IMAD.WIDE R158, R251, 0x4, R150 ;  /* 0x00000004fb9e7825 */ /* 0x000fe400078e0296 */
[----:B------:R-:W-:Y:S01]  /*eb70*/  STL.64 [R1+0x980], R200 ;  /* 0x000980c801007387 */ /* 0x000fe20000100a00 */
[----:B------:R-:W-:-:S03]  /*eb80*/  IADD3 R150, R0, -0xe9, RZ ;  /* 0xffffff1700967810 */ /* 0x000fc60007ffe0ff */
[----:B------:R-:W-:Y:S04]  /*eb90*/  STL.64 [R1+0x968], R196 ;  /* 0x000968c401007387 */ /* 0x000fe80000100a00 */
[----:B------:R-:W-:Y:S04]  /*eba0*/  STL.64 [R1+0x950], R194 ;  /* 0x000950c201007387 */ /* 0x000fe80000100a00 */
[----:B------:R-:W-:Y:S01]  /*ebb0*/  STL.64 [R1+0x940], R190 ;  /* 0x000940be01007387 */ /* 0x000fe20000100a00 */
[----:B------:R-:W-:-:S03]  /*ebc0*/  IMAD.WIDE R154, R251, 0x4, R146 ;  /* 0x00000004fb9a7825 */ /* 0x000fc600078e0292 */
[----:B------:R-:W-:Y:S01]  /*ebd0*/  STL.64 [R1+0x930], R186 ;  /* 0x000930ba01007387 */ /* 0x000fe20000100a00 */
[----:B------:R-:W-:-:S03]  /*ebe0*/  IMAD.WIDE R148, R251, 0x4, R148 ;  /* 0x00000004fb947825 */ /* 0x000fc600078e0294 */
[----:B------:R-:W-:Y:S04]  /*ebf0*/  STL.64 [R1+0x920], R182 ;  /* 0x000920b601007387 */ /* 0x000fe80000100a00 */
[----:B------:R1:W-:Y:S04]  /*ec00*/  LDGSTS.E [R250+0x70000], [R152.64], !P6 ;  /* 0x7000000098fa7fae */ /* 0x0003e8000f121844 */
[----:B------:R-:W-:Y:S04]  /*ec10*/  STL.64 [R1+0x910], R178 ;  /* 0x000910b201007387 */ /* 0x000fe80000100a00 */
[----:B------:R1:W-:Y:S01]  /*ec20*/  LDGSTS.E [R250+0x70400], [R158.64], !P6 ;  /* 0x704000009efa7fae */ /* 0x0003e2000f121844 */
[----:B------:R-:W-:Y:S01]  /*ec30*/  ISETP.GE.U32.AND P6, PT, R150, 0x7ffffe98, PT ;  /* 0x7ffffe989600780c */ /* 0x000fe20003fc6070 */
[----:B------:R-:W-:-:S02]  /*ec40*/  IMAD.WIDE R150, R251, 0x4, R142 ;  /* 0x00000004fb967825 */ /* 0x000fc400078e028e */
[----:B------:R-:W-:Y:S01]  /*ec50*/  STL.64 [R1+0x900], R174 ;  /* 0x000900ae01007387 */ /* 0x000fe20000100a00 */
[----:B------:R-:W-:-:S03]  /*ec60*/  IADD3 R146, R0, -0xed, RZ ;  /* 0xffffff1300927810 */ /* 0x000fc60007ffe0ff */
[----:B------:R-:W-:Y:S04]  /*ec70*/  STL.64 [R1+0x8f0], R170 ;  /* 0x0008f0aa01007387 */ /* 0x000fe80000100a00 */
[----:B------:R-:W-:Y:S04]  /*ec80*/  STL.64 [R1+0x8e0], R166 ;  /* 0x0008e0a601007387 */ /* 0x000fe80000100a00 */
[----:B------:R-:W-:Y:S04]  /*ec90*/  STL.64 [R1+0x8d0], R162 ;  /* 0x0008d0a201007387 */ /* 0x000fe80000100a00 */
[----:B------:R-:W-:Y:S04]  /*eca0*/  STL.64 [R1+0x8c0], R158 ;  /* 0x0008c09e01007387 */ /* 0x000fe80000100a00 */
[----:B------:R-:W-:Y:S04]  /*ecb0*/  STL.64 [R1+0x8b0], R154 ;  /* 0x0008b09a01007387 */ /* 0x000fe80000100a00 */
[----:B------:R1:W-:Y:S04]  /*ecc0*/  LDGSTS.E [R250+0x72000], [R148.64], !P5 ;  /* 0x7200000094fa7fae */ /* 0x0003e8000e921844 */
[----:B------:R-:W-:Y:S04]  /*ecd0*/  STL.64 [R1+0x8a0], R150 ;  /* 0x0008a09601007387 */ /* 0x000fe80000100a00 */
[----:B------:R1:W-:Y:S01]  /*ece0*/  LDGSTS.E [R250+0x72400], [R154.64], !P5 ;  /* 0x724000009afa7fae */ /* 0x0003e2000e921844 */
[----:B------:R-:W-:Y:S01]  /*ecf0*/  ISETP.GE.U32.AND P5, PT, R146, 0x7ffffe94, PT ;  /* 0x7ffffe949200780c */ /* 0x000fe20003fa6070 */
[----:B------:R-:W-:-:S02]  /*ed00*/  IMAD.WIDE R146, R251, 0x4, R138 ;  /* 0x00000004fb927825 */ /* 0x000fc400078e028a */
[----:B------:R-:W2:Y:S04]  /*ed10*/  LDL.LU.64 R236, [R1+0x38] ;  /* 0x0000380001ec7983 */ /* 0x000ea80000300a00 */
[----:B------:R-:W3:Y:S04]  /*ed20*/  LDL.LU.64 R238, [R1+0x30] ;  /* 0x0000300001ee7983 */ /* 0x000ee80000300a00 */
[----:B------:R-:W-:Y:S04]  /*ed30*/  STL.64 [R1+0x890], R146 ;  /* 0x0008909201007387 */ /* 0x000fe80000100a00 */
[----:B----4-:R-:W4:Y:S04]  /*ed40*/  LDL.LU.64 R240, [R1+0x10] ;  /* 0x0000100001f07983 */ /* 0x010f280000300a00 */
[----:B------:R-:W4:Y:S01]  /*ed50*/  LDL.LU.64 R242, [R1+0x8] ;  /* 0x0000080001f27983 */ /* 0x000f220000300a00 */
[----:B------:R-:W-:Y:S01]  /*ed60*/  IMAD.WIDE R144, R251, 0x4, R144 ;  /* 0x00000004fb907825 */ /* 0x000fe200078e0290 */
[----:B------:R-:W-:-:S03]  /*ed70*/  IADD3 R142, R0, -0xf1, RZ ;  /* 0xffffff0f008e7810 */ /* 0x000fc60007ffe0ff */
[----:B------:R-:W-:Y:S01]  /*ed80*/  IMAD.WIDE R140, R251, 0x4, R140 ;  /* 0x00000004fb8c7825 */ /* 0x000fe200078e028c */
[----:B------:R1:W-:Y:S01]  /*ed90*/  LDGSTS.E [R250+0x74000], [R144.64], !P6 ;  /* 0x7400000090fa7fae */ /* 0x0003e2000f121844 */
[----:B------:R-:W-:-:S03]  /*eda0*/  IADD3 R138, R0, -0xf5, RZ ;  /* 0xffffff0b008a7810 */ /* 0x000fc60007ffe0ff */
[----:B------:R1:W-:Y:S01]  /*edb0*/  LDGSTS.E [R250+0x74400], [R150.64], !P6 ;  /* 0x7440000096fa7fae */ /* 0x0003e2000f121844 */
[----:B------:R-:W-:-:S03]  /*edc0*/  ISETP.GE.U32.AND P6, PT, R142, 0x7ffffe90, PT ;  /* 0x7ffffe908e00780c */ /* 0x000fc60003fc6070 */
[----:B------:R-:W1:Y:S04]  /*edd0*/  S2R R235, SR_TID.X ;  /* 0x0000000000eb7919 */ /* 0x000e680000002100 */
[----:B------:R1:W-:Y:S04]  /*ede0*/  LDGSTS.E [R250+0x76000], [R140.64], !P5 ;  /* 0x760000008cfa7fae */ /* 0x0003e8000e921844 */
[----:B------:R1:W-:Y:S01]  /*edf0*/  LDGSTS.E [R250+0x76400], [R146.64], !P5 ;  /* 0x7640000092fa7fae */ /* 0x0003e2000e921844 */
[----:B------:R-:W-:Y:S01]  /*ee00*/  ISETP.GE.U32.AND P5, PT, R138, 0x7ffffe8c, PT ;  /* 0x7ffffe8c8a00780c */ /* 0x000fe20003fa6070 */
[----:B------:R-:W-:-:S04]  /*ee10*/  IMAD.WIDE R136, R251, 0x4, R136 ;  /* 0x00000004fb887825 */ /* 0x000fc800078e0288 */
[C---:B------:R-:W-:Y:S01]  /*ee20*/  IMAD.WIDE R142, R251.reuse, 0x4, R134 ;  /* 0x00000004fb8e7825 */ /* 0x040fe200078e0286 */
[C---:B------:R-:W-:Y:S01]  /*ee30*/  IADD3 R134, R0.reuse, -0xf9, RZ ;  /* 0xffffff0700867810 */ /* 0x040fe20007ffe0ff */
[----:B------:R1:W-:Y:S02]  /*ee40*/  LDGSTS.E [R250+0x78000], [R136.64], !P6 ;  /* 0x7800000088fa7fae */ /* 0x0003e4000f121844 */
[C---:B------:R-:W-:Y:S02]  /*ee50*/  IMAD.WIDE R132, R251.reuse, 0x4, R132 ;  /* 0x00000004fb847825 */ /* 0x040fe400078e0284 */
[----:B------:R2:W-:Y:S02]  /*ee60*/  LDGSTS.E [R250+0x78400], [R142.64], !P6 ;  /* 0x784000008efa7fae */ /* 0x0005e4000f121844 */
[----:B------:R-:W-:Y:S01]  /*ee70*/  IMAD.WIDE R138, R251, 0x4, R130 ;  /* 0x00000004fb8a7825 */ /* 0x000fe200078e0282 */
[----:B------:R-:W-:Y:S01]  /*ee80*/  IADD3 R130, R0, -0xfd, RZ ;  /* 0xffffff0300827810 */ /* 0x000fe20007ffe0ff */
[----:B------:R2:W-:Y:S01]  /*ee90*/  LDGSTS.E [R250+0x7a000], [R132.64], !P5 ;  /* 0x7a00000084fa7fae */ /* 0x0005e2000e921844 */
[----:B------:R-:W-:-:S03]  /*eea0*/  ISETP.GE.U32.AND P6, PT, R134, 0x7ffffe88, PT ;  /* 0x7ffffe888600780c */ /* 0x000fc60003fc6070 */
[----:B------:R2:W-:Y:S01]  /*eeb0*/  LDGSTS.E [R250+0x7a400], [R138.64], !P5 ;  /* 0x7a4000008afa7fae */ /* 0x0005e2000e921844 */
[----:B------:R-:W-:Y:S01]  /*eec0*/  ISETP.GE.U32.AND P5, PT, R130, 0x7ffffe84, PT ;  /* 0x7ffffe848200780c */ /* 0x000fe20003fa6070 */
[----:B------:R-:W-:Y:S01]  /*eed0*/  IMAD.WIDE R128, R251, 0x4, R128 ;  /* 0x00000004fb807825 */ /* 0x000fe200078e0280 */
[----:B-1----:R-:W-:-:S03]  /*eee0*/  LOP3.LUT R235, R235, 0xff, RZ, 0xc0, !PT ;  /* 0x000000ffebeb7812 */ /* 0x002fc600078ec0ff */
[----:B------:R-:W-:-:S04]  /*eef0*/  IMAD.WIDE R134, R251, 0x4, R126 ;  /* 0x00000004fb867825 */ /* 0x000fc800078e027e */
[C---:B------:R-:W-:Y:S01]  /*ef00*/  IMAD.WIDE R124, R251.reuse, 0x4, R124 ;  /* 0x00000004fb7c7825 */ /* 0x040fe200078e027c */
[----:B------:R1:W-:Y:S03]  /*ef10*/  LDGSTS.E [R250+0x7c000], [R128.64], !P6 ;  /* 0x7c00000080fa7fae */ /* 0x0003e6000f121844 */
[----:B------:R-:W-:Y:S01]  /*ef20*/  IMAD.WIDE R130, R251, 0x4, R122 ;  /* 0x00000004fb827825 */ /* 0x000fe200078e027a */
[C---:B------:R-:W-:Y:S01]  /*ef30*/  IADD3 R122, R0.reuse, -0x87, RZ ;  /* 0xffffff79007a7810 */ /* 0x040fe20007ffe0ff */
[----:B------:R1:W-:Y:S01]  /*ef40*/  LDGSTS.E [R250+0x7c400], [R134.64], !P6 ;  /* 0x7c40000086fa7fae */ /* 0x0003e2000f121844 */
[----:B------:R-:W-:Y:S01]  /*ef50*/  IADD3 R126, R0, -0x86, RZ ;  /* 0xffffff7a007e7810 */ /* 0x000fe20007ffe0ff */
[----:B------:R-:W-:Y:S02]  /*ef60*/  IMAD.SHL.U32 R235, R235, 0x4, RZ ;  /* 0x00000004ebeb7824 */ /* 0x000fe400078e00ff */
[----:B------:R-:W-:Y:S01]  /*ef70*/  STL.64 [R1+0x880], R142 ;  /* 0x0008808e01007387 */ /* 0x000fe20000100a00 */
[----:B------:R-:W-:-:S03]  /*ef80*/  ISETP.GE.U32.AND P6, PT, R126, 0x7ffffefb, PT ;  /* 0x7ffffefb7e00780c */ /* 0x000fc60003fc6070 */
[----:B------:R1:W-:Y:S01]  /*ef90*/  LDGSTS.E [R250+0x7e000], [R124.64], !P5 ;  /* 0x7e0000007cfa7fae */ /* 0x0003e2000e921844 */
[----:B------:R-:W-:-:S03]  /*efa0*/  LOP3.LUT R226, R235, 0x20, RZ, 0x3c, !PT ;  /* 0x00000020ebe27812 */ /* 0x000fc600078e3cff */
[----:B------:R-:W-:Y:S04]  /*efb0*/  STL.64 [R1+0x870], R138 ;  /* 0x0008708a01007387 */ /* 0x000fe80000100a00 */
[----:B------:R3:W-:Y:S01]  /*efc0*/  LDGSTS.E [R250+0x7e400], [R130.64], !P5 ;  /* 0x7e40000082fa7fae */ /* 0x0007e2000e921844 */
[----:B------:R-:W-:-:S03]  /*efd0*/  ISETP.GE.U32.AND P5, PT, R122, 0x7ffffefa, PT ;  /* 0x7ffffefa7a00780c */ /* 0x000fc60003fa6070 */
[----:B------:R-:W-:Y:S01]  /*efe0*/  STL.64 [R1+0x860], R134 ;  /* 0x0008608601007387 */ /* 0x000fe20000100a00 */
[----:B------:R-:W-:-:S03]  /*eff0*/  IADD3 R126, R0, -0x8a, RZ ;  /* 0xffffff76007e7810 */ /* 0x000fc60007ffe0ff */
[----:B------:R3:W-:Y:S01]  /*f000*/  STL.64 [R1+0x850], R130 ;  /* 0x0008508201007387 */ /* 0x0007e20000100a00 */
        /* <DEDUP_REMOVED lines=16> */
[----:B--2---:R-:W-:-:S04]  /*f110*/  IMAD.WIDE R122, R251, 0x4, R236 ;  /* 0x00000004fb7a7825 */ /* 0x004fc800078e02ec */
[C---:B---3--:R-:W-:Y:S01]  /*f120*/  IMAD.WIDE R130, R251.reuse, 0x4, R238 ;  /* 0x00000004fb827825 */ /* 0x048fe200078e02ee */
[----:B------:R2:W-:Y:S04]  /*f130*/  LDGSTS.E [R226+0x40800], [R122.64], !P1 ;  /* 0x408000007ae27fae */ /* 0x0005e8000c921844 */
[----:B------:R3:W-:Y:S01]  /*f140*/  LDGSTS.E [R226+0x40c00], [R130.64], !P1 ;  /* 0x40c0000082e27fae */ /* 0x0007e2000c921844 */
[----:B------:R-:W-:Y:S01]  /*f150*/  ISETP.GE.U32.AND P1, PT, R126, 0x7ffffef7, PT ;  /* 0x7ffffef77e00780c */ /* 0x000fe20003f26070 */
[C---:B----4-:R-:W-:Y:S02]  /*f160*/  IMAD.WIDE R126, R251.reuse, 0x4, R240 ;  /* 0x00000004fb7e7825 */ /* 0x050fe400078e02f0 */
[----:B------:R3:W-:Y:S02]  /*f170*/  STL.64 [R1+0xaf8], R130 ;  /* 0x000af88201007387 */ /* 0x0007e40000100a00 */
[----:B-1----:R-:W-:-:S02]  /*f180*/  IMAD.WIDE R134, R251, 0x4, R242 ;  /* 0x00000004fb867825 */ /* 0x002fc400078e02f2 */
[----:B------:R2:W-:Y:S04]  /*f190*/  LDGSTS.E [R226+0x42800], [R126.64], !P6 ;  /* 0x428000007ee27fae */ /* 0x0005e8000f121844 */
[----:B------:R1:W-:Y:S01]  /*f1a0*/  LDGSTS.E [R226+0x42c00], [R134.64], !P6 ;  /* 0x42c0000086e27fae */ /* 0x0003e2000f121844 */
[----:B---3--:R-:W-:-:S03]  /*f1b0*/  IADD3 R130, R0, -0x8e, RZ ;  /* 0xffffff7200827810 */ /* 0x008fc60007ffe0ff */
[----:B------:R1:W-:Y:S01]  /*f1c0*/  STL.64 [R1+0xad8], R134 ;  /* 0x000ad88601007387 */ /* 0x0003e20000100a00 */
[----:B------:R-:W-:Y:S01]  /*f1d0*/  ISETP.GE.U32.AND P6, PT, R130, 0x7ffffef3, PT ;  /* 0x7ffffef38200780c */ /* 0x000fe20003fc6070 */
[C---:B------:R-:W-:Y:S02]  /*f1e0*/  IMAD.WIDE R130, R251.reuse, 0x4, R114 ;  /* 0x00000004fb827825 */ /* 0x040fe400078e0272 */
[----:B------:R2:W-:Y:S01]  /*f1f0*/  LDGSTS.E [R226+0x44800], [R120.64], !P1 ;  /* 0x4480000078e27fae */ /* 0x0005e2000c921844 */
[C---:B------:R-:W-:Y:S01]  /*f200*/  IADD3 R114, R0.reuse, -0x96, RZ ;  /* 0xffffff6a00727810 */ /* 0x040fe20007ffe0ff */
[----:B-1----:R-:W-:Y:S01]  /*f210*/  IMAD.WIDE R134, R251, 0x4, R118 ;  /* 0x00000004fb867825 */ /* 0x002fe200078e0276 */
[----:B------:R-:W-:-:S04]  /*f220*/  IADD3 R118, R0, -0x92, RZ ;  /* 0xffffff6e00767810 */ /* 0x000fc80007ffe0ff */
[----:B------:R1:W-:Y:S01]  /*f230*/  LDGSTS.E [R226+0x44c00], [R134.64], !P1 ;  /* 0x44c0000086e27fae */ /* 0x0003e2000c921844 */
[----:B------:R-:W-:-:S03]  /*f240*/  ISETP.GE.U32.AND P1, PT, R118, 0x7ffffeef, PT ;  /* 0x7ffffeef7600780c */ /* 0x000fc60003f26070 */
[----:B------:R2:W-:Y:S04]  /*f250*/  LDGSTS.E [R226+0x46800], [R116.64], !P6 ;  /* 0x4680000074e27fae */ /* 0x0005e8000f121844 */
[----:B------:R3:W-:Y:S01]  /*f260*/  LDGSTS.E [R226+0x46c00], [R130.64], !P6 ;  /* 0x46c0000082e27fae */ /* 0x0007e2000f121844 */
[----:B------:R-:W-:Y:S01]  /*f270*/  ISETP.GE.U32.AND P6, PT, R114, 0x7ffffeeb, PT ;  /* 0x7ffffeeb7200780c */ /* 0x000fe20003fc6070 */
[----:B------:R-:W-:Y:S01]  /*f280*/  IMAD.WIDE R118, R251, 0x4, R110 ;  /* 0x00000004fb767825 */ /* 0x000fe200078e026e */
[----:B------:R-:W-:-:S03]  /*f290*/  IADD3 R110, R0, -0x9a, RZ ;  /* 0xffffff66006e7810 */ /* 0x000fc60007ffe0ff */
[----:B------:R-:W-:Y:S01]  /*f2a0*/  IMAD.WIDE R114, R251, 0x4, R106 ;  /* 0x00000004fb727825 */ /* 0x000fe200078e026a */
[----:B------:R2:W-:Y:S01]  /*f2b0*/  LDGSTS.E [R226+0x48800], [R112.64], !P1 ;  /* 0x4880000070e27fae */ /* 0x0005e2000c921844 */
[----:B------:R-:W-:-:S03]  /*f2c0*/  IADD3 R106, R0, -0x9e, RZ ;  /* 0xffffff62006a7810 */ /* 0x000fc60007ffe0ff */
        /* <DEDUP_REMOVED lines=77> */
[----:B------:R-:W-:-:S04]  /*f7a0*/  IMAD.WIDE R48, R251, 0x4, R48 ;  /* 0x00000004fb307825 */ /* 0x000fc800078e0230 */
[----:B------:R-:W-:Y:S01]  /*f7b0*/  IMAD.WIDE R54, R251, 0x4, R46 ;  /* 0x00000004fb367825 */ /* 0x000fe200078e022e */
[----:B------:R-:W-:-:S03]  /*f7c0*/  IADD3 R46, R0, -0xda, RZ ;  /* 0xffffff26002e7810 */ /* 0x000fc60007ffe0ff */
[C---:B------:R-:W-:Y:S01]  /*f7d0*/  IMAD.WIDE R44, R251.reuse, 0x4, R44 ;  /* 0x00000004fb2c7825 */ /* 0x040fe200078e022c */
[----:B------:R2:W-:Y:S03]  /*f7e0*/  LDGSTS.E [R226+0x68800], [R48.64], !P1 ;  /* 0x6880000030e27fae */ /* 0x0005e6000c921844 */
[----:B------:R-:W-:Y:S01]  /*f7f0*/  IMAD.WIDE R50, R251, 0x4, R42 ;  /* 0x00000004fb327825 */ /* 0x000fe200078e022a */
[----:B------:R-:W-:Y:S01]  /*f800*/  IADD3 R42, R0, -0xde, RZ ;  /* 0xffffff22002a7810 */ /* 0x000fe20007ffe0ff */
[----:B------:R1:W-:Y:S01]  /*f810*/  LDGSTS.E [R226+0x68c00], [R54.64], !P1 ;  /* 0x68c0000036e27fae */ /* 0x0003e2000c921844 */
[----:B------:R-:W-:-:S03]  /*f820*/  ISETP.GE.U32.AND P1, PT, R46, 0x7ffffea7, PT ;  /* 0x7ffffea72e00780c */ /* 0x000fc60003f26070 */
[----:B------:R2:W-:Y:S04]  /*f830*/  LDGSTS.E [R226+0x6a800], [R44.64], !P6 ;  /* 0x6a8000002ce27fae */ /* 0x0005e8000f121844 */
[----:B------:R1:W-:Y:S01]  /*f840*/  LDGSTS.E [R226+0x6ac00], [R50.64], !P6 ;  /* 0x6ac0000032e27fae */ /* 0x0003e2000f121844 */
[----:B------:R-:W-:Y:S01]  /*f850*/  ISETP.GE.U32.AND P6, PT, R42, 0x7ffffea3, PT ;  /* 0x7ffffea32a00780c */ /* 0x000fe20003fc6070 */
[----:B------:R-:W-:-:S04]  /*f860*/  IMAD.WIDE R40, R251, 0x4, R40 ;  /* 0x00000004fb287825 */ /* 0x000fc800078e0228 */
[----:B------:R-:W-:Y:S01]  /*f870*/  IMAD.WIDE R46, R251, 0x4, R38 ;  /* 0x00000004fb2e7825 */ /* 0x000fe200078e0226 */
[----:B------:R-:W-:-:S03]  /*f880*/  IADD3 R38, R0, -0xe2, RZ ;  /* 0xffffff1e00267810 */ /* 0x000fc60007ffe0ff */
[C---:B------:R-:W-:Y:S01]  /*f890*/  IMAD.WIDE R36, R251.reuse, 0x4, R36 ;  /* 0x00000004fb247825 */ /* 0x040fe200078e0224 */
[----:B------:R-:W-:Y:S03]  /*f8a0*/  STL.64 [R1+0xab8], R134 ;  /* 0x000ab88601007387 */ /* 0x000fe60000100a00 */
[----:B------:R-:W-:Y:S01]  /*f8b0*/  IMAD.WIDE R42, R251, 0x4, R34 ;  /* 0x00000004fb2a7825 */ /* 0x000fe200078e0222 */
[----:B------:R2:W-:Y:S01]  /*f8c0*/  LDGSTS.E [R226+0x6c800], [R40.64], !P1 ;  /* 0x6c80000028e27fae */ /* 0x0005e2000c921844 */
[----:B------:R-:W-:-:S03]  /*f8d0*/  IADD3 R34, R0, -0xe6, RZ ;  /* 0xffffff1a00227810 */ /* 0x000fc60007ffe0ff */
[----:B------:R-:W-:Y:S04]  /*f8e0*/  STL.64 [R1+0xa98], R130 ;  /* 0x000a988201007387 */ /* 0x000fe80000100a00 */
[----:B------:R1:W-:Y:S01]  /*f8f0*/  LDGSTS.E [R226+0x6cc00], [R46.64], !P1 ;  /* 0x6cc000002ee27fae */ /* 0x0003e2000c921844 */
[----:B------:R-:W-:-:S03]  /*f900*/  ISETP.GE.U32.AND P1, PT, R38, 0x7ffffe9f, PT ;  /* 0x7ffffe9f2600780c */ /* 0x000fc60003f26070 */
[----:B------:R-:W-:Y:S04]  /*f910*/  STL.64 [R1+0xa80], R118 ;  /* 0x000a807601007387 */ /* 0x000fe80000100a00 */
[----:B------:R2:W-:Y:S04]  /*f920*/  LDGSTS.E [R226+0x6e800], [R36.64], !P6 ;  /* 0x6e80000024e27fae */ /* 0x0005e8000f121844 */
[----:B------:R-:W-:Y:S04]  /*f930*/  STL.64 [R1+0xa60], R114 ;  /* 0x000a607201007387 */ /* 0x000fe80000100a00 */
[----:B------:R1:W-:Y:S01]  /*f940*/  LDGSTS.E [R226+0x6ec00], [R42.64], !P6 ;  /* 0x6ec000002ae27fae */ /* 0x0003e2000f121844 */
[----:B------:R-:W-:-:S03]  /*f950*/  ISETP.GE.U32.AND P6, PT, R34, 0x7ffffe9b, PT ;  /* 0x7ffffe9b2200780c */ /* 0x000fc60003fc6070 */
[----:B------:R-:W-:Y:S04]  /*f960*/  STL.64 [R1+0xa40], R110 ;  /* 0x000a406e01007387 */ /* 0x000fe80000100a00 */
[----:B------:R-:W-:Y:S04]  /*f970*/  STL.64 [R1+0xa08], R106 ;  /* 0x000a086a01007387 */ /* 0x000fe80000100a00 */
[----:B------:R-:W-:Y:S01]  /*f980*/  STL.64 [R1+0x9f0], R102 ;  /* 0x0009f06601007387 */ /* 0x000fe20000100a00 */
[----:B------:R-:W-:-:S03]  /*f990*/  IMAD.WIDE R32, R251, 0x4, R32 ;  /* 0x00000004fb207825 */ /* 0x000fc600078e0220 */
[----:B------:R-:W-:Y:S01]  /*f9a0*/  STL.64 [R1+0x9d8], R98 ;  /* 0x0009d86201007387 */ /* 0x000fe20000100a00 */
[----:B------:R-:W-:-:S03]  /*f9b0*/  IMAD.WIDE R38, R251, 0x4, R30 ;  /* 0x00000004fb267825 */ /* 0x000fc600078e021e */
[----:B------:R-:W-:Y:S01]  /*f9c0*/  STL.64 [R1+0x9c0], R94 ;  /* 0x0009c05e01007387 */ /* 0x000fe20000100a00 */
[----:B------:R-:W-:-:S03]  /*f9d0*/  IMAD.WIDE R28, R251, 0x4, R28 ;  /* 0x00000004fb1c7825 */ /* 0x000fc600078e021c */
[----:B------:R-:W-:Y:S01]  /*f9e0*/  STL.64 [R1+0x9a8], R90 ;  /* 0x0009a85a01007387 */ /* 0x000fe20000100a00 */
[----:B------:R-:W-:-:S03]  /*f9f0*/  IMAD.WIDE R34, R251, 0x4, R26 ;  /* 0x00000004fb227825 */ /* 0x000fc600078e021a */
[----:B------:R-:W-:Y:S01]  /*fa00*/  STL.64 [R1+0x990], R86 ;  /* 0x0009905601007387 */ /* 0x000fe20000100a00 */
[----:B------:R-:W-:-:S03]  /*fa10*/  IADD3 R30, R0, -0xea, RZ ;  /* 0xffffff16001e7810 */ /* 0x000fc60007ffe0ff */
[----:B------:R-:W-:Y:S01]  /*fa20*/  STL.64 [R1+0x978], R82 ;  /* 0x0009785201007387 */ /* 0x000fe20000100a00 */
[----:B------:R-:W-:-:S03]  /*fa30*/  IADD3 R26, R0, -0xee, RZ ;  /* 0xffffff12001a7810 */ /* 0x000fc60007ffe0ff */
        /* <DEDUP_REMOVED lines=9> */
[----:B------:R-:W-:Y:S04]  /*fad0*/  STL.64 [R1+0x908], R58 ;  /* 0x0009083a01007387 */ /* 0x000fe80000100a00 */
[----:B------:R2:W-:Y:S04]  /*fae0*/  LDGSTS.E [R226+0x72800], [R28.64], !P6 ;  /* 0x728000001ce27fae */ /* 0x0005e8000f121844 */
[----:B------:R-:W-:Y:S04]  /*faf0*/  STL.64 [R1+0x8f8], R54 ;  /* 0x0008f83601007387 */ /* 0x000fe80000100a00 */
[----:B------:R1:W-:Y:S01]  /*fb00*/  LDGSTS.E [R226+0x72c00], [R34.64], !P6 ;  /* 0x72c0000022e27fae */ /* 0x0003e2000f121844 */
[----:B------:R-:W-:Y:S01]  /*fb10*/  ISETP.GE.U32.AND P6, PT, R26, 0x7ffffe93, PT ;  /* 0x7ffffe931a00780c */ /* 0x000fe20003fc6070 */
[----:B------:R-:W-:-:S02]  /*fb20*/  IMAD.WIDE R26, R251, 0x4, R18 ;  /* 0x00000004fb1a7825 */ /* 0x000fc400078e0212 */
[----:B------:R-:W-:Y:S04]  /*fb30*/  STL.64 [R1+0x8e8], R50 ;  /* 0x0008e83201007387 */ /* 0x000fe80000100a00 */
[----:B------:R-:W-:Y:S04]  /*fb40*/  STL.64 [R1+0x8d8], R46 ;  /* 0x0008d82e01007387 */ /* 0x000fe80000100a00 */
[----:B------:R-:W-:Y:S04]  /*fb50*/  STL.64 [R1+0x8c8], R42 ;  /* 0x0008c82a01007387 */ /* 0x000fe80000100a00 */
[----:B------:R-:W-:Y:S04]  /*fb60*/  STL.64 [R1+0x8b8], R38 ;  /* 0x0008b82601007387 */ /* 0x000fe80000100a00 */
[----:B------:R-:W-:Y:S04]  /*fb70*/  STL.64 [R1+0x8a8], R34 ;  /* 0x0008a82201007387 */ /* 0x000fe80000100a00 */
[----:B------:R-:W-:Y:S04]  /*fb80*/  STL.64 [R1+0x898], R30 ;  /* 0x0008981e01007387 */ /* 0x000fe80000100a00 */
[----:B------:R-:W-:Y:S04]  /*fb90*/  STL.64 [R1+0x888], R26 ;  /* 0x0008881a01007387 */ /* 0x000fe80000100a00 */
[----:B------:R-:W2:Y:S01]  /*fba0*/  LDL.LU.64 R242, [R1+0x28] ;  /* 0x0000280001f27983 */ /* 0x000ea20000300a00 */
[----:B------:R-:W-:Y:S01]  /*fbb0*/  IMAD.WIDE R24, R251, 0x4, R24 ;  /* 0x00000004fb187825 */ /* 0x000fe200078e0218 */
[----:B------:R-:W-:-:S02]  /*fbc0*/  IADD3 R22, R0, -0xf2, RZ ;  /* 0xffffff0e00167810 */ /* 0x000fc40007ffe0ff */
[----:B------:R-:W3:Y:S04]  /*fbd0*/  LDL.LU.64 R232, [R1+0x48] ;  /* 0x0000480001e87983 */ /* 0x000ee80000300a00 */
[----:B------:R1:W-:Y:S04]  /*fbe0*/  LDGSTS.E [R226+0x74800], [R24.64], !P1 ;  /* 0x7480000018e27fae */ /* 0x0003e8000c921844 */
[----:B------:R1:W-:Y:S01]  /*fbf0*/  LDGSTS.E [R226+0x74c00], [R30.64], !P1 ;  /* 0x74c000001ee27fae */ /* 0x0003e2000c921844 */
[----:B------:R-:W-:Y:S01]  /*fc00*/  ISETP.GE.U32.AND P1, PT, R22, 0x7ffffe8f, PT ;  /* 0x7ffffe8f1600780c */ /* 0x000fe20003f26070 */
[----:B------:R-:W-:Y:S01]  /*fc10*/  IMAD.WIDE R20, R251, 0x4, R20 ;  /* 0x00000004fb147825 */ /* 0x000fe200078e0214 */
[----:B------:R-:W-:-:S03]  /*fc20*/  IADD3 R18, R0, -0xf6, RZ ;  /* 0xffffff0a00127810 */ /* 0x000fc60007ffe0ff */
[C---:B------:R-:W-:Y:S01]  /*fc30*/  IMAD.WIDE R22, R251.reuse, 0x4, R14 ;  /* 0x00000004fb167825 */ /* 0x040fe200078e020e */
[----:B------:R1:W-:Y:S03]  /*fc40*/  LDGSTS.E [R226+0x76800], [R20.64], !P6 ;  /* 0x7680000014e27fae */ /* 0x0003e6000f121844 */
[----:B------:R-:W-:Y:S01]  /*fc50*/  IMAD.WIDE R16, R251, 0x4, R16 ;  /* 0x00000004fb107825 */ /* 0x000fe200078e0210 */
[----:B------:R1:W-:Y:S01]  /*fc60*/  LDGSTS.E [R226+0x76c00], [R26.64], !P6 ;  /* 0x76c000001ae27fae */ /* 0x0003e2000f121844 */
[----:B------:R-:W-:-:S03]  /*fc70*/  ISETP.GE.U32.AND P6, PT, R18, 0x7ffffe8b, PT ;  /* 0x7ffffe8b1200780c */ /* 0x000fc60003fc6070 */
[----:B------:R-:W-:Y:S01]  /*fc80*/  STL.64 [R1+0x878], R22 ;  /* 0x0008781601007387 */ /* 0x000fe20000100a00 */
[----:B------:R-:W-:Y:S01]  /*fc90*/  IADD3 R14, R0, -0xfa, RZ ;  /* 0xffffff06000e7810 */ /* 0x000fe20007ffe0ff */
[C---:B------:R-:W-:Y:S02]  /*fca0*/  IMAD.WIDE R18, R251.reuse, 0x4, R10 ;  /* 0x00000004fb127825 */ /* 0x040fe400078e020a */
[----:B------:R-:W3:Y:S04]  /*fcb0*/  LDL.LU.64 R234, [R1] ;  /* 0x0000000001ea7983 */ /* 0x000ee80000300a00 */
[----:B------:R-:W3:Y:S04]  /*fcc0*/  LDL.LU.64 R236, [R1+0x70] ;  /* 0x0000700001ec7983 */ /* 0x000ee80000300a00 */
[----:B------:R1:W-:Y:S04]  /*fcd0*/  LDGSTS.E [R226+0x78800], [R16.64], !P1 ;  /* 0x7880000010e27fae */ /* 0x0003e8000c921844 */
[----:B------:R1:W-:Y:S01]  /*fce0*/  LDGSTS.E [R226+0x78c00], [R22.64], !P1 ;  /* 0x78c0000016e27fae */ /* 0x0003e2000c921844 */
[----:B------:R-:W-:Y:S01]  /*fcf0*/  ISETP.GE.U32.AND P1, PT, R14, 0x7ffffe87, PT ;  /* 0x7ffffe870e00780c */ /* 0x000fe20003f26070 */
[----:B------:R-:W-:-:S02]  /*fd00*/  IMAD.WIDE R12, R251, 0x4, R12 ;  /* 0x00000004fb0c7825 */ /* 0x000fc400078e020c */
[----:B------:R-:W-:Y:S02]  /*fd10*/  STL.64 [R1+0x868], R18 ;  /* 0x0008681201007387 */ /* 0x000fe40000100a00 */
[----:B------:R-:W-:Y:S02]  /*fd20*/  IMAD.WIDE R14, R251, 0x4, R6 ;  /* 0x00000004fb0e7825 */ /* 0x000fe400078e0206 */
[----:B------:R-:W4:Y:S01]  /*fd30*/  LDL.LU.64 R238, [R1+0x60] ;  /* 0x0000600001ee7983 */ /* 0x000f220000300a00 */
[----:B------:R-:W-:-:S03]  /*fd40*/  IADD3 R10, R0, -0xfe, RZ ;  /* 0xffffff02000a7810 */ /* 0x000fc60007ffe0ff */
[----:B------:R-:W4:Y:S01]  /*fd50*/  LDL.LU.64 R228, [R1+0x98] ;  /* 0x0000980001e47983 */ /* 0x000f220000300a00 */
[----:B------:R-:W-:-:S03]  /*fd60*/  IMAD.WIDE R8, R251, 0x4, R8 ;  /* 0x00000004fb087825 */ /* 0x000fc600078e0208 */
[----:B------:R1:W-:Y:S01]  /*fd70*/  LDGSTS.E [R226+0x7a800], [R12.64], !P6 ;  /* 0x7a8000000ce27fae */ /* 0x0003e2000f121844 */
[----:B------:R-:W-:-:S03]  /*fd80*/  IADD3 R6, R0, -0x88, RZ ;  /* 0xffffff7800067810 */ /* 0x000fc60007ffe0ff */
[----:B------:R4:W-:Y:S01]  /*fd90*/  LDGSTS.E [R226+0x7ac00], [R18.64], !P6 ;  /* 0x7ac0000012e27fae */ /* 0x0009e2000f121844 */
[----:B------:R-:W-:Y:S01]  /*fda0*/  ISETP.GE.U32.AND P6, PT, R10, 0x7ffffe83, PT ;  /* 0x7ffffe830a00780c */ /* 0x000fe20003fc6070 */
[----:B------:R-:W-:Y:S02]  /*fdb0*/  IMAD.WIDE R10, R251, 0x4, R2 ;  /* 0x00000004fb0a7825 */ /* 0x000fe400078e0202 */
[----:B------:R-:W-:Y:S04]  /*fdc0*/  STL.64 [R1+0x858], R14 ;  /* 0x0008580e01007387 */ /* 0x000fe80000100a00 */
[----:B------:R-:W4:Y:S04]  /*fdd0*/  LDL.LU.64 R240, [R1+0x88] ;  /* 0x0000880001f07983 */ /* 0x000f280000300a00 */
[----:B------:R-:W1:Y:S04]  /*fde0*/  LDL.LU.64 R230, [R1+0xb8] ;  /* 0x0000b80001e67983 */ /* 0x000e680000300a00 */
[----:B------:R1:W-:Y:S04]  /*fdf0*/  LDGSTS.E [R226+0x7c800], [R8.64], !P1 ;  /* 0x7c80000008e27fae */ /* 0x0003e8000c921844 */
[----:B------:R2:W-:Y:S01]  /*fe00*/  LDGSTS.E [R226+0x7cc00], [R14.64], !P1 ;  /* 0x7cc000000ee27fae */ /* 0x0005e2000c921844 */
[----:B------:R-:W-:-:S03]  /*fe10*/  ISETP.GE.U32.AND P1, PT, R6, 0x7ffffef9, PT ;  /* 0x7ffffef90600780c */ /* 0x000fc60003f26070 */
[----:B------:R3:W-:Y:S01]  /*fe20*/  STL.64 [R1+0x848], R10 ;  /* 0x0008480a01007387 */ /* 0x0007e20000100a00 */
[----:B--2---:R-:W-:-:S03]  /*fe30*/  IMAD.WIDE R6, R251, 0x4, R242 ;  /* 0x00000004fb067825 */ /* 0x004fc600078e02f2 */
[----:B------:R-:W2:Y:S04]  /*fe40*/  LDL.LU.64 R242, [R1+0xa8] ;  /* 0x0000a80001f27983 */ /* 0x000ea80000300a00 */
[----:B------:R-:W3:Y:S01]  /*fe50*/  S2R R227, SR_TID.X ;  /* 0x0000000000e37919 */ /* 0x000ee20000002100 */
[----:B------:R-:W-:Y:S01]  /*fe60*/  IMAD.WIDE R4, R251, 0x4, R4 ;  /* 0x00000004fb047825 */ /* 0x000fe200078e0204 */
[----:B------:R-:W-:-:S04]  /*fe70*/  IADD3 R2, R0, -0x8b, RZ ;  /* 0xffffff7500027810 */ /* 0x000fc80007ffe0ff */
[----:B------:R1:W-:Y:S04]  /*fe80*/  LDGSTS.E [R226+0x7e800], [R4.64], !P6 ;  /* 0x7e80000004e27fae */ /* 0x0003e8000f121844 */
[----:B------:R3:W-:Y:S02]  /*fe90*/  LDGSTS.E [R226+0x7ec00], [R10.64], !P6 ;  /* 0x7ec000000ae27fae */ /* 0x0007e4000f121844 */
[----:B---3--:R-:W-:-:S05]  /*fea0*/  LOP3.LUT R227, R227, 0xff, RZ, 0xc0, !PT ;  /* 0x000000ffe3e37812 */ /* 0x008fca00078ec0ff */
[----:B------:R-:W-:Y:S02]  /*feb0*/  IMAD.SHL.U32 R227, R227, 0x4, RZ ;  /* 0x00000004e3e37824 */ /* 0x000fe400078e00ff */
[----:B------:R-:W-:Y:S02]  /*fec0*/  IMAD.WIDE R10, R251, 0x4, R232 ;  /* 0x00000004fb0a7825 */ /* 0x000fe400078e02e8 */
[----:B------:R-:W3:Y:S01]  /*fed0*/  LDL.LU.64 R232, [R1+0xe0] ;  /* 0x0000e00001e87983 */ /* 0x000ee20000300a00 */
[----:B------:R-:W-:Y:S02]  /*fee0*/  LOP3.LUT R227, R227, 0x40, RZ, 0x3c, !PT ;  /* 0x00000040e3e37812 */ /* 0x000fe400078e3cff */
[----:B------:R-:W-:Y:S01]  /*fef0*/  ISETP.GE.U32.AND P6, PT, R2, 0x7ffffef6, PT ;  /* 0x7ffffef60200780c */ /* 0x000fe20003fc6070 */
[----:B------:R4:W-:Y:S01]  /*ff00*/  STL.64 [R1+0xb60], R10 ;  /* 0x000b600a01007387 */ /* 0x0009e20000100a00 */
[----:B------:R-:W-:-:S03]  /*ff10*/  IADD3 R2, R0, -0x8c, RZ ;  /* 0xffffff7400027810 */ /* 0x000fc60007ffe0ff */
[----:B------:R1:W-:Y:S01]  /*ff20*/  LDGSTS.E [R227+0x41000], [R6.64], !P0 ;  /* 0x4100000006e37fae */ /* 0x0003e2000c121844 */
[----:B------:R-:W-:-:S03]  /*ff30*/  IMAD.WIDE R14, R251, 0x4, R236 ;  /* 0x00000004fb0e7825 */ /* 0x000fc600078e02ec */
[----:B------:R4:W-:Y:S01]  /*ff40*/  LDGSTS.E [R227+0x41400], [R10.64], !P0 ;  /* 0x414000000ae37fae */ /* 0x0009e2000c121844 */
[----:B------:R-:W-:Y:S02]  /*ff50*/  ISETP.GE.U32.AND P0, PT, R2, 0x7ffffef5, PT ;  /* 0x7ffffef50200780c */ /* 0x000fe40003f06070 */
[----:B------:R-:W-:Y:S01]  /*ff60*/  IADD3 R2, R0, -0x8f, RZ ;  /* 0xffffff7100027810 */ /* 0x000fe20007ffe0ff */
[C---:B----4-:R-:W-:Y:S02]  /*ff70*/  IMAD.WIDE R10, R251.reuse, 0x4, R234 ;  /* 0x00000004fb0a7825 */ /* 0x050fe400078e02ea */
[----:B------:R-:W4:Y:S04]  /*ff80*/  LDL.LU.64 R234, [R1+0xd0] ;  /* 0x0000d00001ea7983 */ /* 0x000f280000300a00 */
[----:B------:R-:W4:Y:S04]  /*ff90*/  LDL.LU.64 R236, [R1+0x108] ;  /* 0x0001080001ec7983 */ /* 0x000f280000300a00 */
[----:B------:R2:W-:Y:S01]  /*ffa0*/  LDGSTS.E [R227+0x43000], [R10.64], !P5 ;  /* 0x430000000ae37fae */ /* 0x0005e2000e921844 */
[----:B------:R-:W-:-:S03]  /*ffb0*/  IMAD.WIDE R18, R251, 0x4, R228 ;  /* 0x00000004fb127825 */ /* 0x000fc600078e02e4 */
[----:B------:R1:W-:Y:S01]  /*ffc0*/  LDGSTS.E [R227+0x43400], [R14.64], !P5 ;  /* 0x434000000ee37fae */ /* 0x0003e2000e921844 */
[----:B------:R-:W-:-:S03]  /*ffd0*/  ISETP.GE.U32.AND P5, PT, R2, 0x7ffffef2, PT ;  /* 0x7ffffef20200780c */ /* 0x000fc60003fa6070 */
[----:B------:R1:W-:Y:S02]  /*ffe0*/  STL.64 [R1+0xb40], R14 ;  /* 0x000b400e01007387 */ /* 0x0003e40000100a00 */
[----:B-1----:R-:W-:-:S04]  /*fff0*/  IMAD.WIDE R22, R251, 0x4, R230 ;  /* 0x00000004fb167825 */ /* 0x002fc800078e02e6 */
[C---:B------:R-:W-:Y:S02]  /*10000*/  IMAD.WIDE R14, R251.reuse, 0x4, R238 ;  /* 0x00000004fb0e7825 */ /* 0x040fe400078e02ee */
[----:B------:R-:W4:Y:S04]  /*10010*/  LDL.LU.64 R238, [R1+0xf8] ;  /* 0x0000f80001ee7983 */ /* 0x000f280000300a00 */
[----:B------:R-:W4:Y:S04]  /*10020*/  LDL.LU.64 R228, [R1+0x130] ;  /* 0x0001300001e47983 */ /* 0x000f280000300a00 */
[----:B------:R1:W-:Y:S04]  /*10030*/  LDGSTS.E [R227+0x45000], [R14.64], !P6 ;  /* 0x450000000ee37fae */ /* 0x0003e8000f121844 */
[----:B------:R1:W-:Y:S04]  /*10040*/  STL.64 [R1+0xb20], R18 ;  /* 0x000b201201007387 */ /* 0x0003e80000100a00 */
[----:B------:R1:W-:Y:S02]  /*10050*/  LDGSTS.E [R227+0x45400], [R18.64], !P6 ;  /* 0x4540000012e37fae */ /* 0x0003e4000f121844 */
[----:B-1----:R-:W-:-:S02]  /*10060*/  IMAD.WIDE R18, R251, 0x4, R240 ;  /* 0x00000004fb127825 */ /* 0x002fc400078e02f0 */
[----:B------:R-:W4:Y:S04]  /*10070*/  LDL.LU.64 R240, [R1+0x120] ;  /* 0x0001200001f07983 */ /* 0x000f280000300a00 */
[----:B------:R-:W4:Y:S04]  /*10080*/  LDL.LU.64 R230, [R1+0x158] ;  /* 0x0001580001e67983 */ /* 0x000f280000300a00 */
[----:B------:R1:W-:Y:S04]  /*10090*/  LDGSTS.E [R227+0x47000], [R18.64], !P5 ;  /* 0x4700000012e37fae */ /* 0x0003e8000e921844 */
[----:B------:R2:W-:Y:S04]  /*100a0*/  STL.64 [R1+0xaa0], R22 ;  /* 0x000aa01601007387 */ /* 0x0005e80000100a00 */
[----:B------:R2:W-:Y:S02]  /*100b0*/  LDGSTS.E [R227+0x47400], [R22.64], !P5 ;  /* 0x4740000016e37fae */ /* 0x0005e4000e921844 */
[----:B--2---:R-:W-:-:S02]  /*100c0*/  IMAD.WIDE R22, R251, 0x4, R242 ;  /* 0x00000004fb167825 */ /* 0x004fc400078e02f2 */
[----:B------:R-:W2:Y:S01]  /*100d0*/  LDL.LU.64 R242, [R1+0x148] ;  /* 0x0001480001f27983 */ /* 0x000ea20000300a00 */
[----:B------:R-:W-:-:S04]  /*100e0*/  IADD3 R2, R0, -0x93, RZ ;  /* 0xffffff6d00027810 */ /* 0x000fc80007ffe0ff */
[----:B------:R-:W-:Y:S02]  /*100f0*/  ISETP.GE.U32.AND P6, PT, R2, 0x7ffffeee, PT ;  /* 0x7ffffeee0200780c */ /* 0x000fe40003fc6070 */
[----:B------:R-:W-:-:S04]  /*10100*/  IADD3 R2, R0, -0x97, RZ ;  /* 0xffffff6900027810 */ /* 0x000fc80007ffe0ff */
[----:B------:R-:W-:Y:S02]  /*10110*/  ISETP.GE.U32.AND P5, PT, R2, 0x7ffffeea, PT ;  /* 0x7ffffeea0200780c */ /* 0x000fe40003fa6070 */
[----:B------:R-:W-:-:S05]  /*10120*/  IADD3 R2, R0, -0x9b, RZ ;  /* 0xffffff6500027810 */ /* 0x000fca0007ffe0ff */
[----:B------:R1:W-:Y:S01]  /*10130*/  LDGSTS.E [R227+0x49000], [R22.64], !P6 ;  /* 0x4900000016e37fae */ /* 0x0003e2000f121844 */
[----:B---3--:R-:W-:-:S03]  /*10140*/  IMAD.WIDE R26, R251, 0x4, R232 ;  /* 0x00000004fb1a7825 */ /* 0x008fc600078e02e8 */
[----:B------:R-:W3:Y:S04]  /*10150*/  LDL.LU.64 R232, [R1+0x180] ;  /* 0x0001800001e87983 */ /* 0x000ee80000300a00 */
[----:B------:R4:W-:Y:S04]  /*10160*/  STL.64 [R1+0xac0], R26 ;  /* 0x000ac01a01007387 */ /* 0x0009e80000100a00 */
[----:B------:R4:W-:Y:S01]  /*10170*/  LDGSTS.E [R227+0x49400], [R26.64], !P6 ;  /* 0x494000001ae37fae */ /* 0x0009e2000f121844 */
[----:B------:R-:W-:Y:S02]  /*10180*/  ISETP.GE.U32.AND P6, PT, R2, 0x7ffffee6, PT ;  /* 0x7ffffee60200780c */ /* 0x000fe40003fc6070 */
[----:B------:R-:W-:Y:S01]  /*10190*/  IADD3 R2, R0, -0x9f, RZ ;  /* 0xffffff6100027810 */ /* 0x000fe20007ffe0ff */
[----:B----4-:R-:W-:-:S02]  /*101a0*/  IMAD.WIDE R26, R251, 0x4, R234 ;  /* 0x00000004fb1a7825 */ /* 0x010fc400078e02ea */
[----:B------:R-:W4:Y:S02]  /*101b0*/  LDL.LU.64 R234, [R1+0x170] ;  /* 0x0001700001ea7983 */ /* 0x000f240000300a00 */
[----:B------:R-:W-:Y:S02]  /*101c0*/  IMAD.WIDE R30, R251, 0x4, R236 ;  /* 0x00000004fb1e7825 */ /* 0x000fe400078e02ec */
[----:B------:R-:W4:Y:S04]  /*101d0*/  LDL.LU.64 R236, [R1+0x1a8] ;  /* 0x0001a80001ec7983 */ /* 0x000f280000300a00 */
[----:B------:R1:W-:Y:S04]  /*101e0*/  LDGSTS.E [R227+0x4b000], [R26.64], !P5 ;  /* 0x4b0000001ae37fae */ /* 0x0003e8000e921844 */
[----:B------:R1:W-:Y:S01]  /*101f0*/  LDGSTS.E [R227+0x4b400], [R30.64], !P5 ;  /* 0x4b4000001ee37fae */ /* 0x0003e2000e921844 */
[----:B------:R-:W-:-:S03]  /*10200*/  ISETP.GE.U32.AND P5, PT, R2, 0x7ffffee2, PT ;  /* 0x7ffffee20200780c */ /* 0x000fc60003fa6070 */
[----:B------:R1:W-:Y:S02]  /*10210*/  STL.64 [R1+0xae0], R30 ;  /* 0x000ae01e01007387 */ /* 0x0003e40000100a00 */
[C---:B-1----:R-:W-:Y:S02]  /*10220*/  IMAD.WIDE R30, R251.reuse, 0x4, R238 ;  /* 0x00000004fb1e7825 */ /* 0x042fe400078e02ee */
[----:B------:R-:W4:Y:S02]  /*10230*/  LDL.LU.64 R238, [R1+0x198] ;  /* 0x0001980001ee7983 */ /* 0x000f240000300a00 */
[C---:B------:R-:W-:Y:S02]  /*10240*/  IMAD.WIDE R34, R251.reuse, 0x4, R228 ;  /* 0x00000004fb227825 */ /* 0x040fe400078e02e4 */
[----:B------:R-:W4:Y:S04]  /*10250*/  LDL.LU.64 R228, [R1+0x1d0] ;  /* 0x0001d00001e47983 */ /* 0x000f280000300a00 */
[----:B------:R1:W-:Y:S04]  /*10260*/  LDGSTS.E [R227+0x4d000], [R30.64], !P6 ;  /* 0x4d0000001ee37fae */ /* 0x0003e8000f121844 */
[----:B------:R1:W-:Y:S04]  /*10270*/  STL.64 [R1+0xb00], R34 ;  /* 0x000b002201007387 */ /* 0x0003e80000100a00 */
[----:B------:R1:W-:Y:S02]  /*10280*/  LDGSTS.E [R227+0x4d400], [R34.64], !P6 ;  /* 0x4d40000022e37fae */ /* 0x0003e4000f121844 */
[----:B-1----:R-:W-:-:S02]  /*10290*/  IMAD.WIDE R34, R251, 0x4, R240 ;  /* 0x00000004fb227825 */ /* 0x002fc400078e02f0 */
[----:B------:R-:W4:Y:S02]  /*102a0*/  LDL.LU.64 R240, [R1+0x1c0] ;  /* 0x0001c00001f07983 */ /* 0x000f240000300a00 */
[C---:B------:R-:W-:Y:S02]  /*102b0*/  IMAD.WIDE R38, R251.reuse, 0x4, R230 ;  /* 0x00000004fb267825 */ /* 0x040fe400078e02e6 */
        /* <DEDUP_REMOVED lines=147> */
[----:B------:R2:W-:Y:S04]  /*10bf0*/  LDGSTS.E [R227+0x6f400], [R102.64], !P5 ;  /* 0x6f40000066e37fae */ /* 0x0005e8000e921844 */
[----:B------:R-:W4:Y:S01]  /*10c00*/  LDL.LU.64 R230, [R1+0x468] ;  /* 0x0004680001e67983 */ /* 0x000f220000300a00 */
[----:B--2---:R-:W-:-:S03]  /*10c10*/  IMAD.WIDE R102, R251, 0x4, R242 ;  /* 0x00000004fb667825 */ /* 0x004fc600078e02f2 */
[----:B------:R-:W2:Y:S01]  /*10c20*/  LDL.LU.64 R242, [R1+0x4a0] ;  /* 0x0004a00001f27983 */ /* 0x000ea20000300a00 */
[----:B------:R-:W-:-:S04]  /*10c30*/  IADD3 R2, R0, -0xe3, RZ ;  /* 0xffffff1d00027810 */ /* 0x000fc80007ffe0ff */
[----:B------:R-:W-:Y:S02]  /*10c40*/  ISETP.GE.U32.AND P6, PT, R2, 0x7ffffe9e, PT ;  /* 0x7ffffe9e0200780c */ /* 0x000fe40003fc6070 */
[----:B------:R-:W-:-:S04]  /*10c50*/  IADD3 R2, R0, -0xe7, RZ ;  /* 0xffffff1900027810 */ /* 0x000fc80007ffe0ff */
[----:B------:R-:W-:Y:S02]  /*10c60*/  ISETP.GE.U32.AND P5, PT, R2, 0x7ffffe9a, PT ;  /* 0x7ffffe9a0200780c */ /* 0x000fe40003fa6070 */
[----:B------:R-:W-:-:S05]  /*10c70*/  IADD3 R2, R0, -0xeb, RZ ;  /* 0xffffff1500027810 */ /* 0x000fca0007ffe0ff */
[----:B------:R1:W-:Y:S01]  /*10c80*/  LDGSTS.E [R227+0x71000], [R102.64], !P6 ;  /* 0x7100000066e37fae */ /* 0x0003e2000f121844 */
[----:B---3--:R-:W-:-:S05]  /*10c90*/  IMAD.WIDE R106, R251, 0x4, R232 ;  /* 0x00000004fb6a7825 */ /* 0x008fca00078e02e8 */
[----:B------:R4:W-:Y:S01]  /*10ca0*/  LDGSTS.E [R227+0x71400], [R106.64], !P6 ;  /* 0x714000006ae37fae */ /* 0x0009e2000f121844 */
[----:B------:R-:W-:-:S03]  /*10cb0*/  ISETP.GE.U32.AND P6, PT, R2, 0x7ffffe96, PT ;  /* 0x7ffffe960200780c */ /* 0x000fc60003fc6070 */
[----:B------:R4:W-:Y:S04]  /*10cc0*/  STL.64 [R1+0xf8], R106 ;  /* 0x0000f86a01007387 */ /* 0x0009e80000100a00 */
[----:B------:R-:W3:Y:S01]  /*10cd0*/  LDL.LU.64 R232, [R1+0x490] ;  /* 0x0004900001e87983 */ /* 0x000ee20000300a00 */
[----:B----4-:R-:W-:-:S03]  /*10ce0*/  IMAD.WIDE R106, R251, 0x4, R234 ;  /* 0x00000004fb6a7825 */ /* 0x010fc600078e02ea */
[----:B------:R-:W4:Y:S01]  /*10cf0*/  LDL.LU.64 R234, [R1+0x4c8] ;  /* 0x0004c80001ea7983 */ /* 0x000f220000300a00 */
[----:B------:R-:W-:-:S03]  /*10d00*/  IMAD.WIDE R110, R251, 0x4, R236 ;  /* 0x00000004fb6e7825 */ /* 0x000fc600078e02ec */
[----:B------:R1:W-:Y:S04]  /*10d10*/  LDGSTS.E [R227+0x73000], [R106.64], !P5 ;  /* 0x730000006ae37fae */ /* 0x0003e8000e921844 */
[----:B------:R1:W-:Y:S04]  /*10d20*/  STL.64 [R1+0xd0], R110 ;  /* 0x0000d06e01007387 */ /* 0x0003e80000100a00 */
[----:B------:R1:W-:Y:S04]  /*10d30*/  LDGSTS.E [R227+0x73400], [R110.64], !P5 ;  /* 0x734000006ee37fae */ /* 0x0003e8000e921844 */
[----:B------:R-:W4:Y:S01]  /*10d40*/  LDL.LU.64 R236, [R1+0x4b8] ;  /* 0x0004b80001ec7983 */ /* 0x000f220000300a00 */
[----:B-1----:R-:W-:-:S03]  /*10d50*/  IMAD.WIDE R110, R251, 0x4, R238 ;  /* 0x00000004fb6e7825 */ /* 0x002fc600078e02ee */
        /* <DEDUP_REMOVED lines=8> */
[----:B------:R-:W-:-:S05]  /*10de0*/  IMAD.WIDE R118, R251, 0x4, R224 ;  /* 0x00000004fb767825 */ /* 0x000fca00078e02e0 */
[----:B------:R1:W-:Y:S01]  /*10df0*/  STL.64 [R1+0x88], R118 ;  /* 0x0000887601007387 */ /* 0x0003e20000100a00 */
[----:B--2---:R-:W-:-:S03]  /*10e00*/  IMAD.WIDE R130, R251, 0x4, R242 ;  /* 0x00000004fb827825 */ /* 0x004fc600078e02f2 */
[----:B------:R-:W2:Y:S01]  /*10e10*/  LDL.LU.64 R242, [R1+0x518] ;  /* 0x0005180001f27983 */ /* 0x000ea20000300a00 */
[----:B------:R-:W-:-:S04]  /*10e20*/  IADD3 R2, R0, -0xef, RZ ;  /* 0xffffff1100027810 */ /* 0x000fc80007ffe0ff */
[----:B------:R-:W-:Y:S02]  /*10e30*/  ISETP.GE.U32.AND P5, PT, R2, 0x7ffffe92, PT ;  /* 0x7ffffe920200780c */ /* 0x000fe40003fa6070 */
[----:B------:R-:W-:-:S04]  /*10e40*/  IADD3 R2, R0, -0xf3, RZ ;  /* 0xffffff0d00027810 */ /* 0x000fc80007ffe0ff */
[----:B------:R-:W-:Y:S02]  /*10e50*/  ISETP.GE.U32.AND P6, PT, R2, 0x7ffffe8e, PT ;  /* 0x7ffffe8e0200780c */ /* 0x000fe40003fc6070 */
[----:B------:R-:W-:-:S05]  /*10e60*/  IADD3 R2, R0, -0xf7, RZ ;  /* 0xffffff0900027810 */ /* 0x000fca0007ffe0ff */
[----:B------:R1:W-:Y:S04]  /*10e70*/  LDGSTS.E [R227+0x77000], [R114.64], !P5 ;  /* 0x7700000072e37fae */ /* 0x0003e8000e921844 */
[----:B------:R1:W-:Y:S01]  /*10e80*/  LDGSTS.E [R227+0x77400], [R118.64], !P5 ;  /* 0x7740000076e37fae */ /* 0x0003e2000e921844 */
[----:B------:R-:W-:Y:S02]  /*10e90*/  ISETP.GE.U32.AND P5, PT, R2, 0x7ffffe8a, PT ;  /* 0x7ffffe8a0200780c */ /* 0x000fe40003fa6070 */
[----:B------:R-:W-:Y:S01]  /*10ea0*/  IADD3 R2, R0, -0xfb, RZ ;  /* 0xffffff0500027810 */ /* 0x000fe20007ffe0ff */
[----:B-1----:R-:W-:Y:S02]  /*10eb0*/  IMAD.WIDE R118, R251, 0x4, R230 ;  /* 0x00000004fb767825 */ /* 0x002fe400078e02e6 */
[----:B------:R-:W2:Y:S04]  /*10ec0*/  LDL.LU.64 R230, [R1+0x540] ;  /* 0x0005400001e67983 */ /* 0x000ea80000300a00 */
[----:B------:R1:W-:Y:S04]  /*10ed0*/  LDGSTS.E [R227+0x79000], [R118.64], !P6 ;  /* 0x7900000076e37fae */ /* 0x0003e8000f121844 */
[----:B------:R3:W-:Y:S04]  /*10ee0*/  STL.64 [R1+0x70], R130 ;  /* 0x0000708201007387 */ /* 0x0007e80000100a00 */
[----:B------:R3:W-:Y:S01]  /*10ef0*/  LDGSTS.E [R227+0x79400], [R130.64], !P6 ;  /* 0x7940000082e37fae */ /* 0x0007e2000f121844 */
[----:B------:R-:W-:-:S02]  /*10f00*/  ISETP.GE.U32.AND P6, PT, R2, 0x7ffffe86, PT ;  /* 0x7ffffe860200780c */ /* 0x000fc40003fc6070 */
[----:B------:R-:W-:Y:S01]  /*10f10*/  IADD3 R2, R0, -0xff, RZ ;  /* 0xffffff0100027810 */ /* 0x000fe20007ffe0ff */
[C---:B---3--:R-:W-:Y:S02]  /*10f20*/  IMAD.WIDE R130, R251.reuse, 0x4, R232 ;  /* 0x00000004fb827825 */ /* 0x048fe400078e02e8 */
[----:B------:R-:W3:Y:S02]  /*10f30*/  LDL.LU.64 R232, [R1+0x530] ;  /* 0x0005300001e87983 */ /* 0x000ee40000300a00 */
[----:B----4-:R-:W-:Y:S02]  /*10f40*/  IMAD.WIDE R134, R251, 0x4, R234 ;  /* 0x00000004fb867825 */ /* 0x010fe400078e02ea */
        /* <DEDUP_REMOVED lines=12> */
[----:B-1----:R-:W-:-:S04]  /*11010*/  IMAD.WIDE R138, R251, 0x4, R228 ;  /* 0x00000004fb8a7825 */ /* 0x002fc800078e02e4 */
[C---:B------:R-:W-:Y:S01]  /*11020*/  IMAD.WIDE R142, R251.reuse, 0x4, R240 ;  /* 0x00000004fb8e7825 */ /* 0x040fe200078e02f0 */
[----:B------:R1:W-:Y:S04]  /*11030*/  LDGSTS.E [R227+0x7f000], [R138.64], !P5 ;  /* 0x7f0000008ae37fae */ /* 0x0003e8000e921844 */
[----:B------:R-:W4:Y:S04]  /*11040*/  LDL.LU.64 R240, [R1+0x580] ;  /* 0x0005800001f07983 */ /* 0x000f280000300a00 */
[----:B------:R-:W4:Y:S04]  /*11050*/  LDL.LU.64 R228, [R1+0x5b8] ;  /* 0x0005b80001e47983 */ /* 0x000f280000300a00 */
[----:B------:R2:W-:Y:S04]  /*11060*/  STL.64 [R1+0x38], R142 ;  /* 0x0000388e01007387 */ /* 0x0005e80000100a00 */
[----:B------:R2:W-:Y:S02]  /*11070*/  LDGSTS.E [R227+0x7f400], [R142.64], !P5 ;  /* 0x7f4000008ee37fae */ /* 0x0005e4000e921844 */
[----:B--2---:R-:W-:-:S02]  /*11080*/  IMAD.WIDE R142, R251, 0x4, R242 ;  /* 0x00000004fb8e7825 */ /* 0x004fc400078e02f2 */
[----:B------:R-:W2:Y:S01]  /*11090*/  LDL.LU.64 R242, [R1+0x5a8] ;  /* 0x0005a80001f27983 */ /* 0x000ea20000300a00 */
[----:B------:R-:W-:-:S05]  /*110a0*/  LOP3.LUT R247, R250, 0x60, RZ, 0x3c, !PT ;  /* 0x00000060faf77812 */ /* 0x000fca00078e3cff */
[----:B------:R1:W-:Y:S01]  /*110b0*/  LDGSTS.E [R247+0x41800], [R142.64], !P2 ;  /* 0x418000008ef77fae */ /* 0x0003e2000d121844 */
[----:B------:R-:W-:-:S04]  /*110c0*/  IADD3 R2, R0, -0x90, RZ ;  /* 0xffffff7000027810 */ /* 0x000fc80007ffe0ff */
[----:B------:R-:W-:Y:S01]  /*110d0*/  ISETP.GE.U32.AND P6, PT, R2, 0x7ffffef1, PT ;  /* 0x7ffffef10200780c */ /* 0x000fe20003fc6070 */
[C---:B------:R-:W-:Y:S02]  /*110e0*/  IMAD.WIDE R146, R251.reuse, 0x4, R230 ;  /* 0x00000004fb927825 */ /* 0x040fe400078e02e6 */
[----:B------:R-:W2:Y:S04]  /*110f0*/  LDL.LU.64 R230, [R1+0x5d8] ;  /* 0x0005d80001e67983 */ /* 0x000ea80000300a00 */
[----:B------:R3:W-:Y:S04]  /*11100*/  STL.64 [R1+0x388], R146 ;  /* 0x0003889201007387 */ /* 0x0007e80000100a00 */
[----:B------:R3:W-:Y:S02]  /*11110*/  LDGSTS.E [R247+0x41c00], [R146.64], !P2 ;  /* 0x41c0000092f77fae */ /* 0x0007e4000d121844 */
[----:B---3--:R-:W-:-:S02]  /*11120*/  IMAD.WIDE R146, R251, 0x4, R232 ;  /* 0x00000004fb927825 */ /* 0x008fc400078e02e8 */
[----:B------:R-:W3:Y:S02]  /*11130*/  LDL.LU.64 R232, [R1+0x5d0] ;  /* 0x0005d00001e87983 */ /* 0x000ee40000300a00 */
[C---:B----4-:R-:W-:Y:S02]  /*11140*/  IMAD.WIDE R150, R251.reuse, 0x4, R234 ;  /* 0x00000004fb967825 */ /* 0x050fe400078e02ea */
        /* <DEDUP_REMOVED lines=24> */
[----:B------:R-:W-:-:S04]  /*112d0*/  IADD3 R2, R0, -0x9c, RZ ;  /* 0xffffff6400027810 */ /* 0x000fc80007ffe0ff */
[----:B------:R-:W-:Y:S01]  /*112e0*/  ISETP.GE.U32.AND P1, PT, R2, 0x7ffffee5, PT ;  /* 0x7ffffee50200780c */ /* 0x000fe20003f26070 */
[----:B------:R1:W-:Y:S01]  /*112f0*/  LDGSTS.E [R247+0x49800], [R158.64], !P5 ;  /* 0x498000009ef77fae */ /* 0x0003e2000e921844 */
[----:B------:R-:W-:Y:S01]  /*11300*/  IADD3 R2, R0, -0xa0, RZ ;  /* 0xffffff6000027810 */ /* 0x000fe20007ffe0ff */
[C---:B------:R-:W-:Y:S02]  /*11310*/  IMAD.WIDE R162, R251.reuse, 0x4, R230 ;  /* 0x00000004fba27825 */ /* 0x040fe400078e02e6 */
[----:B------:R-:W2:Y:S04]  /*11320*/  LDL.LU.64 R230, [R1+0x6a0] ;  /* 0x0006a00001e67983 */ /* 0x000ea80000300a00 */
[----:B------:R3:W-:Y:S04]  /*11330*/  STL.64 [R1+0x338], R162 ;  /* 0x000338a201007387 */ /* 0x0007e80000100a00 */
[----:B------:R3:W-:Y:S01]  /*11340*/  LDGSTS.E [R247+0x49c00], [R162.64], !P5 ;  /* 0x49c00000a2f77fae */ /* 0x0007e2000e921844 */
[----:B------:R-:W-:Y:S01]  /*11350*/  ISETP.GE.U32.AND P0, PT, R2, 0x7ffffee1, PT ;  /* 0x7ffffee10200780c */ /* 0x000fe20003f06070 */
        /* <DEDUP_REMOVED lines=23> */
[----:B------:R-:W-:-:S03]  /*114d0*/  IADD3 R2, R0, -0xa4, RZ ;  /* 0xffffff5c00027810 */ /* 0x000fc60007ffe0ff */
[----:B------:R-:W2:Y:S01]  /*114e0*/  LDL.LU.64 R226, [R1+0x718] ;  /* 0x0007180001e27983 */ /* 0x000ea20000300a00 */
[----:B------:R-:W-:Y:S02]  /*114f0*/  ISETP.GE.U32.AND P6, PT, R2, 0x7ffffedd, PT ;  /* 0x7ffffedd0200780c */ /* 0x000fe40003fc6070 */
[----:B------:R-:W-:-:S04]  /*11500*/  IADD3 R2, R0, -0xa8, RZ ;  /* 0xffffff5800027810 */ /* 0x000fc80007ffe0ff */
[----:B------:R-:W-:Y:S02]  /*11510*/  ISETP.GE.U32.AND P5, PT, R2, 0x7ffffed9, PT ;  /* 0x7ffffed90200780c */ /* 0x000fe40003fa6070 */
[----:B------:R-:W-:-:S04]  /*11520*/  IADD3 R2, R0, -0xac, RZ ;  /* 0xffffff5400027810 */ /* 0x000fc80007ffe0ff */
[----:B------:R-:W-:Y:S01]  /*11530*/  ISETP.GE.U32.AND P2, PT, R2, 0x7ffffed5, PT ;  /* 0x7ffffed50200780c */ /* 0x000fe20003f46070 */
[----:B------:R1:W-:Y:S01]  /*11540*/  LDGSTS.E [R247+0x51800], [R174.64], !P6 ;  /* 0x51800000aef77fae */ /* 0x0003e2000f121844 */
[----:B------:R-:W-:Y:S01]  /*11550*/  IADD3 R2, R0, -0xb0, RZ ;  /* 0xffffff5000027810 */ /* 0x000fe20007ffe0ff */
[----:B------:R-:W-:-:S05]  /*11560*/  IMAD.WIDE R178, R251, 0x4, R230 ;  /* 0x00000004fbb27825 */ /* 0x000fca00078e02e6 */
[----:B------:R3:W-:Y:S04]  /*11570*/  STL.64 [R1+0x2e8], R178 ;  /* 0x0002e8b201007387 */ /* 0x0007e80000100a00 */
[----:B------:R3:W-:Y:S01]  /*11580*/  LDGSTS.E [R247+0x51c00], [R178.64], !P6 ;  /* 0x51c00000b2f77fae */ /* 0x0007e2000f121844 */
[----:B------:R-:W-:-:S03]  /*11590*/  ISETP.GE.U32.AND P1, PT, R2, 0x7ffffed1, PT ;  /* 0x7ffffed10200780c */ /* 0x000fc60003f26070 */
[----:B------:R-:W2:Y:S01]  /*115a0*/  LDL.LU.64 R230, [R1+0x710] ;  /* 0x0007100001e67983 */ /* 0x000ea20000300a00 */
[----:B---3--:R-:W-:-:S03]  /*115b0*/  IMAD.WIDE R178, R251, 0x4, R232 ;  /* 0x00000004fbb27825 */ /* 0x008fc600078e02e8 */
[----:B------:R-:W3:Y:S01]  /*115c0*/  LDL.LU.64 R232, [R1+0x728] ;  /* 0x0007280001e87983 */ /* 0x000ee20000300a00 */
[----:B----4-:R-:W-:-:S03]  /*115d0*/  IMAD.WIDE R182, R251, 0x4, R234 ;  /* 0x00000004fbb67825 */ /* 0x010fc600078e02ea */
[----:B------:R1:W-:Y:S04]  /*115e0*/  LDGSTS.E [R247+0x53800], [R178.64], !P5 ;  /* 0x53800000b2f77fae */ /* 0x0003e8000e921844 */
[----:B------:R4:W-:Y:S04]  /*115f0*/  STL.64 [R1+0x2d8], R182 ;  /* 0x0002d8b601007387 */ /* 0x0009e80000100a00 */
[----:B------:R4:W-:Y:S04]  /*11600*/  LDGSTS.E [R247+0x53c00], [R182.64], !P5 ;  /* 0x53c00000b6f77fae */ /* 0x0009e8000e921844 */
        /* <DEDUP_REMOVED lines=19> */
[----:B------:R-:W-:Y:S01]  /*11740*/  IADD3 R2, R0, -0xb8, RZ ;  /* 0xffffff4800027810 */ /* 0x000fe20007ffe0ff */
[----:B------:R-:W-:-:S03]  /*11750*/  IMAD.WIDE R194, R251, 0x4, R226 ;  /* 0x00000004fbc27825 */ /* 0x000fc600078e02e2 */
[----:B------:R-:W-:Y:S02]  /*11760*/  ISETP.GE.U32.AND P6, PT, R2, 0x7ffffec9, PT ;  /* 0x7ffffec90200780c */ /* 0x000fe40003fc6070 */
[----:B------:R-:W-:Y:S01]  /*11770*/  IADD3 R2, R0, -0xbc, RZ ;  /* 0xffffff4400027810 */ /* 0x000fe20007ffe0ff */
[----:B------:R1:W-:Y:S03]  /*11780*/  STL.64 [R1+0x298], R194 ;  /* 0x000298c201007387 */ /* 0x0003e60000100a00 */
[----:B------:R-:W-:Y:S01]  /*11790*/  ISETP.GE.U32.AND P5, PT, R2, 0x7ffffec5, PT ;  /* 0x7ffffec50200780c */ /* 0x000fe20003fa6070 */
[----:B------:R1:W-:Y:S01]  /*117a0*/  LDGSTS.E [R247+0x59800], [R190.64], !P0 ;  /* 0x59800000bef77fae */ /* 0x0003e2000c121844 */
[----:B------:R-:W-:-:S03]  /*117b0*/  IADD3 R2, R0, -0xc0, RZ ;  /* 0xffffff4000027810 */ /* 0x000fc60007ffe0ff */
[----:B------:R1:W-:Y:S01]  /*117c0*/  LDGSTS.E [R247+0x59c00], [R194.64], !P0 ;  /* 0x59c00000c2f77fae */ /* 0x0003e2000c121844 */
[----:B------:R-:W-:Y:S01]  /*117d0*/  ISETP.GE.U32.AND P2, PT, R2, 0x7ffffec1, PT ;  /* 0x7ffffec10200780c */ /* 0x000fe20003f46070 */
[C---:B-1----:R-:W-:Y:S02]  /*117e0*/  IMAD.WIDE R194, R251.reuse, 0x4, R230 ;  /* 0x00000004fbc27825 */ /* 0x042fe400078e02e6 */
[----:B------:R-:W2:Y:S04]  /*117f0*/  LDL.LU.64 R230, [R1+0x750] ;  /* 0x0007500001e67983 */ /* 0x000ea80000300a00 */
[----:B------:R1:W-:Y:S01]  /*11800*/  LDGSTS.E [R247+0x5b800], [R194.64], !P6 ;  /* 0x5b800000c2f77fae */ /* 0x0003e2000f121844 */
[----:B---3--:R-:W-:-:S03]  /*11810*/  IMAD.WIDE R196, R251, 0x4, R232 ;  /* 0x00000004fbc47825 */ /* 0x008fc600078e02e8 */
[----:B------:R-:W3:Y:S04]  /*11820*/  LDL.LU.64 R232, [R1+0x768] ;  /* 0x0007680001e87983 */ /* 0x000ee80000300a00 */
[----:B------:R4:W-:Y:S04]  /*11830*/  STL.64 [R1+0x288], R196 ;  /* 0x000288c401007387 */ /* 0x0009e80000100a00 */
[----:B------:R4:W-:Y:S01]  /*11840*/  LDGSTS.E [R247+0x5bc00], [R196.64], !P6 ;  /* 0x5bc00000c4f77fae */ /* 0x0009e2000f121844 */
[----:B------:R-:W-:-:S03]  /*11850*/  IMAD.WIDE R198, R251, 0x4, R234 ;  /* 0x00000004fbc67825 */ /* 0x000fc600078e02ea */
[----:B------:R-:W3:Y:S04]  /*11860*/  LDL.LU.64 R234, [R1+0x760] ;  /* 0x0007600001ea7983 */ /* 0x000ee80000300a00 */
[----:B------:R1:W-:Y:S01]  /*11870*/  LDGSTS.E [R247+0x5d800], [R198.64], !P5 ;  /* 0x5d800000c6f77fae */ /* 0x0003e2000e921844 */
[----:B----4-:R-:W-:-:S03]  /*11880*/  IMAD.WIDE R196, R251, 0x4, R236 ;  /* 0x00000004fbc47825 */ /* 0x010fc600078e02ec */
[----:B------:R-:W4:Y:S04]  /*11890*/  LDL.LU.64 R236, [R1+0x778] ;  /* 0x0007780001ec7983 */ /* 0x000f280000300a00 */
[----:B------:R1:W-:Y:S04]  /*118a0*/  STL.64 [R1+0x270], R196 ;  /* 0x000270c401007387 */ /* 0x0003e80000100a00 */
[----:B------:R1:W-:Y:S01]  /*118b0*/  LDGSTS.E [R247+0x5dc00], [R196.64], !P5 ;  /* 0x5dc00000c4f77fae */ /* 0x0003e2000e921844 */
[----:B------:R-:W-:-:S03]  /*118c0*/  IMAD.WIDE R202, R251, 0x4, R238 ;  /* 0x00000004fbca7825 */ /* 0x000fc600078e02ee */
[----:B------:R-:W4:Y:S04]  /*118d0*/  LDL.LU.64 R238, [R1+0x770] ;  /* 0x0007700001ee7983 */ /* 0x000f280000300a00 */
[----:B------:R1:W-:Y:S02]  /*118e0*/  LDGSTS.E [R247+0x5f800], [R202.64], !P2 ;  /* 0x5f800000caf77fae */ /* 0x0003e4000d121844 */
[C---:B-1----:R-:W-:Y:S02]  /*118f0*/  IMAD.WIDE R196, R251.reuse, 0x4, R240 ;  /* 0x00000004fbc47825 */ /* 0x042fe400078e02f0 */
[----:B------:R-:W4:Y:S04]  /*11900*/  LDL.LU.64 R240, [R1+0x788] ;  /* 0x0007880001f07983 */ /* 0x000f280000300a00 */
[----:B------:R2:W-:Y:S04]  /*11910*/  STL.64 [R1+0x248], R196 ;  /* 0x000248c401007387 */ /* 0x0005e80000100a00 */
[----:B------:R2:W-:Y:S02]  /*11920*/  LDGSTS.E [R247+0x5fc00], [R196.64], !P2 ;  /* 0x5fc00000c4f77fae */ /* 0x0005e4000d121844 */
[----:B--2---:R-:W-:-:S02]  /*11930*/  IMAD.WIDE R196, R251, 0x4, R242 ;  /* 0x00000004fbc47825 */ /* 0x004fc400078e02f2 */
[----:B------:R-:W2:Y:S01]  /*11940*/  LDL.LU.64 R242, [R1+0x780] ;  /* 0x0007800001f27983 */ /* 0x000ea20000300a00 */
[----:B------:R-:W-:Y:S01]  /*11950*/  IADD3 R2, R0, -0xc4, RZ ;  /* 0xffffff3c00027810 */ /* 0x000fe20007ffe0ff */
[----:B------:R-:W-:Y:S02]  /*11960*/  IMAD.WIDE R206, R251, 0x4, R228 ;  /* 0x00000004fbce7825 */ /* 0x000fe400078e02e4 */
[----:B------:R-:W2:Y:S01]  /*11970*/  LDL.LU.64 R226, [R1+0x798] ;  /* 0x0007980001e27983 */ /* 0x000ea20000300a00 */
[----:B------:R-:W-:Y:S02]  /*11980*/  ISETP.GE.U32.AND P1, PT, R2, 0x7ffffebd, PT ;  /* 0x7ffffebd0200780c */ /* 0x000fe40003f26070 */
[----:B------:R-:W-:-:S04]  /*11990*/  IADD3 R2, R0, -0xc8, RZ ;  /* 0xffffff3800027810 */ /* 0x000fc80007ffe0ff */
[----:B------:R-:W-:Y:S02]  /*119a0*/  ISETP.GE.U32.AND P0, PT, R2, 0x7ffffeb9, PT ;  /* 0x7ffffeb90200780c */ /* 0x000fe40003f06070 */
[----:B------:R-:W-:Y:S01]  /*119b0*/  IADD3 R2, R0, -0xcc, RZ ;  /* 0xffffff3400027810 */ /* 0x000fe20007ffe0ff */
[----:B------:R3:W-:Y:S03]  /*119c0*/  STL.64 [R1+0x220], R196 ;  /* 0x000220c401007387 */ /* 0x0007e60000100a00 */
[----:B------:R-:W-:Y:S01]  /*119d0*/  ISETP.GE.U32.AND P6, PT, R2, 0x7ffffeb5, PT ;  /* 0x7ffffeb50200780c */ /* 0x000fe20003fc6070 */
[----:B------:R1:W-:Y:S04]  /*119e0*/  LDGSTS.E [R247+0x61800], [R206.64], !P1 ;  /* 0x61800000cef77fae */ /* 0x0003e8000c921844 */
[----:B------:R3:W-:Y:S04]  /*119f0*/  LDGSTS.E [R247+0x61c00], [R196.64], !P1 ;  /* 0x61c00000c4f77fae */ /* 0x0007e8000c921844 */
[----:B------:R-:W2:Y:S01]  /*11a00*/  LDL.LU.64 R228, [R1+0x790] ;  /* 0x0007900001e47983 */ /* 0x000ea20000300a00 */
[----:B------:R-:W-:-:S03]  /*11a10*/  IMAD.WIDE R210, R251, 0x4, R230 ;  /* 0x00000004fbd27825 */ /* 0x000fc600078e02e6 */
[----:B------:R-:W2:Y:S04]  /*11a20*/  LDL.LU.64 R230, [R1+0x7a8] ;  /* 0x0007a80001e67983 */ /* 0x000ea80000300a00 */
[----:B------:R1:W-:Y:S01]  /*11a30*/  LDGSTS.E [R247+0x63800], [R210.64], !P0 ;  /* 0x63800000d2f77fae */ /* 0x0003e2000c121844 */
[----:B---3--:R-:W-:-:S05]  /*11a40*/  IMAD.WIDE R196, R251, 0x4, R232 ;  /* 0x00000004fbc47825 */ /* 0x008fca00078e02e8 */
[----:B------:R4:W-:Y:S04]  /*11a50*/  STL.64 [R1+0x1f8], R196 ;  /* 0x0001f8c401007387 */ /* 0x0009e80000100a00 */
[----:B------:R4:W-:Y:S04]  /*11a60*/  LDGSTS.E [R247+0x63c00], [R196.64], !P0 ;  /* 0x63c00000c4f77fae */ /* 0x0009e8000c121844 */
[----:B------:R-:W3:Y:S01]  /*11a70*/  LDL.LU.64 R232, [R1+0x7a0] ;  /* 0x0007a00001e87983 */ /* 0x000ee20000300a00 */
[----:B------:R-:W-:-:S03]  /*11a80*/  IMAD.WIDE R212, R251, 0x4, R234 ;  /* 0x00000004fbd47825 */ /* 0x000fc600078e02ea */
[----:B------:R-:W3:Y:S04]  /*11a90*/  LDL.LU.64 R234, [R1+0x7b8] ;  /* 0x0007b80001ea7983 */ /* 0x000ee80000300a00 */
[----:B------:R1:W-:Y:S01]  /*11aa0*/  LDGSTS.E [R247+0x65800], [R212.64], !P6 ;  /* 0x65800000d4f77fae */ /* 0x0003e2000f121844 */
[----:B----4-:R-:W-:-:S05]  /*11ab0*/  IMAD.WIDE R196, R251, 0x4, R236 ;  /* 0x00000004fbc47825 */ /* 0x010fca00078e02ec */
[----:B------:R4:W-:Y:S04]  /*11ac0*/  STL.64 [R1+0x1d0], R196 ;  /* 0x0001d0c401007387 */ /* 0x0009e80000100a00 */
[----:B------:R4:W-:Y:S04]  /*11ad0*/  LDGSTS.E [R247+0x65c00], [R196.64], !P6 ;  /* 0x65c00000c4f77fae */ /* 0x0009e8000f121844 */
[----:B------:R-:W3:Y:S01]  /*11ae0*/  LDL.LU.64 R236, [R1+0x7b0] ;  /* 0x0007b00001ec7983 */ /* 0x000ee20000300a00 */
[----:B------:R-:W-:-:S03]  /*11af0*/  IMAD.WIDE R214, R251, 0x4, R238 ;  /* 0x00000004fbd67825 */ /* 0x000fc600078e02ee */
[----:B------:R-:W3:Y:S01]  /*11b00*/  LDL.LU.64 R238, [R1+0x7c8] ;  /* 0x0007c80001ee7983 */ /* 0x000ee20000300a00 */
[----:B----4-:R-:W-:-:S05]  /*11b10*/  IMAD.WIDE R196, R251, 0x4, R240 ;  /* 0x00000004fbc47825 */ /* 0x010fca00078e02f0 */
[----:B------:R4:W-:Y:S04]  /*11b20*/  STL.64 [R1+0x1a8], R196 ;  /* 0x0001a8c401007387 */ /* 0x0009e80000100a00 */
[----:B------:R-:W3:Y:S01]  /*11b30*/  LDL.LU.64 R240, [R1+0x7c0] ;  /* 0x0007c00001f07983 */ /* 0x000ee20000300a00 */
[----:B--2---:R-:W-:-:S03]  /*11b40*/  IMAD.WIDE R216, R251, 0x4, R242 ;  /* 0x00000004fbd87825 */ /* 0x004fc600078e02f2 */
        /* <DEDUP_REMOVED lines=8> */
[----:B------:R-:W-:-:S03]  /*11bd0*/  IADD3 R2, R0, -0xdc, RZ ;  /* 0xffffff2400027810 */ /* 0x000fc60007ffe0ff */
[----:B------:R4:W-:Y:S01]  /*11be0*/  LDGSTS.E [R247+0x67c00], [R196.64], !P5 ;  /* 0x67c00000c4f77fae */ /* 0x0009e2000e921844 */
[----:B------:R-:W-:Y:S01]  /*11bf0*/  ISETP.GE.U32.AND P0, PT, R2, 0x7ffffea5, PT ;  /* 0x7ffffea50200780c */ /* 0x000fe20003f06070 */
[C---:B------:R-:W-:Y:S02]  /*11c00*/  IMAD.WIDE R218, R251.reuse, 0x4, R228 ;  /* 0x00000004fbda7825 */ /* 0x040fe400078e02e4 */
[----:B------:R1:W-:Y:S02]  /*11c10*/  LDGSTS.E [R247+0x69800], [R216.64], !P2 ;  /* 0x69800000d8f77fae */ /* 0x0003e4000d121844 */
[----:B----4-:R-:W-:-:S05]  /*11c20*/  IMAD.WIDE R196, R251, 0x4, R226 ;  /* 0x00000004fbc47825 */ /* 0x010fca00078e02e2 */
[----:B------:R4:W-:Y:S04]  /*11c30*/  STL.64 [R1+0x180], R196 ;  /* 0x000180c401007387 */ /* 0x0009e80000100a00 */
[----:B------:R4:W-:Y:S01]  /*11c40*/  LDGSTS.E [R247+0x69c00], [R196.64], !P2 ;  /* 0x69c00000c4f77fae */ /* 0x0009e2000d121844 */
[----:B------:R-:W-:-:S03]  /*11c50*/  IADD3 R2, R0, -0xe0, RZ ;  /* 0xffffff2000027810 */ /* 0x000fc60007ffe0ff */
[----:B------:R1:W-:Y:S01]  /*11c60*/  LDGSTS.E [R247+0x6b800], [R218.64], !P1 ;  /* 0x6b800000daf77fae */ /* 0x0003e2000c921844 */
[----:B----4-:R-:W-:Y:S01]  /*11c70*/  IMAD.WIDE R196, R251, 0x4, R230 ;  /* 0x00000004fbc47825 */ /* 0x010fe200078e02e6 */
[----:B------:R-:W-:-:S04]  /*11c80*/  ISETP.GE.U32.AND P6, PT, R2, 0x7ffffea1, PT ;  /* 0x7ffffea10200780c */ /* 0x000fc80003fc6070 */
[----:B------:R4:W-:Y:S04]  /*11c90*/  STL.64 [R1+0x158], R196 ;  /* 0x000158c401007387 */ /* 0x0009e80000100a00 */
[----:B------:R4:W-:Y:S01]  /*11ca0*/  LDGSTS.E [R247+0x6bc00], [R196.64], !P1 ;  /* 0x6bc00000c4f77fae */ /* 0x0009e2000c921844 */
[----:B------:R-:W-:-:S03]  /*11cb0*/  IADD3 R2, R0, -0xe4, RZ ;  /* 0xffffff1c00027810 */ /* 0x000fc60007ffe0ff */
[----:B------:R-:W2:Y:S01]  /*11cc0*/  LDL.LU.64 R226, [R1+0x7d0] ;  /* 0x0007d00001e27983 */ /* 0x000ea20000300a00 */
[----:B---3--:R-:W-:-:S03]  /*11cd0*/  IMAD.WIDE R220, R251, 0x4, R232 ;  /* 0x00000004fbdc7825 */ /* 0x008fc600078e02e8 */
[----:B------:R-:W2:Y:S01]  /*11ce0*/  LDL.LU.64 R204, [R1+0x7e8] ;  /* 0x0007e80001cc7983 */ /* 0x000ea20000300a00 */
[----:B----4-:R-:W-:-:S03]  /*11cf0*/  IMAD.WIDE R196, R251, 0x4, R234 ;  /* 0x00000004fbc47825 */ /* 0x010fc600078e02ea */
[----:B------:R1:W-:Y:S01]  /*11d00*/  LDGSTS.E [R247+0x6d800], [R220.64], !P0 ;  /* 0x6d800000dcf77fae */ /* 0x0003e2000c121844 */
[----:B------:R-:W-:-:S03]  /*11d10*/  ISETP.GE.U32.AND P5, PT, R2, 0x7ffffe9d, PT ;  /* 0x7ffffe9d0200780c */ /* 0x000fc60003fa6070 */
[----:B------:R4:W-:Y:S04]  /*11d20*/  STL.64 [R1+0x130], R196 ;  /* 0x000130c401007387 */ /* 0x0009e80000100a00 */
[----:B------:R4:W-:Y:S04]  /*11d30*/  LDGSTS.E [R247+0x6dc00], [R196.64], !P0 ;  /* 0x6dc00000c4f77fae */ /* 0x0009e8000c121844 */
[----:B------:R-:W2:Y:S04]  /*11d40*/  LDL.LU.64 R228, [R1+0x7e0] ;  /* 0x0007e00001e47983 */ /* 0x000ea80000300a00 */
[----:B------:R-:W2:Y:S01]  /*11d50*/  LDL.LU.64 R230, [R1+0x7f0] ;  /* 0x0007f00001e67983 */ /* 0x000ea20000300a00 */
[----:B----4-:R-:W-:-:S05]  /*11d60*/  IMAD.WIDE R196, R251, 0x4, R238 ;  /* 0x00000004fbc47825 */ /* 0x010fca00078e02ee */
[----:B------:R4:W-:Y:S01]  /*11d70*/  STL.64 [R1+0x108], R196 ;  /* 0x000108c401007387 */ /* 0x0009e20000100a00 */
[----:B------:R-:W-:-:S03]  /*11d80*/  IMAD.WIDE R222, R251, 0x4, R236 ;  /* 0x00000004fbde7825 */ /* 0x000fc600078e02ec */
[----:B------:R-:W2:Y:S04]  /*11d90*/  LDL.LU.64 R232, [R1+0x7f8] ;  /* 0x0007f80001e87983 */ /* 0x000ea80000300a00 */
[----:B------:R1:W-:Y:S04]  /*11da0*/  LDGSTS.E [R247+0x6f800], [R222.64], !P6 ;  /* 0x6f800000def77fae */ /* 0x0003e8000f121844 */
[----:B------:R4:W-:Y:S01]  /*11db0*/  LDGSTS.E [R247+0x6fc00], [R196.64], !P6 ;  /* 0x6fc00000c4f77fae */ /* 0x0009e2000f121844 */
[----:B------:R-:W-:-:S03]  /*11dc0*/  IMAD.WIDE R224, R251, 0x4, R240 ;  /* 0x00000004fbe07825 */ /* 0x000fc600078e02f0 */
[----:B------:R-:W2:Y:S04]  /*11dd0*/  LDL.LU.64 R240, [R1+0x800] ;  /* 0x0008000001f07983 */ /* 0x000ea80000300a00 */
[----:B------:R-:W2:Y:S04]  /*11de0*/  LDL.LU.64 R234, [R1+0x808] ;  /* 0x0008080001ea7983 */ /* 0x000ea80000300a00 */
[----:B------:R-:W2:Y:S04]  /*11df0*/  LDL.LU.64 R236, [R1+0x810] ;  /* 0x0008100001ec7983 */ /* 0x000ea80000300a00 */
[----:B------:R-:W2:Y:S04]  /*11e00*/  LDL.LU.64 R238, [R1+0x818] ;  /* 0x0008180001ee7983 */ /* 0x000ea80000300a00 */
[----:B------:R1:W-:Y:S01]  /*11e10*/  LDGSTS.E [R247+0x71800], [R224.64], !P5 ;  /* 0x71800000e0f77fae */ /* 0x0003e2000e921844 */
[----:B--2---:R-:W-:-:S05]  /*11e20*/  IMAD.WIDE R242, R251, 0x4, R242 ;  /* 0x00000004fbf27825 */ /* 0x004fca00078e02f2 */
[----:B------:R2:W-:Y:S04]  /*11e30*/  STL.64 [R1+0xe0], R242 ;  /* 0x0000e0f201007387 */ /* 0x0005e80000100a00 */
[----:B------:R-:W3:Y:S04]  /*11e40*/  LDL.LU.64 R248, [R1+0x840] ;  /* 0x0008400001f87983 */ /* 0x000ee80000300a00 */
[----:B------:R-:W3:Y:S04]  /*11e50*/  LDL.LU.64 R208, [R1+0x838] ;  /* 0x0008380001d07983 */ /* 0x000ee80000300a00 */
[----:B------:R-:W3:Y:S04]  /*11e60*/  LDL.LU.64 R200, [R1+0x830] ;  /* 0x0008300001c87983 */ /* 0x000ee80000300a00 */
[----:B----4-:R-:W4:Y:S04]  /*11e70*/  LDL.LU.64 R196, [R1+0x828] ;  /* 0x0008280001c47983 */ /* 0x010f280000300a00 */
[----:B------:R2:W-:Y:S04]  /*11e80*/  LDGSTS.E [R247+0x71c00], [R242.64], !P5 ;  /* 0x71c00000f2f77fae */ /* 0x0005e8000e921844 */
[----:B--2---:R-:W2:Y:S01]  /*11e90*/  LDL.LU.64 R242, [R1+0x820] ;  /* 0x0008200001f27983 */ /* 0x004ea20000300a00 */
[----:B------:R-:W-:-:S04]  /*11ea0*/  IADD3 R2, R0, -0xe8, RZ ;  /* 0xffffff1800027810 */ /* 0x000fc80007ffe0ff */
[----:B------:R-:W-:Y:S02]  /*11eb0*/  ISETP.GE.U32.AND P2, PT, R2, 0x7ffffe99, PT ;  /* 0x7ffffe990200780c */ /* 0x000fe40003f46070 */
[----:B------:R-:W-:-:S04]  /*11ec0*/  IADD3 R2, R0, -0xec, RZ ;  /* 0xffffff1400027810 */ /* 0x000fc80007ffe0ff */
[----:B------:R-:W-:Y:S01]  /*11ed0*/  ISETP.GE.U32.AND P1, PT, R2, 0x7ffffe95, PT ;  /* 0x7ffffe950200780c */ /* 0x000fe20003f26070 */
[----:B------:R-:W-:-:S04]  /*11ee0*/  IMAD.WIDE R226, R251, 0x4, R226 ;  /* 0x00000004fbe27825 */ /* 0x000fc800078e02e2 */
[C---:B------:R-:W-:Y:S02]  /*11ef0*/  IMAD.WIDE R204, R251.reuse, 0x4, R204 ;  /* 0x00000004fbcc7825 */ /* 0x040fe400078e02cc */
[----:B------:R1:W-:Y:S04]  /*11f00*/  LDGSTS.E [R247+0x73800], [R226.64], !P2 ;  /* 0x73800000e2f77fae */ /* 0x0003e8000d121844 */
[----:B------:R1:W-:Y:S04]  /*11f10*/  STL.64 [R1+0xb8], R204 ;  /* 0x0000b8cc01007387 */ /* 0x0003e80000100a00 */
[----:B------:R1:W-:Y:S04]  /*11f20*/  LDGSTS.E [R247+0x73c00], [R204.64], !P2 ;  /* 0x73c00000ccf77fae */ /* 0x0003e8000d121844 */
[----:B------:R-:W2:Y:S01]  /*11f30*/  LDL R246, [R1+0xa24] ;  /* 0x000a240001f67983 */ /* 0x000ea20000100800 */
[----:B------:R-:W-:-:S04]  /*11f40*/  IMAD.WIDE R228, R251, 0x4, R228 ;  /* 0x00000004fbe47825 */ /* 0x000fc800078e02e4 */
[C---:B-1----:R-:W-:Y:S01]  /*11f50*/  IMAD.WIDE R204, R251.reuse, 0x4, R230 ;  /* 0x00000004fbcc7825 */ /* 0x042fe200078e02e6 */
[----:B------:R1:W-:Y:S04]  /*11f60*/  LDGSTS.E [R247+0x75800], [R228.64], !P1 ;  /* 0x75800000e4f77fae */ /* 0x0003e8000c921844 */
[----:B------:R1:W-:Y:S04]  /*11f70*/  STL.64 [R1+0x98], R204 ;  /* 0x000098cc01007387 */ /* 0x0003e80000100a00 */
[----:B------:R1:W-:Y:S01]  /*11f80*/  LDGSTS.E [R247+0x75c00], [R204.64], !P1 ;  /* 0x75c00000ccf77fae */ /* 0x0003e2000c921844 */
[----:B------:R-:W-:-:S04]  /*11f90*/  IMAD.WIDE R230, R251, 0x4, R232 ;  /* 0x00000004fbe67825 */ /* 0x000fc800078e02e8 */
[C---:B------:R-:W-:Y:S02]  /*11fa0*/  IMAD.WIDE R232, R251.reuse, 0x4, R240 ;  /* 0x00000004fbe87825 */ /* 0x040fe400078e02f0 */
[----:B------:R-:W2:Y:S04]  /*11fb0*/  LDL.LU.64 R240, [R1+0x40] ;  /* 0x0000400001f07983 */ /* 0x000ea80000300a00 */
[----:B-1----:R-:W2:Y:S01]  /*11fc0*/  LDL.LU.64 R204, [R1+0x50] ;  /* 0x0000500001cc7983 */ /* 0x002ea20000300a00 */
[----:B------:R-:W-:-:S04]  /*11fd0*/  IMAD.WIDE R234, R251, 0x4, R234 ;  /* 0x00000004fbea7825 */ /* 0x000fc800078e02ea */
[----:B------:R-:W-:-:S04]  /*11fe0*/  IMAD.WIDE R236, R251, 0x4, R236 ;  /* 0x00000004fbec7825 */ /* 0x000fc800078e02ec */
[----:B------:R-:W-:-:S04]  /*11ff0*/  IMAD.WIDE R238, R251, 0x4, R238 ;  /* 0x00000004fbee7825 */ /* 0x000fc800078e02ee */
[----:B---3--:R-:W-:-:S04]  /*12000*/  IMAD.WIDE R248, R251, 0x4, R248 ;  /* 0x00000004fbf87825 */ /* 0x008fc800078e02f8 */
[C---:B------:R-:W-:Y:S01]  /*12010*/  IMAD.WIDE R208, R251.reuse, 0x4, R208 ;  /* 0x00000004fbd07825 */ /* 0x040fe200078e02d0 */
[----:B------:R-:W-:Y:S03]  /*12020*/  STL.64 [R1], R248 ;  /* 0x000000f801007387 */ /* 0x000fe60000100a00 */
[C---:B------:R-:W-:Y:S01]  /*12030*/  IMAD.WIDE R200, R251.reuse, 0x4, R200 ;  /* 0x00000004fbc87825 */ /* 0x040fe200078e02c8 */
[----:B------:R-:W-:Y:S03]  /*12040*/  STL.64 [R1+0x8], R208 ;  /* 0x000008d001007387 */ /* 0x000fe60000100a00 */
[----:B----4-:R-:W-:-:S04]  /*12050*/  IMAD.WIDE R196, R251, 0x4, R196 ;  /* 0x00000004fbc47825 */ /* 0x010fc800078e02c4 */
[----:B--2---:R-:W-:-:S05]  /*12060*/  IMAD.WIDE R242, R251, 0x4, R242 ;  /* 0x00000004fbf27825 */ /* 0x004fca00078e02f2 */
[----:B------:R1:W-:Y:S04]  /*12070*/  STL.64 [R1+0x30], R242 ;  /* 0x000030f201007387 */ /* 0x0003e80000100a00 */
[----:B-1----:R-:W2:Y:S04]  /*12080*/  LDL.LU.64 R242, [R1+0x1698] ;  /* 0x0016980001f27983 */ /* 0x002ea80000300a00 */
[----:B------:R1:W-:Y:S04]  /*12090*/  STL [R1+0x1660], R251 ;  /* 0x001660fb01007387 */ /* 0x0003e80000100800 */
[----:B------:R-:W-:Y:S04]  /*120a0*/  STL.64 [R1+0x10], R200 ;  /* 0x000010c801007387 */ /* 0x000fe80000100a00 */
[----:B-1----:R-:W3:Y:S01]  /*120b0*/  LDL.LU.64 R250, [R1+0x30] ;  /* 0x0000300001fa7983 */ /* 0x002ee20000300a00 */
[----:B------:R-:W-:-:S04]  /*120c0*/  IADD3 R2, R0, -0xf0, RZ ;  /* 0xffffff1000027810 */ /* 0x000fc80007ffe0ff */
[----:B------:R-:W-:Y:S02]  /*120d0*/  ISETP.GE.U32.AND P0, PT, R2, 0x7ffffe91, PT ;  /* 0x7ffffe910200780c */ /* 0x000fe40003f06070 */
[----:B------:R-:W-:-:S04]  /*120e0*/  IADD3 R2, R0, -0xf4, RZ ;  /* 0xffffff0c00027810 */ /* 0x000fc80007ffe0ff */
[----:B------:R-:W-:Y:S02]  /*120f0*/  ISETP.GE.U32.AND P6, PT, R2, 0x7ffffe8d, PT ;  /* 0x7ffffe8d0200780c */ /* 0x000fe40003fc6070 */
[----:B------:R-:W-:-:S04]  /*12100*/  IADD3 R2, R0, -0xf8, RZ ;  /* 0xffffff0800027810 */ /* 0x000fc80007ffe0ff */
[----:B------:R-:W-:Y:S01]  /*12110*/  ISETP.GE.U32.AND P5, PT, R2, 0x7ffffe89, PT ;  /* 0x7ffffe890200780c */ /* 0x000fe20003fa6070 */
[----:B------:R1:W-:Y:S01]  /*12120*/  LDGSTS.E [R247+0x77800], [R230.64], !P0 ;  /* 0x77800000e6f77fae */ /* 0x0003e2000c121844 */
[C---:B------:R-:W-:Y:S02]  /*12130*/  IADD3 R2, R0.reuse, -0xfc, RZ ;  /* 0xffffff0400027810 */ /* 0x040fe40007ffe0ff */
[----:B------:R-:W-:Y:S01]  /*12140*/  IADD3 R0, R0, -0x100, RZ ;  /* 0xffffff0000007810 */ /* 0x000fe20007ffe0ff */
[----:B------:R4:W-:Y:S01]  /*12150*/  LDGSTS.E [R247+0x77c00], [R248.64], !P0 ;  /* 0x77c00000f8f77fae */ /* 0x0009e2000c121844 */
[----:B------:R-:W-:Y:S01]  /*12160*/  ISETP.GE.U32.AND P2, PT, R2, 0x7ffffe85, PT ;  /* 0x7ffffe850200780c */ /* 0x000fe20003f46070 */
[----:B------:R-:W-:Y:S01]  /*12170*/  IMAD.MOV.U32 R2, RZ, RZ, c[0x0][0x18c] ;  /* 0x00006300ff027624 */ /* 0x000fe200078e00ff */
[----:B------:R-:W-:Y:S01]  /*12180*/  ISETP.GE.U32.AND P1, PT, R0, 0x7ffffe81, PT ;  /* 0x7ffffe810000780c */ /* 0x000fe20003f26070 */
[----:B------:R1:W-:Y:S03]  /*12190*/  LDGSTS.E [R247+0x79800], [R232.64], !P6 ;  /* 0x79800000e8f77fae */ /* 0x0003e6000f121844 */
[----:B------:R-:W-:Y:S01]  /*121a0*/  SHF.L.U32 R2, R2, 0x7, RZ ;  /* 0x0000000702027819 */ /* 0x000fe200000006ff */
[----:B------:R1:W-:Y:S01]  /*121b0*/  LDGSTS.E [R247+0x79c00], [R208.64], !P6 ;  /* 0x79c00000d0f77fae */ /* 0x0003e2000f121844 */
[----:B------:R-:W-:-:S03]  /*121c0*/  IADD3 R0, R246, 0x100000, RZ ;  /* 0x00100000f6007810 */ /* 0x000fc60007ffe0ff */
[C---:B------:R-:W-:Y:S01]  /*121d0*/  IMAD.WIDE R244, R2.reuse, 0x4, R244 ;  /* 0x0000000402f47825 */ /* 0x040fe200078e02f4 */
[----:B------:R1:W-:Y:S04]  /*121e0*/  LDGSTS.E [R247+0x7b800], [R234.64], !P5 ;  /* 0x7b800000eaf77fae */ /* 0x0003e8000e921844 */
[----:B------:R1:W-:Y:S04]  /*121f0*/  LDGSTS.E [R247+0x7bc00], [R200.64], !P5 ;  /* 0x7bc00000c8f77fae */ /* 0x0003e8000e921844 */
[----:B------:R4:W-:Y:S04]  /*12200*/  STL.64 [R1+0x28], R196 ;  /* 0x000028c401007387 */ /* 0x0009e80000100a00 */
[----:B------:R2:W-:Y:S04]  /*12210*/  LDGSTS.E [R247+0x7d800], [R236.64], !P2 ;  /* 0x7d800000ecf77fae */ /* 0x0005e8000d121844 */
[----:B-1----:R-:W2:Y:S04]  /*12220*/  LDL.LU.64 R208, [R1+0x68] ;  /* 0x0000680001d07983 */ /* 0x002ea80000300a00 */
[----:B------:R1:W-:Y:S04]  /*12230*/  LDGSTS.E [R247+0x7dc00], [R196.64], !P2 ;  /* 0x7dc00000c4f77fae */ /* 0x0003e8000d121844 */
[----:B----4-:R-:W4:Y:S04]  /*12240*/  LDL.LU.64 R248, [R1+0x78] ;  /* 0x0000780001f87983 */ /* 0x010f280000300a00 */
[----:B------:R2:W-:Y:S04]  /*12250*/  LDGSTS.E [R247+0x7f800], [R238.64], !P1 ;  /* 0x7f800000eef77fae */ /* 0x0005e8000c921844 */
[----:B------:R-:W-:Y:S04]  /*12260*/  STL [R1+0x1634], R244 ;  /* 0x001634f401007387 */ /* 0x000fe80000100800 */
[----:B-1----:R-:W2:Y:S04]  /*12270*/  LDL.LU.64 R196, [R1+0x80] ;  /* 0x0000800001c47983 */ /* 0x002ea80000300a00 */
[----:B------:R1:W-:Y:S04]  /*12280*/  STL [R1+0x1630], R245 ;  /* 0x001630f501007387 */ /* 0x0003e80000100800 */
[----:B---3--:R3:W-:Y:S04]  /*12290*/  LDGSTS.E [R247+0x7fc00], [R250.64], !P1 ;  /* 0x7fc00000faf77fae */ /* 0x0087e8000c921844 */
[----:B------:R-:W0:Y:S04]  /*122a0*/  LDGDEPBAR ;  /* 0x00000000000079af */ /* 0x000e280000000000 */
[----:B------:R1:W-:Y:S04]  /*122b0*/  LDGSTS.E [R0+-0x60000], [R244.64], P4 ;  /* 0xa0000000f4007fae */ /* 0x0003e8000a121844 */
[----:B-1----:R-:W2:Y:S01]  /*122c0*/  LDL.LU.64 R244, [R1+0x58] ;  /* 0x0000580001f47983 */ /* 0x002ea20000300a00 */
[----:B------:R-:W-:-:S05]  /*122d0*/  IMAD.WIDE R240, R2, 0x4, R240 ;  /* 0x0000000402f07825 */ /* 0x000fca00078e02f0 */
[----:B------:R-:W-:Y:S04]  /*122e0*/  STL [R1+0x162c], R240 ;  /* 0x00162cf001007387 */ /* 0x000fe80000100800 */
[----:B------:R-:W3:Y:S04]  /*122f0*/  LDL.LU.64 R200, [R1+0x90] ;  /* 0x0000900001c87983 */ /* 0x000ee80000300a00 */
[----:B------:R1:W-:Y:S04]  /*12300*/  LDGSTS.E [R0+-0x5f000], [R240.64], P4 ;  /* 0xa1000000f0007fae */ /* 0x0003e8000a121844 */
[----:B------:R1:W-:Y:S02]  /*12310*/  STL [R1+0x1628], R241 ;  /* 0x001628f101007387 */ /* 0x0003e40000100800 */
[----:B-1----:R-:W-:-:S05]  /*12320*/  IMAD.WIDE R240, R2, 0x4, R204 ;  /* 0x0000000402f07825 */ /* 0x002fca00078e02cc */
[----:B------:R-:W-:Y:S04]  /*12330*/  STL [R1+0x1624], R240 ;  /* 0x001624f001007387 */ /* 0x000fe80000100800 */
[----:B------:R-:W3:Y:S04]  /*12340*/  LDL.LU.64 R204, [R1+0xa0] ;  /* 0x0000a00001cc7983 */ /* 0x000ee80000300a00 */
[----:B------:R2:W-:Y:S04]  /*12350*/  LDGSTS.E [R0+-0x5e000], [R240.64], P4 ;  /* 0xa2000000f0007fae */ /* 0x0005e8000a121844 */
[----:B------:R2:W-:Y:S02]  /*12360*/  STL [R1+0x1620], R241 ;  /* 0x001620f101007387 */ /* 0x0005e40000100800 */
[----:B--2---:R-:W-:-:S05]  /*12370*/  IMAD.WIDE R240, R2, 0x4, R244 ;  /* 0x0000000402f07825 */ /* 0x004fca00078e02f4 */
[----:B------:R-:W-:Y:S04]  /*12380*/  STL [R1+0x161c], R240 ;  /* 0x00161cf001007387 */ /* 0x000fe80000100800 */
[----:B------:R1:W-:Y:S04]  /*12390*/  LDGSTS.E [R0+-0x5d000], [R240.64], P4 ;  /* 0xa3000000f0007fae */ /* 0x0003e8000a121844 */
[----:B------:R1:W-:Y:S02]  /*123a0*/  STL [R1+0x1618], R241 ;  /* 0x001618f101007387 */ /* 0x0003e40000100800 */
[----:B-1----:R-:W-:-:S05]  /*123b0*/  IMAD.WIDE R240, R2, 0x4, R208 ;  /* 0x0000000402f07825 */ /* 0x002fca00078e02d0 */
[----:B------:R-:W-:Y:S04]  /*123c0*/  STL [R1+0x1614], R240 ;  /* 0x001614f001007387 */ /* 0x000fe80000100800 */
[----:B------:R4:W-:Y:S04]  /*123d0*/  STL [R1+0x1610], R241 ;  /* 0x001610f101007387 */ /* 0x0009e80000100800 */
[----:B------:R4:W-:Y:S04]  /*123e0*/  LDGSTS.E [R0+-0x5c000], [R240.64], P4 ;  /* 0xa4000000f0007fae */ /* 0x0009e8000a121844 */
[----:B------:R-:W2:Y:S01]  /*123f0*/  LDL.LU.64 R208, [R1+0xb0] ;  /* 0x0000b00001d07983 */ /* 0x000ea20000300a00 */
[----:B----4-:R-:W-:-:S05]  /*12400*/  IMAD.WIDE R240, R2, 0x4, R248 ;  /* 0x0000000402f07825 */ /* 0x010fca00078e02f8 */
[----:B------:R-:W-:Y:S04]  /*12410*/  STL [R1+0x160c], R240 ;  /* 0x00160cf001007387 */ /* 0x000fe80000100800 */
[----:B------:R1:W-:Y:S04]  /*12420*/  STL [R1+0x1608], R241 ;  /* 0x001608f101007387 */ /* 0x0003e80000100800 */
[----:B------:R-:W4:Y:S04]  /*12430*/  LDL.LU.64 R248, [R1+0xc0] ;  /* 0x0000c00001f87983 */ /* 0x000f280000300a00 */
[----:B------:R1:W-:Y:S02]  /*12440*/  LDGSTS.E [R0+-0x5b000], [R240.64], P4 ;  /* 0xa5000000f0007fae */ /* 0x0003e4000a121844 */
[----:B-1----:R-:W-:-:S05]  /*12450*/  IMAD.WIDE R240, R2, 0x4, R196 ;  /* 0x0000000402f07825 */ /* 0x002fca00078e02c4 */
[----:B------:R-:W-:Y:S04]  /*12460*/  STL [R1+0x1604], R240 ;  /* 0x001604f001007387 */ /* 0x000fe80000100800 */
[----:B------:R3:W-:Y:S04]  /*12470*/  STL [R1+0x1600], R241 ;  /* 0x001600f101007387 */ /* 0x0007e80000100800 */
[----:B------:R3:W-:Y:S04]  /*12480*/  LDGSTS.E [R0+-0x5a000], [R240.64], P4 ;  /* 0xa6000000f0007fae */ /* 0x0007e8000a121844 */
[----:B------:R-:W4:Y:S01]  /*12490*/  LDL.LU.64 R196, [R1+0xc8] ;  /* 0x0000c80001c47983 */ /* 0x000f220000300a00 */
[----:B---3--:R-:W-:-:S05]  /*124a0*/  IMAD.WIDE R240, R2, 0x4, R200 ;  /* 0x0000000402f07825 */ /* 0x008fca00078e02c8 */
[----:B------:R-:W-:Y:S04]  /*124b0*/  STL [R1+0x15fc], R240 ;  /* 0x0015fcf001007387 */ /* 0x000fe80000100800 */
[----:B------:R1:W-:Y:S04]  /*124c0*/  STL [R1+0x15f8], R241 ;  /* 0x0015f8f101007387 */ /* 0x0003e80000100800 */
[----:B------:R1:W-:Y:S04]  /*124d0*/  LDGSTS.E [R0+-0x59000], [R240.64], P4 ;  /* 0xa7000000f0007fae */ /* 0x0003e8000a121844 */
[----:B------:R-:W3:Y:S01]  /*124e0*/  LDL.LU.64 R200, [R1+0xd8] ;  /* 0x0000d80001c87983 */ /* 0x000ee20000300a00 */
[----:B-1----:R-:W-:-:S05]  /*124f0*/  IMAD.WIDE R240, R2, 0x4, R204 ;  /* 0x0000000402f07825 */ /* 0x002fca00078e02cc */
[----:B------:R-:W-:Y:S01]  /*12500*/  STL [R1+0x15f4], R240 ;  /* 0x0015f4f001007387 */ /* 0x000fe20000100800 */
[----:B------:R-:W-:-:S03]  /*12510*/  IMAD.WIDE R242, R2, 0x4, R242 ;  /* 0x0000000402f27825 */ /* 0x000fc600078e02f2 */
[----:B------:R2:W-:Y:S04]  /*12520*/  STL [R1+0x15f0], R241 ;  /* 0x0015f0f101007387 */ /* 0x0005e80000100800 */
[----:B------:R-:W3:Y:S04]  /*12530*/  LDL.LU.64 R204, [R1+0xe8] ;  /* 0x0000e80001cc7983 */ /* 0x000ee80000300a00 */
[----:B------:R-:W-:Y:S04]  /*12540*/  STL [R1+0x15ec], R242 ;  /* 0x0015ecf201007387 */ /* 0x000fe80000100800 */
[----:B------:R-:W-:Y:S04]  /*12550*/  STL [R1+0x15e8], R243 ;  /* 0x0015e8f301007387 */ /* 0x000fe80000100800 */
[----:B------:R2:W-:Y:S04]  /*12560*/  LDGSTS.E [R0+-0x58000], [R240.64], P4 ;  /* 0xa8000000f0007fae */ /* 0x0005e8000a121844 */
[----:B------:R-:W3:Y:S04]  /*12570*/  LDL.LU.64 R244, [R1+0xf0] ;  /* 0x0000f00001f47983 */ /* 0x000ee80000300a00 */
[----:B------:R1:W-:Y:S01]  /*12580*/  LDGSTS.E [R0+-0x57000], [R242.64], P4 ;  /* 0xa9000000f2007fae */ /* 0x0003e2000a121844 */
[----:B--2---:R-:W-:-:S05]  /*12590*/  IMAD.WIDE R240, R2, 0x4, R208 ;  /* 0x0000000402f07825 */ /* 0x004fca00078e02d0 */
[----:B------:R-:W-:Y:S04]  /*125a0*/  STL [R1+0x15e4], R240 ;  /* 0x0015e4f001007387 */ /* 0x000fe80000100800 */
[----:B------:R4:W-:Y:S04]  /*125b0*/  STL [R1+0x15e0], R241 ;  /* 0x0015e0f101007387 */ /* 0x0009e80000100800 */
[----:B------:R4:W-:Y:S04]  /*125c0*/  LDGSTS.E [R0+-0x56000], [R240.64], P4 ;  /* 0xaa000000f0007fae */ /* 0x0009e8000a121844 */
[----:B------:R-:W2:Y:S01]  /*125d0*/  LDL.LU.64 R208, [R1+0x100] ;  /* 0x0001000001d07983 */ /* 0x000ea20000300a00 */
[----:B----4-:R-:W-:-:S05]  /*125e0*/  IMAD.WIDE R240, R2, 0x4, R248 ;  /* 0x0000000402f07825 */ /* 0x010fca00078e02f8 */
[----:B------:R-:W-:Y:S04]  /*125f0*/  STL [R1+0x15dc], R240 ;  /* 0x0015dcf001007387 */ /* 0x000fe80000100800 */
[----:B------:R4:W-:Y:S04]  /*12600*/  STL [R1+0x15d8], R241 ;  /* 0x0015d8f101007387 */ /* 0x0009e80000100800 */
[----:B------:R-:W2:Y:S04]  /*12610*/  LDL.LU.64 R248, [R1+0x110] ;  /* 0x0001100001f87983 */ /* 0x000ea80000300a00 */
[----:B------:R4:W-:Y:S02]  /*12620*/  LDGSTS.E [R0+-0x55000], [R240.64], P4 ;  /* 0xab000000f0007fae */ /* 0x0009e4000a121844 */
[----:B----4-:R-:W-:-:S05]  /*12630*/  IMAD.WIDE R240, R2, 0x4, R196 ;  /* 0x0000000402f07825 */ /* 0x010fca00078e02c4 */
        /* <DEDUP_REMOVED lines=19> */
[----:B--2---:R-:W-:-:S05]  /*12770*/  IMAD.WIDE R240, R2, 0x4, R208 ;  /* 0x0000000402f07825 */ /* 0x004fca00078e02d0 */
[----:B------:R-:W-:Y:S04]  /*12780*/  STL [R1+0x15b4], R240 ;  /* 0x0015b4f001007387 */ /* 0x000fe80000100800 */
[----:B------:R-:W2:Y:S04]  /*12790*/  LDL.LU.64 R208, [R1+0x150] ;  /* 0x0001500001d07983 */ /* 0x000ea80000300a00 */
[----:B------:R1:W-:Y:S04]  /*127a0*/  LDGSTS.E [R0+-0x50000], [R240.64], P4 ;  /* 0xb0000000f0007fae */ /* 0x0003e8000a121844 */
[----:B------:R1:W-:Y:S02]  /*127b0*/  STL [R1+0x15b0], R241 ;  /* 0x0015b0f101007387 */ /* 0x0003e40000100800 */
[----:B-1----:R-:W-:-:S05]  /*127c0*/  IMAD.WIDE R240, R2, 0x4, R248 ;  /* 0x0000000402f07825 */ /* 0x002fca00078e02f8 */
[----:B------:R-:W-:Y:S04]  /*127d0*/  STL [R1+0x15ac], R240 ;  /* 0x0015acf001007387 */ /* 0x000fe80000100800 */
[----:B------:R-:W2:Y:S04]  /*127e0*/  LDL.LU.64 R248, [R1+0x160] ;  /* 0x0001600001f87983 */ /* 0x000ea80000300a00 */
[----:B------:R4:W-:Y:S04]  /*127f0*/  LDGSTS.E [R0+-0x4f000], [R240.64], P4 ;  /* 0xb1000000f0007fae */ /* 0x0009e8000a121844 */
[----:B------:R4:W-:Y:S02]  /*12800*/  STL [R1+0x15a8], R241 ;  /* 0x0015a8f101007387 */ /* 0x0009e40000100800 */
[----:B----4-:R-:W-:-:S05]  /*12810*/  IMAD.WIDE R240, R2, 0x4, R196 ;  /* 0x0000000402f07825 */ /* 0x010fca00078e02c4 */
[----:B------:R-:W-:Y:S04]  /*12820*/  STL [R1+0x15a4], R240 ;  /* 0x0015a4f001007387 */ /* 0x000fe80000100800 */
[----:B------:R-:W4:Y:S04]  /*12830*/  LDL.LU.64 R196, [R1+0x168] ;  /* 0x0001680001c47983 */ /* 0x000f280000300a00 */
[----:B------:R1:W-:Y:S04]  /*12840*/  LDGSTS.E [R0+-0x4e000], [R240.64], P4 ;  /* 0xb2000000f0007fae */ /* 0x0003e8000a121844 */
[----:B------:R1:W-:Y:S02]  /*12850*/  STL [R1+0x15a0], R241 ;  /* 0x0015a0f101007387 */ /* 0x0003e40000100800 */
[----:B-1----:R-:W-:-:S05]  /*12860*/  IMAD.WIDE R240, R2, 0x4, R200 ;  /* 0x0000000402f07825 */ /* 0x002fca00078e02c8 */
        /* <DEDUP_REMOVED lines=9> */
[----:B---3--:R-:W-:-:S05]  /*12900*/  IMAD.WIDE R240, R2, 0x4, R244 ;  /* 0x0000000402f07825 */ /* 0x008fca00078e02f4 */
[----:B------:R-:W-:Y:S04]  /*12910*/  STL [R1+0x158c], R240 ;  /* 0x00158cf001007387 */ /* 0x000fe80000100800 */
[----:B------:R2:W-:Y:S04]  /*12920*/  LDGSTS.E [R0+-0x4b000], [R240.64], P4 ;  /* 0xb5000000f0007fae */ /* 0x0005e8000a121844 */
[----:B------:R2:W-:Y:S02]  /*12930*/  STL [R1+0x1588], R241 ;  /* 0x001588f101007387 */ /* 0x0005e40000100800 */
[----:B--2---:R-:W-:-:S02]  /*12940*/  IMAD.WIDE R240, R2, 0x4, R208 ;  /* 0x0000000402f07825 */ /* 0x004fc400078e02d0 */
[----:B------:R-:W2:Y:S04]  /*12950*/  LDL.LU.64 R208, [R1+0x190] ;  /* 0x0001900001d07983 */ /* 0x000ea80000300a00 */
[----:B------:R-:W-:Y:S04]  /*12960*/  STL [R1+0x1584], R240 ;  /* 0x001584f001007387 */ /* 0x000fe80000100800 */
[----:B------:R1:W-:Y:S04]  /*12970*/  LDGSTS.E [R0+-0x4a000], [R240.64], P4 ;  /* 0xb6000000f0007fae */ /* 0x0003e8000a121844 */
[----:B------:R1:W-:Y:S02]  /*12980*/  STL [R1+0x1580], R241 ;  /* 0x001580f101007387 */ /* 0x0003e40000100800 */
[----:B-1----:R-:W-:-:S02]  /*12990*/  IMAD.WIDE R240, R2, 0x4, R248 ;  /* 0x0000000402f07825 */ /* 0x002fc400078e02f8 */
[----:B------:R-:W3:Y:S04]  /*129a0*/  LDL.LU.64 R248, [R1+0x1a0] ;  /* 0x0001a00001f87983 */ /* 0x000ee80000300a00 */
[----:B------:R-:W-:Y:S04]  /*129b0*/  STL [R1+0x157c], R240 ;  /* 0x00157cf001007387 */ /* 0x000fe80000100800 */
[----:B------:R4:W-:Y:S04]  /*129c0*/  STL [R1+0x1578], R241 ;  /* 0x001578f101007387 */ /* 0x0009e80000100800 */
[----:B------:R-:W3:Y:S04]  /*129d0*/  LDL.LU.64 R244, [R1+0x1b0] ;  /* 0x0001b00001f47983 */ /* 0x000ee80000300a00 */
[----:B------:R4:W-:Y:S02]  /*129e0*/  LDGSTS.E [R0+-0x49000], [R240.64], P4 ;  /* 0xb7000000f0007fae */ /* 0x0009e4000a121844 */
[----:B----4-:R-:W-:-:S05]  /*129f0*/  IMAD.WIDE R240, R2, 0x4, R196 ;  /* 0x0000000402f07825 */ /* 0x010fca00078e02c4 */
[----:B------:R-:W-:Y:S04]  /*12a00*/  STL [R1+0x1574], R240 ;  /* 0x001574f001007387 */ /* 0x000fe80000100800 */
[----:B------:R1:W-:Y:S04]  /*12a10*/  STL [R1+0x1570], R241 ;  /* 0x001570f101007387 */ /* 0x0003e80000100800 */
[----:B------:R1:W-:Y:S04]  /*12a20*/  LDGSTS.E [R0+-0x48000], [R240.64], P4 ;  /* 0xb8000000f0007fae */ /* 0x0003e8000a121844 */
[----:B------:R-:W4:Y:S01]  /*12a30*/  LDL.LU.64 R196, [R1+0x1b8] ;  /* 0x0001b80001c47983 */ /* 0x000f220000300a00 */
[----:B-1----:R-:W-:-:S05]  /*12a40*/  IMAD.WIDE R240, R2, 0x4, R200 ;  /* 0x0000000402f07825 */ /* 0x002fca00078e02c8 */
[----:B------:R-:W-:Y:S04]  /*12a50*/  STL [R1+0x156c], R240 ;  /* 0x00156cf001007387 */ /* 0x000fe80000100800 */
[----:B------:R1:W-:Y:S04]  /*12a60*/  STL [R1+0x1568], R241 ;  /* 0x001568f101007387 */ /* 0x0003e80000100800 */
[----:B------:R1:W-:Y:S04]  /*12a70*/  LDGSTS.E [R0+-0x47000], [R240.64], P4 ;  /* 0xb9000000f0007fae */ /* 0x0003e8000a121844 */
[----:B------:R-:W4:Y:S04]  /*12a80*/  LDL.LU.64 R200, [R1+0x1c8] ;  /* 0x0001c80001c87983 */ /* 0x000f280000300a00 */
[----:B------:R-:W4:Y:S01]  /*12a90*/  LDL R247, [R1+0x1644] ;  /* 0x0016440001f77983 */ /* 0x000f220000100800 */
[----:B-1----:R-:W-:-:S05]  /*12aa0*/  IMAD.WIDE R240, R2, 0x4, R204 ;  /* 0x0000000402f07825 */ /* 0x002fca00078e02cc */
[----:B------:R-:W-:Y:S04]  /*12ab0*/  STL [R1+0x1564], R240 ;  /* 0x001564f001007387 */ /* 0x000fe80000100800 */
[----:B------:R2:W-:Y:S04]  /*12ac0*/  STL [R1+0x1560], R241 ;  /* 0x001560f101007387 */ /* 0x0005e80000100800 */
[----:B------:R2:W-:Y:S04]  /*12ad0*/  LDGSTS.E [R0+-0x46000], [R240.64], P4 ;  /* 0xba000000f0007fae */ /* 0x0005e8000a121844 */
[----:B------:R-:W4:Y:S01]  /*12ae0*/  LDL.LU.64 R204, [R1+0x1d8] ;  /* 0x0001d80001cc7983 */ /* 0x000f220000300a00 */
[----:B--2---:R-:W-:-:S05]  /*12af0*/  IMAD.WIDE R240, R2, 0x4, R208 ;  /* 0x0000000402f07825 */ /* 0x004fca00078e02d0 */
[----:B------:R-:W-:Y:S04]  /*12b00*/  STL [R1+0x155c], R240 ;  /* 0x00155cf001007387 */ /* 0x000fe80000100800 */
[----:B------:R3:W-:Y:S04]  /*12b10*/  STL [R1+0x1558], R241 ;  /* 0x001558f101007387 */ /* 0x0007e80000100800 */
[----:B------:R3:W-:Y:S04]  /*12b20*/  LDGSTS.E [R0+-0x45000], [R240.64], P4 ;  /* 0xbb000000f0007fae */ /* 0x0007e8000a121844 */
[----:B------:R-:W2:Y:S01]  /*12b30*/  LDL.LU.64 R208, [R1+0x1e0] ;  /* 0x0001e00001d07983 */ /* 0x000ea20000300a00 */
[----:B---3--:R-:W-:-:S05]  /*12b40*/  IMAD.WIDE R240, R2, 0x4, R248 ;  /* 0x0000000402f07825 */ /* 0x008fca00078e02f8 */
[----:B------:R-:W-:Y:S04]  /*12b50*/  STL [R1+0x1554], R240 ;  /* 0x001554f001007387 */ /* 0x000fe80000100800 */
[----:B------:R1:W-:Y:S04]  /*12b60*/  STL [R1+0x1550], R241 ;  /* 0x001550f101007387 */ /* 0x0003e80000100800 */
[----:B------:R1:W-:Y:S04]  /*12b70*/  LDGSTS.E [R0+-0x44000], [R240.64], P4 ;  /* 0xbc000000f0007fae */ /* 0x0003e8000a121844 */
[----:B------:R-:W3:Y:S01]  /*12b80*/  LDL.LU.64 R248, [R1+0x1f0] ;  /* 0x0001f00001f87983 */ /* 0x000ee20000300a00 */
[----:B-1----:R-:W-:-:S05]  /*12b90*/  IMAD.WIDE R240, R2, 0x4, R244 ;  /* 0x0000000402f07825 */ /* 0x002fca00078e02f4 */
        /* <DEDUP_REMOVED lines=13> */
[----:B------:R-:W4:Y:S01]  /*12c70*/  LDL.LU.64 R200, [R1+0x218] ;  /* 0x0002180001c87983 */ /* 0x000f220000300a00 */
[----:B-1----:R-:W-:Y:S01]  /*12c80*/  IMAD.WIDE R240, R2, 0x4, R204 ;  /* 0x0000000402f07825 */ /* 0x002fe200078e02cc */
[----:B------:R-:W-:-:S04]  /*12c90*/  IADD3 R0, R247, 0x100000, RZ ;  /* 0x00100000f7007810 */ /* 0x000fc80007ffe0ff */
        /* <DEDUP_REMOVED lines=94> */
[----:B--2---:R-:W-:-:S05]  /*13280*/  IMAD.WIDE R240, R2, 0x4, R208 ;  /* 0x0000000402f07825 */ /* 0x004fca00078e02d0 */
[----:B------:R-:W-:Y:S04]  /*13290*/  STL [R1+0x149c], R240 ;  /* 0x00149cf001007387 */ /* 0x000fe80000100800 */
[----:B------:R-:W2:Y:S04]  /*132a0*/  LDL.LU.64 R208, [R1+0x320] ;  /* 0x0003200001d07983 */ /* 0x000ea80000300a00 */
[----:B------:R3:W-:Y:S04]  /*132b0*/  LDGSTS.E [R0+-0x4cc00], [R240.64], P4 ;  /* 0xb3400000f0007fae */ /* 0x0007e8000a121844 */
[----:B------:R3:W-:Y:S02]  /*132c0*/  STL [R1+0x1498], R241 ;  /* 0x001498f101007387 */ /* 0x0007e40000100800 */
[----:B---3--:R-:W-:-:S05]  /*132d0*/  IMAD.WIDE R240, R2, 0x4, R248 ;  /* 0x0000000402f07825 */ /* 0x008fca00078e02f8 */
[----:B------:R-:W-:Y:S04]  /*132e0*/  STL [R1+0x1494], R240 ;  /* 0x001494f001007387 */ /* 0x000fe80000100800 */
[----:B------:R-:W3:Y:S04]  /*132f0*/  LDL.LU.64 R248, [R1+0x330] ;  /* 0x0003300001f87983 */ /* 0x000ee80000300a00 */
[----:B------:R1:W-:Y:S04]  /*13300*/  LDGSTS.E [R0+-0x4bc00], [R240.64], P4 ;  /* 0xb4400000f0007fae */ /* 0x0003e8000a121844 */
[----:B------:R1:W-:Y:S02]  /*13310*/  STL [R1+0x1490], R241 ;  /* 0x001490f101007387 */ /* 0x0003e40000100800 */
[----:B-1----:R-:W-:-:S05]  /*13320*/  IMAD.WIDE R240, R2, 0x4, R244 ;  /* 0x0000000402f07825 */ /* 0x002fca00078e02f4 */
[----:B------:R-:W-:Y:S04]  /*13330*/  STL [R1+0x148c], R240 ;  /* 0x00148cf001007387 */ /* 0x000fe80000100800 */
[----:B------:R4:W-:Y:S04]  /*13340*/  STL [R1+0x1488], R241 ;  /* 0x001488f101007387 */ /* 0x0009e80000100800 */
[----:B------:R-:W3:Y:S04]  /*13350*/  LDL.LU.64 R244, [R1+0x340] ;  /* 0x0003400001f47983 */ /* 0x000ee80000300a00 */
[----:B------:R4:W-:Y:S02]  /*13360*/  LDGSTS.E [R0+-0x4ac00], [R240.64], P4 ;  /* 0xb5400000f0007fae */ /* 0x0009e4000a121844 */
[----:B----4-:R-:W-:-:S05]  /*13370*/  IMAD.WIDE R240, R2, 0x4, R196 ;  /* 0x0000000402f07825 */ /* 0x010fca00078e02c4 */
[----:B------:R-:W-:Y:S04]  /*13380*/  STL [R1+0x1484], R240 ;  /* 0x001484f001007387 */ /* 0x000fe80000100800 */
[----:B------:R1:W-:Y:S04]  /*13390*/  LDGSTS.E [R0+-0x49c00], [R240.64], P4 ;  /* 0xb6400000f0007fae */ /* 0x0003e8000a121844 */
[----:B------:R1:W-:Y:S02]  /*133a0*/  STL [R1+0x1480], R241 ;  /* 0x001480f101007387 */ /* 0x0003e40000100800 */
[----:B-1----:R-:W-:-:S02]  /*133b0*/  IMAD.WIDE R240, R2, 0x4, R200 ;  /* 0x0000000402f07825 */ /* 0x002fc400078e02c8 */
[----:B------:R-:W4:Y:S04]  /*133c0*/  LDL.LU.64 R200, [R1+0x348] ;  /* 0x0003480001c87983 */ /* 0x000f280000300a00 */
        /* <DEDUP_REMOVED lines=8> */
[----:B--2---:R-:W-:-:S02]  /*13450*/  IMAD.WIDE R240, R2, 0x4, R208 ;  /* 0x0000000402f07825 */ /* 0x004fc400078e02d0 */
[----:B------:R-:W2:Y:S04]  /*13460*/  LDL.LU.64 R208, [R1+0x368] ;  /* 0x0003680001d07983 */ /* 0x000ea80000300a00 */
[----:B------:R-:W-:Y:S04]  /*13470*/  STL [R1+0x146c], R240 ;  /* 0x00146cf001007387 */ /* 0x000fe80000100800 */
[----:B------:R3:W-:Y:S04]  /*13480*/  LDGSTS.E [R0+-0x46c00], [R240.64], P4 ;  /* 0xb9400000f0007fae */ /* 0x0007e8000a121844 */
[----:B------:R3:W-:Y:S04]  /*13490*/  STL [R1+0x1468], R241 ;  /* 0x001468f101007387 */ /* 0x0007e80000100800 */
[----:B------:R-:W2:Y:S04]  /*134a0*/  LDL.LU.64 R242, [R1+0x370] ;  /* 0x0003700001f27983 */ /* 0x000ea80000300a00 */
[----:B------:R-:W2:Y:S01]  /*134b0*/  LDL R197, [R1+0x1640] ;  /* 0x0016400001c57983 */ /* 0x000ea20000100800 */
        /* <DEDUP_REMOVED lines=22> */
[----:B------:R1:W-:Y:S04]  /*13620*/  LDGSTS.E [R0+-0x41c00], [R240.64], P4 ;  /* 0xbe400000f0007fae */ /* 0x0003e8000a121844 */
[----:B------:R1:W-:Y:S04]  /*13630*/  STL [R1+0x1440], R241 ;  /* 0x001440f101007387 */ /* 0x0003e80000100800 */
[----:B------:R-:W2:Y:S01]  /*13640*/  LDL.LU.64 R208, [R1+0x3b8] ;  /* 0x0003b80001d07983 */ /* 0x000ea20000300a00 */
[----:B-1----:R-:W-:-:S05]  /*13650*/  IMAD.WIDE R240, R2, 0x4, R242 ;  /* 0x0000000402f07825 */ /* 0x002fca00078e02f2 */
[----:B------:R-:W-:Y:S04]  /*13660*/  STL [R1+0x143c], R240 ;  /* 0x00143cf001007387 */ /* 0x000fe80000100800 */
[----:B------:R1:W-:Y:S04]  /*13670*/  LDGSTS.E [R0+-0x40c00], [R240.64], P4 ;  /* 0xbf400000f0007fae */ /* 0x0003e8000a121844 */
[----:B------:R3:W-:Y:S04]  /*13680*/  STL [R1+0x1438], R241 ;  /* 0x001438f101007387 */ /* 0x0007e80000100800 */
[----:B------:R-:W2:Y:S01]  /*13690*/  LDL.LU.64 R246, [R1+0x3c0] ;  /* 0x0003c00001f67983 */ /* 0x000ea20000300a00 */
[----:B-1----:R-:W-:Y:S01]  /*136a0*/  IADD3 R0, R197, 0x100000, RZ ;  /* 0x00100000c5007810 */ /* 0x002fe20007ffe0ff */
        /* <DEDUP_REMOVED lines=160> */
[----:B-1----:R-:W-:Y:S01]  /*140b0*/  IADD3 R0, R252, 0x100000, RZ ;  /* 0x00100000fc007810 */ /* 0x002fe20007ffe0ff */
        /* <DEDUP_REMOVED lines=106> */
[----:B------:R-:W2:Y:S04]  /*14760*/  LDL.LU.64 R246, [R1+0x6c0] ;  /* 0x0006c00001f67983 */ /* 0x000ea80000300a00 */
[----:B------:R-:W-:Y:S04]  /*14770*/  STL [R1+0x1288], R240 ;  /* 0x001288f001007387 */ /* 0x000fe80000100800 */
        /* <DEDUP_REMOVED lines=16> */
[----:B-1----:R-:W-:-:S05]  /*14880*/  IMAD.WIDE R240, R2, 0x4, R204 ;  /* 0x0000000402f07825 */ /* 0x002fca00078e02cc */
[----:B------:R-:W-:Y:S04]  /*14890*/  STL [R1+0x1268], R240 ;  /* 0x001268f001007387 */ /* 0x000fe80000100800 */
[----:B------:R2:W-:Y:S04]  /*148a0*/  LDGSTS.E [R0+-0x46400], [R240.64], P4 ;  /* 0xb9c00000f0007fae */ /* 0x0005e8000a121844 */
[----:B------:R2:W-:Y:S02]  /*148b0*/  STL [R1+0x1264], R241 ;  /* 0x001264f101007387 */ /* 0x0005e40000100800 */
[----:B--2---:R-:W-:-:S05]  /*148c0*/  IMAD.WIDE R240, R2, 0x4, R208 ;  /* 0x0000000402f07825 */ /* 0x004fca00078e02d0 */
[----:B------:R-:W-:Y:S04]  /*148d0*/  STL [R1+0x1260], R240 ;  /* 0x001260f001007387 */ /* 0x000fe80000100800 */
[----:B------:R1:W-:Y:S04]  /*148e0*/  LDGSTS.E [R0+-0x45400], [R240.64], P4 ;  /* 0xbac00000f0007fae */ /* 0x0003e8000a121844 */
[----:B------:R1:W-:Y:S04]  /*148f0*/  STL [R1+0x125c], R241 ;  /* 0x00125cf101007387 */ /* 0x0003e80000100800 */
[----:B------:R-:W2:Y:S01]  /*14900*/  LDL.LU.64 R196, [R1+0xa50] ;  /* 0x000a500001c47983 */ /* 0x000ea20000300a00 */
[----:B-1----:R-:W-:-:S05]  /*14910*/  IMAD.WIDE R240, R2, 0x4, R246 ;  /* 0x0000000402f07825 */ /* 0x002fca00078e02f6 */
[----:B------:R-:W-:Y:S04]  /*14920*/  STL [R1+0x1258], R240 ;  /* 0x001258f001007387 */ /* 0x000fe80000100800 */
[----:B------:R-:W4:Y:S04]  /*14930*/  LDL.LU.64 R200, [R1+0xa70] ;  /* 0x000a700001c87983 */ /* 0x000f280000300a00 */
[----:B------:R3:W-:Y:S04]  /*14940*/  LDGSTS.E [R0+-0x44400], [R240.64], P4 ;  /* 0xbbc00000f0007fae */ /* 0x0007e8000a121844 */
[----:B------:R3:W-:Y:S04]  /*14950*/  STL [R1+0x1254], R241 ;  /* 0x001254f101007387 */ /* 0x0007e80000100800 */
[----:B------:R-:W2:Y:S04]  /*14960*/  LDL.LU.64 R204, [R1+0x6b0] ;  /* 0x0006b00001cc7983 */ /* 0x000ea80000300a00 */
[----:B------:R-:W2:Y:S04]  /*14970*/  LDL.LU.64 R208, [R1+0x698] ;  /* 0x0006980001d07983 */ /* 0x000ea80000300a00 */
[----:B------:R-:W2:Y:S01]  /*14980*/  LDL.LU.64 R246, [R1+0x680] ;  /* 0x0006800001f67983 */ /* 0x000ea20000300a00 */
[----:B---3--:R-:W-:-:S03]  /*14990*/  IMAD.WIDE R240, R2, 0x4, R248 ;  /* 0x0000000402f07825 */ /* 0x008fc600078e02f8 */
[----:B------:R-:W3:Y:S04]  /*149a0*/  LDL.LU.64 R248, [R1+0x658] ;  /* 0x0006580001f87983 */ /* 0x000ee80000300a00 */
[----:B------:R-:W-:Y:S04]  /*149b0*/  STL [R1+0x1250], R240 ;  /* 0x001250f001007387 */ /* 0x000fe80000100800 */
[----:B------:R1:W-:Y:S04]  /*149c0*/  LDGSTS.E [R0+-0x43400], [R240.64], P4 ;  /* 0xbcc00000f0007fae */ /* 0x0003e8000a121844 */
[----:B------:R1:W-:Y:S04]  /*149d0*/  STL [R1+0x124c], R241 ;  /* 0x00124cf101007387 */ /* 0x0003e80000100800 */
[----:B------:R-:W2:Y:S01]  /*149e0*/  LDL.LU.64 R242, [R1+0x20] ;  /* 0x0000200001f27983 */ /* 0x000ea20000300a00 */
[----:B-1----:R-:W-:-:S03]  /*149f0*/  IMAD.WIDE R240, R2, 0x4, R244 ;  /* 0x0000000402f07825 */ /* 0x002fc600078e02f4 */
[----:B------:R-:W2:Y:S04]  /*14a00*/  LDL.LU.64 R244, [R1+0x18] ;  /* 0x0000180001f47983 */ /* 0x000ea80000300a00 */
[----:B------:R-:W-:Y:S04]  /*14a10*/  STL [R1+0x1248], R240 ;  /* 0x001248f001007387 */ /* 0x000fe80000100800 */
[----:B------:R1:W-:Y:S04]  /*14a20*/  LDGSTS.E [R0+-0x42400], [R240.64], P4 ;  /* 0xbdc00000f0007fae */ /* 0x0003e8000a121844 */
[----:B------:R1:W-:Y:S04]  /*14a30*/  STL [R1+0x1244], R241 ;  /* 0x001244f101007387 */ /* 0x0003e80000100800 */
[----:B-1----:R-:W2:Y:S02]  /*14a40*/  LDL.LU.64 R240, [R1+0x6d8] ;  /* 0x0006d80001f07983 */ /* 0x002ea40000300a00 */
[----:B--2---:R-:W-:-:S05]  /*14a50*/  IMAD.WIDE R240, R2, 0x4, R240 ;  /* 0x0000000402f07825 */ /* 0x004fca00078e02f0 */
[----:B------:R-:W-:Y:S04]  /*14a60*/  STL [R1+0x1240], R240 ;  /* 0x001240f001007387 */ /* 0x000fe80000100800 */
[----:B------:R1:W-:Y:S04]  /*14a70*/  LDGSTS.E [R0+-0x41400], [R240.64], P4 ;  /* 0xbec00000f0007fae */ /* 0x0003e8000a121844 */
[----:B------:R1:W-:Y:S04]  /*14a80*/  STL [R1+0x123c], R241 ;  /* 0x00123cf101007387 */ /* 0x0003e80000100800 */
[----:B-1----:R-:W2:Y:S02]  /*14a90*/  LDL.LU.64 R240, [R1+0x700] ;  /* 0x0007000001f07983 */ /* 0x002ea40000300a00 */
[----:B--2---:R-:W-:-:S05]  /*14aa0*/  IMAD.WIDE R240, R2, 0x4, R240 ;  /* 0x0000000402f07825 */ /* 0x004fca00078e02f0 */
[----:B------:R1:W-:Y:S04]  /*14ab0*/  LDGSTS.E [R0+-0x40400], [R240.64], P4 ;  /* 0xbfc00000f0007fae */ /* 0x0003e8000a121844 */
[----:B------:R-:W-:Y:S04]  /*14ac0*/  STL [R1+0x1238], R240 ;  /* 0x001238f001007387 */ /* 0x000fe80000100800 */
[----:B------:R2:W-:Y:S01]  /*14ad0*/  STL [R1+0x1234], R241 ;  /* 0x001234f101007387 */ /* 0x0005e20000100800 */
[----:B-1----:R-:W-:-:S03]  /*14ae0*/  IMAD.MOV.U32 R0, RZ, RZ, R197 ;  /* 0x000000ffff007224 */ /* 0x002fc600078e00c5 */
[----:B------:R-:W1:Y:S04]  /*14af0*/  S2R R252, SR_TID.X ;  /* 0x0000000000fc7919 */ /* 0x000e680000002100 */
[----:B------:R-:W0:Y:S04]  /*14b00*/  LDGDEPBAR ;  /* 0x00000000000079af */ /* 0x000e280000000000 */
[----:B--2---:R-:W2:Y:S04]  /*14b10*/  LDL.LU.64 R240, [R1+0x638] ;  /* 0x0006380001f07983 */ /* 0x004ea80000300a00 */
[----:B------:R1:W-:Y:S04]  /*14b20*/  STL [R1+0x1224], R196 ;  /* 0x001224c401007387 */ /* 0x0003e80000100800 */
[----:B-1----:R-:W2:Y:S04]  /*14b30*/  LDL.LU.64 R196, [R1+0x1690] ;  /* 0x0016900001c47983 */ /* 0x002ea80000300a00 */
[----:B----4-:R-:W-:Y:S04]  /*14b40*/  STL [R1+0x122c], R200 ;  /* 0x00122cc801007387 */ /* 0x010fe80000100800 */
[----:B------:R1:W-:Y:S02]  /*14b50*/  STL [R1+0x1220], R0 ;  /* 0x0012200001007387 */ /* 0x0003e40000100800 */
[----:B-1----:R-:W-:-:S02]  /*14b60*/  IMAD.MOV.U32 R0, RZ, RZ, R201 ;  /* 0x000000ffff007224 */ /* 0x002fc400078e00c9 */
[----:B------:R-:W4:Y:S04]  /*14b70*/  LDL.LU.64 R200, [R1+0x1688] ;  /* 0x0016880001c87983 */ /* 0x000f280000300a00 */
[----:B------:R-:W-:Y:S04]  /*14b80*/  STL [R1+0x1230], R204 ;  /* 0x001230cc01007387 */ /* 0x000fe80000100800 */
        /* <DEDUP_REMOVED lines=9> */
[----:B-1----:R-:W-:-:S02]  /*14c20*/  MOV R0, R247 ;  /* 0x000000f700007202 */ /* 0x002fc40000000f00 */
[----:B------:R-:W4:Y:S04]  /*14c30*/  LDL.LU.64 R246, [R1+0x1670] ;  /* 0x0016700001f67983 */ /* 0x000f280000300a00 */
[----:B---3--:R-:W-:Y:S04]  /*14c40*/  STL [R1+0x120c], R248 ;  /* 0x00120cf801007387 */ /* 0x008fe80000100800 */
[----:B------:R1:W-:Y:S02]  /*14c50*/  STL [R1+0x1208], R0 ;  /* 0x0012080001007387 */ /* 0x0003e40000100800 */
[----:B-1----:R-:W-:-:S02]  /*14c60*/  IMAD.MOV.U32 R0, RZ, RZ, R249 ;  /* 0x000000ffff007224 */ /* 0x002fc400078e00f9 */
[----:B------:R-:W3:Y:S04]  /*14c70*/  LDL.LU.64 R248, [R1+0x1668] ;  /* 0x0016680001f87983 */ /* 0x000ee80000300a00 */
[----:B--2---:R-:W-:Y:S04]  /*14c80*/  STL [R1+0x1204], R240 ;  /* 0x001204f001007387 */ /* 0x004fe80000100800 */
[----:B------:R1:W-:Y:S04]  /*14c90*/  STL [R1+0x1200], R0 ;  /* 0x0012000001007387 */ /* 0x0003e80000100800 */
[----:B------:R-:W-:Y:S01]  /*14ca0*/  STL [R1+0x11fc], R242 ;  /* 0x0011fcf201007387 */ /* 0x000fe20000100800 */
[----:B-1----:R-:W-:-:S05]  /*14cb0*/  IMAD.MOV.U32 R0, RZ, RZ, R241 ;  /* 0x000000ffff007224 */ /* 0x002fca00078e00f1 */
[----:B------:R1:W-:Y:S04]  /*14cc0*/  STL [R1+0x11f8], R0 ;  /* 0x0011f80001007387 */ /* 0x0003e80000100800 */
[----:B------:R-:W-:Y:S01]  /*14cd0*/  STL [R1+0x11f4], R244 ;  /* 0x0011f4f401007387 */ /* 0x000fe20000100800 */
[----:B-1----:R-:W-:-:S05]  /*14ce0*/  IMAD.MOV.U32 R0, RZ, RZ, R243 ;  /* 0x000000ffff007224 */ /* 0x002fca00078e00f3 */
[----:B------:R1:W-:Y:S02]  /*14cf0*/  STL [R1+0x11f0], R0 ;  /* 0x0011f00001007387 */ /* 0x0003e40000100800 */
[----:B-1----:R-:W-:Y:S02]  /*14d00*/  IMAD.MOV.U32 R0, RZ, RZ, R245 ;  /* 0x000000ffff007224 */ /* 0x002fe400078e00f5 */
[----:B---3--:R-:W-:Y:S04]  /*14d10*/  STL [R1+0x11ec], R248 ;  /* 0x0011ecf801007387 */ /* 0x008fe80000100800 */
[----:B------:R-:W-:Y:S04]  /*14d20*/  STL [R1+0x11e8], R0 ;  /* 0x0011e80001007387 */ /* 0x000fe80000100800 */
[----:B------:R-:W-:Y:S04]  /*14d30*/  STL [R1+0x11e0], R249 ;  /* 0x0011e0f901007387 */ /* 0x000fe80000100800 */
[----:B----4-:R-:W-:Y:S04]  /*14d40*/  STL [R1+0x11e4], R246 ;  /* 0x0011e4f601007387 */ /* 0x010fe80000100800 */
[----:B------:R-:W-:Y:S04]  /*14d50*/  STL [R1+0x11d8], R247 ;  /* 0x0011d8f701007387 */ /* 0x000fe80000100800 */
[----:B------:R-:W-:Y:S04]  /*14d60*/  STL [R1+0x11dc], R208 ;  /* 0x0011dcd001007387 */ /* 0x000fe80000100800 */
[----:B------:R-:W-:Y:S04]  /*14d70*/  STL [R1+0x11d0], R209 ;  /* 0x0011d0d101007387 */ /* 0x000fe80000100800 */
[----:B------:R-:W-:Y:S04]  /*14d80*/  STL [R1+0x11d4], R204 ;  /* 0x0011d4cc01007387 */ /* 0x000fe80000100800 */
[----:B------:R-:W-:Y:S04]  /*14d90*/  STL [R1+0x11c8], R205 ;  /* 0x0011c8cd01007387 */ /* 0x000fe80000100800 */
[----:B------:R-:W-:Y:S04]  /*14da0*/  STL [R1+0x11cc], R200 ;  /* 0x0011ccc801007387 */ /* 0x000fe80000100800 */
[----:B------:R-:W-:Y:S04]  /*14db0*/  STL [R1+0x11c0], R201 ;  /* 0x0011c0c901007387 */ /* 0x000fe80000100800 */
[----:B------:R-:W-:Y:S04]  /*14dc0*/  STL [R1+0x11c4], R196 ;  /* 0x0011c4c401007387 */ /* 0x000fe80000100800 */
[----:B------:R1:W-:Y:S04]  /*14dd0*/  STL [R1+0x11b8], R197 ;  /* 0x0011b8c501007387 */ /* 0x0003e80000100800 */
[----:B------:R-:W-:Y:S04]  /*14de0*/  STL [R1+0x11bc], R192 ;  /* 0x0011bcc001007387 */ /* 0x000fe80000100800 */
[----:B------:R-:W-:Y:S04]  /*14df0*/  STL [R1+0x11b0], R193 ;  /* 0x0011b0c101007387 */ /* 0x000fe80000100800 */
[----:B------:R-:W-:Y:S04]  /*14e00*/  STL [R1+0x11b4], R188 ;  /* 0x0011b4bc01007387 */ /* 0x000fe80000100800 */
[----:B------:R2:W-:Y:S04]  /*14e10*/  STL [R1+0x11a8], R189 ;  /* 0x0011a8bd01007387 */ /* 0x0005e80000100800 */
        /* <DEDUP_REMOVED lines=204> */
[----:B-1----:R-:W3:Y:S04]  /*15ae0*/  LDL.LU.64 R196, [R1+0xa48] ;  /* 0x000a480001c47983 */ /* 0x002ee80000300a00 */
[----:B------:R-:W-:Y:S04]  /*15af0*/  STL [R1+0xe7c], R220 ;  /* 0x000e7cdc01007387 */ /* 0x000fe80000100800 */
[----:B------:R-:W-:Y:S04]  /*15b00*/  STL [R1+0xe70], R221 ;  /* 0x000e70dd01007387 */ /* 0x000fe80000100800 */
[----:B------:R-:W4:Y:S04]  /*15b10*/  LDL.LU.64 R200, [R1+0xa68] ;  /* 0x000a680001c87983 */ /* 0x000f280000300a00 */
        /* <DEDUP_REMOVED lines=11> */
[----:B--2---:R-:W2:Y:S04]  /*15bd0*/  LDL.LU.64 R188, [R1+0xa38] ;  /* 0x000a380001bc7983 */ /* 0x004ea80000300a00 */
[----:B------:R-:W-:Y:S04]  /*15be0*/  STL [R1+0xe54], R230 ;  /* 0x000e54e601007387 */ /* 0x000fe80000100800 */
[----:B------:R-:W-:Y:S04]  /*15bf0*/  STL [R1+0xe48], R231 ;  /* 0x000e48e701007387 */ /* 0x000fe80000100800 */
[----:B------:R-:W2:Y:S04]  /*15c00*/  LDL.LU.64 R248, [R1+0xa30] ;  /* 0x000a300001f87983 */ /* 0x000ea80000300a00 */
        /* <DEDUP_REMOVED lines=12> */
[----:B---3--:R1:W-:Y:S01]  /*15cd0*/  STL [R1+0xa50], R196 ;  /* 0x000a50c401007387 */ /* 0x0083e20000100800 */
[----:B------:R-:W-:-:S03]  /*15ce0*/  MOV R0, R197 ;  /* 0x000000c500007202 */ /* 0x000fc60000000f00 */
[----:B-1----:R-:W3:Y:S04]  /*15cf0*/  LDL.LU.64 R196, [R1+0x998] ;  /* 0x0009980001c47983 */ /* 0x002ee80000300a00 */
[----:B------:R1:W-:Y:S04]  /*15d00*/  STL [R1+0xa4c], R0 ;  /* 0x000a4c0001007387 */ /* 0x0003e80000100800 */
[----:B----4-:R4:W-:Y:S01]  /*15d10*/  STL [R1+0xa70], R200 ;  /* 0x000a70c801007387 */ /* 0x0109e20000100800 */
[----:B-1----:R-:W-:-:S03]  /*15d20*/  IMAD.MOV.U32 R0, RZ, RZ, R201 ;  /* 0x000000ffff007224 */ /* 0x002fc600078e00c9 */
[----:B----4-:R-:W4:Y:S04]  /*15d30*/  LDL.LU.64 R200, [R1+0x980] ;  /* 0x0009800001c87983 */ /* 0x010f280000300a00 */
[----:B------:R1:W-:Y:S04]  /*15d40*/  STL [R1+0xa6c], R0 ;  /* 0x000a6c0001007387 */ /* 0x0003e80000100800 */
[----:B------:R1:W-:Y:S02]  /*15d50*/  STL [R1+0xa90], R204 ;  /* 0x000a90cc01007387 */ /* 0x0003e40000100800 */
[----:B-1----:R-:W-:-:S02]  /*15d60*/  IMAD.MOV.U32 R0, RZ, RZ, R205 ;  /* 0x000000ffff007224 */ /* 0x002fc400078e00cd */
[----:B------:R-:W4:Y:S04]  /*15d70*/  LDL.LU.64 R204, [R1+0x968] ;  /* 0x0009680001cc7983 */ /* 0x000f280000300a00 */
        /* <DEDUP_REMOVED lines=9> */
[----:B--2---:R2:W-:Y:S01]  /*15e10*/  STL [R1+0xaf0], R188 ;  /* 0x000af0bc01007387 */ /* 0x0045e20000100800 */
[----:B-1----:R-:W-:-:S03]  /*15e20*/  MOV R0, R189 ;  /* 0x000000bd00007202 */ /* 0x002fc60000000f00 */
[----:B--2---:R-:W2:Y:S04]  /*15e30*/  LDL.LU.64 R188, [R1+0x930] ;  /* 0x0009300001bc7983 */ /* 0x004ea80000300a00 */
[----:B------:R1:W-:Y:S04]  /*15e40*/  STL [R1+0xaec], R0 ;  /* 0x000aec0001007387 */ /* 0x0003e80000100800 */
[----:B------:R1:W-:Y:S02]  /*15e50*/  STL [R1+0xb10], R248 ;  /* 0x000b10f801007387 */ /* 0x0003e40000100800 */
[----:B-1----:R-:W-:-:S02]  /*15e60*/  IMAD.MOV.U32 R0, RZ, RZ, R249 ;  /* 0x000000ffff007224 */ /* 0x002fc400078e00f9 */
[----:B------:R-:W2:Y:S04]  /*15e70*/  LDL.LU.64 R248, [R1+0x920] ;  /* 0x0009200001f87983 */ /* 0x000ea80000300a00 */
        /* <DEDUP_REMOVED lines=14> */
[----:B-1----:R-:W-:-:S02]  /*15f60*/  MOV R0, R245 ;  /* 0x000000f500007202 */ /* 0x002fc40000000f00 */
[----:B------:R-:W2:Y:S04]  /*15f70*/  LDL.LU.64 R244, [R1+0x8e0] ;  /* 0x0008e00001f47983 */ /* 0x000ea80000300a00 */
[----:B------:R1:W-:Y:S04]  /*15f80*/  STL [R1+0xb8c], R0 ;  /* 0x000b8c0001007387 */ /* 0x0003e80000100800 */
[----:B---3--:R3:W-:Y:S01]  /*15f90*/  STL [R1+0xbb0], R196 ;  /* 0x000bb0c401007387 */ /* 0x0087e20000100800 */
[----:B-1----:R-:W-:-:S03]  /*15fa0*/  IMAD.MOV.U32 R0, RZ, RZ, R197 ;  /* 0x000000ffff007224 */ /* 0x002fc600078e00c5 */
[----:B---3--:R-:W3:Y:S04]  /*15fb0*/  LDL.LU.64 R196, [R1+0x8d0] ;  /* 0x0008d00001c47983 */ /* 0x008ee80000300a00 */
        /* <DEDUP_REMOVED lines=14> */
[----:B-1----:R-:W-:-:S02]  /*160a0*/  MOV R0, R247 ;  /* 0x000000f700007202 */ /* 0x002fc40000000f00 */
[----:B------:R-:W4:Y:S04]  /*160b0*/  LDL.LU.64 R246, [R1+0x890] ;  /* 0x0008900001f67983 */ /* 0x000f280000300a00 */
[----:B------:R1:W-:Y:S04]  /*160c0*/  STL [R1+0xc2c], R0 ;  /* 0x000c2c0001007387 */ /* 0x0003e80000100800 */
[----:B--2---:R2:W-:Y:S01]  /*160d0*/  STL [R1+0xc50], R188 ;  /* 0x000c50bc01007387 */ /* 0x0045e20000100800 */
[----:B-1----:R-:W-:-:S03]  /*160e0*/  IMAD.MOV.U32 R0, RZ, RZ, R189 ;  /* 0x000000ffff007224 */ /* 0x002fc600078e00bd */
        /* <DEDUP_REMOVED lines=18> */
[----:B------:R1:W-:Y:S02]  /*16210*/  STL [R1+0xcf0], R244 ;  /* 0x000cf0f401007387 */ /* 0x0003e40000100800 */
[----:B-1----:R-:W-:-:S02]  /*16220*/  IMAD.MOV.U32 R0, RZ, RZ, R245 ;  /* 0x000000ffff007224 */ /* 0x002fc400078e00f5 */
        /* <DEDUP_REMOVED lines=18> */
[----:B------:R1:W-:Y:S02]  /*16350*/  STL [R1+0xd90], R246 ;  /* 0x000d90f601007387 */ /* 0x0003e40000100800 */
[----:B-1----:R-:W-:-:S02]  /*16360*/  IMAD.MOV.U32 R0, RZ, RZ, R247 ;  /* 0x000000ffff007224 */ /* 0x002fc400078e00f7 */
        /* <DEDUP_REMOVED lines=75> */
[----:B-1----:R-:W-:-:S03]  /*16820*/  MOV R0, R201 ;  /* 0x000000c900007202 */ /* 0x002fc60000000f00 */
        /* <DEDUP_REMOVED lines=39> */
[----:B-1----:R-:W-:-:S03]  /*16aa0*/  MOV R0, R197 ;  /* 0x000000c500007202 */ /* 0x002fc60000000f00 */
        /* <DEDUP_REMOVED lines=18> */
[----:B--2---:R-:W-:Y:S04]  /*16bd0*/  STL [R1+0xdd8], R188 ;  /* 0x000dd8bc01007387 */ /* 0x004fe80000100800 */
[----:B------:R-:W2:Y:S01]  /*16be0*/  LDL.LU.64 R184, [R1+0x9e8] ;  /* 0x0009e80001b87983 */ /* 0x000ea20000300a00 */
[----:B-1----:R-:W-:-:S05]  /*16bf0*/  MOV R0, R189 ;  /* 0x000000bd00007202 */ /* 0x002fca0000000f00 */
[----:B------:R1:W-:Y:S04]  /*16c00*/  STL [R1+0xdd4], R0 ;  /* 0x000dd40001007387 */ /* 0x0003e80000100800 */
[----:B------:R1:W-:Y:S02]  /*16c10*/  STL [R1+0xdf8], R248 ;  /* 0x000df8f801007387 */ /* 0x0003e40000100800 */
[----:B-1----:R-:W-:Y:S02]  /*16c20*/  IMAD.MOV.U32 R0, RZ, RZ, R249 ;  /* 0x000000ffff007224 */ /* 0x002fe400078e00f9 */
[----:B------:R-:W2:Y:S04]  /*16c30*/  LDL.LU.64 R248, [R1+0x9d0] ;  /* 0x0009d00001f87983 */ /* 0x000ea80000300a00 */
[----:B------:R1:W-:Y:S04]  /*16c40*/  STL [R1+0xdf4], R0 ;  /* 0x000df40001007387 */ /* 0x0003e80000100800 */
[----:B------:R1:W-:Y:S02]  /*16c50*/  STL [R1+0xe18], R240 ;  /* 0x000e18f001007387 */ /* 0x0003e40000100800 */
[----:B-1----:R-:W-:-:S02]  /*16c60*/  IMAD.MOV.U32 R0, RZ, RZ, R241 ;  /* 0x000000ffff007224 */ /* 0x002fc400078e00f1 */
[----:B------:R-:W2:Y:S04]  /*16c70*/  LDL.LU.64 R240, [R1+0x9b8] ;  /* 0x0009b80001f07983 */ /* 0x000ea80000300a00 */
[----:B------:R1:W-:Y:S04]  /*16c80*/  STL [R1+0xe14], R0 ;  /* 0x000e140001007387 */ /* 0x0003e80000100800 */
[----:B------:R-:W-:Y:S04]  /*16c90*/  STL [R1+0xa40], R192 ;  /* 0x000a40c001007387 */ /* 0x000fe80000100800 */
[----:B------:R-:W2:Y:S01]  /*16ca0*/  LDL.LU.64 R188, [R1+0x9a0] ;  /* 0x0009a00001bc7983 */ /* 0x000ea20000300a00 */
[----:B-1----:R-:W-:-:S05]  /*16cb0*/  IMAD.MOV.U32 R0, RZ, RZ, R193 ;  /* 0x000000ffff007224 */ /* 0x002fca00078e00c1 */
[----:B------:R1:W-:Y:S04]  /*16cc0*/  STL [R1+0xa3c], R0 ;  /* 0x000a3c0001007387 */ /* 0x0003e80000100800 */
[----:B------:R1:W-:Y:S02]  /*16cd0*/  STL [R1+0xa60], R242 ;  /* 0x000a60f201007387 */ /* 0x0003e40000100800 */
[----:B-1----:R-:W-:Y:S02]  /*16ce0*/  IMAD.MOV.U32 R0, RZ, RZ, R243 ;  /* 0x000000ffff007224 */ /* 0x002fe400078e00f3 */
[----:B------:R-:W2:Y:S04]  /*16cf0*/  LDL.LU.64 R242, [R1+0x988] ;  /* 0x0009880001f27983 */ /* 0x000ea80000300a00 */
[----:B------:R1:W-:Y:S04]  /*16d00*/  STL [R1+0xa5c], R0 ;  /* 0x000a5c0001007387 */ /* 0x0003e80000100800 */
[----:B------:R1:W-:Y:S02]  /*16d10*/  STL [R1+0xa80], R244 ;  /* 0x000a80f401007387 */ /* 0x0003e40000100800 */
[----:B-1----:R-:W-:-:S02]  /*16d20*/  MOV R0, R245 ;  /* 0x000000f500007202 */ /* 0x002fc40000000f00 */
[----:B------:R-:W2:Y:S04]  /*16d30*/  LDL.LU.64 R244, [R1+0x970] ;  /* 0x0009700001f47983 */ /* 0x000ea80000300a00 */
[----:B------:R1:W-:Y:S04]  /*16d40*/  STL [R1+0xa7c], R0 ;  /* 0x000a7c0001007387 */ /* 0x0003e80000100800 */
[----:B---3--:R-:W-:Y:S01]  /*16d50*/  STL [R1+0xaa0], R196 ;  /* 0x000aa0c401007387 */ /* 0x008fe20000100800 */
[----:B-1----:R-:W-:-:S03]  /*16d60*/  IMAD.MOV.U32 R0, RZ, RZ, R197 ;  /* 0x000000ffff007224 */ /* 0x002fc600078e00c5 */
[----:B------:R-:W3:Y:S04]  /*16d70*/  LDL.LU.64 R192, [R1+0x958] ;  /* 0x0009580001c07983 */ /* 0x000ee80000300a00 */
[----:B------:R4:W-:Y:S02]  /*16d80*/  STL [R1+0xa9c], R0 ;  /* 0x000a9c0001007387 */ /* 0x0009e40000100800 */
[----:B----4-:R-:W-:Y:S02]  /*16d90*/  IMAD.MOV.U32 R0, RZ, RZ, R201 ;  /* 0x000000ffff007224 */ /* 0x010fe400078e00c9 */
[----:B------:R1:W-:Y:S04]  /*16da0*/  STL [R1+0xac0], R200 ;  /* 0x000ac0c801007387 */ /* 0x0003e80000100800 */
[----:B------:R-:W4:Y:S04]  /*16db0*/  LDL.LU.64 R196, [R1+0x260] ;  /* 0x0002600001c47983 */ /* 0x000f280000300a00 */
[----:B------:R1:W-:Y:S04]  /*16dc0*/  STL [R1+0xabc], R0 ;  /* 0x000abc0001007387 */ /* 0x0003e80000100800 */
[----:B------:R1:W-:Y:S04]  /*16dd0*/  STL [R1+0xae0], R204 ;  /* 0x000ae0cc01007387 */ /* 0x0003e80000100800 */
[----:B-1----:R-:W4:Y:S01]  /*16de0*/  LDL.LU.64 R200, [R1+0x238] ;  /* 0x0002380001c87983 */ /* 0x002f220000300a00 */
[----:B------:R-:W-:-:S03]  /*16df0*/  IMAD.MOV.U32 R0, RZ, RZ, R205 ;  /* 0x000000ffff007224 */ /* 0x000fc600078e00cd */
[----:B------:R-:W-:Y:S04]  /*16e00*/  STL [R1+0xb00], R208 ;  /* 0x000b00d001007387 */ /* 0x000fe80000100800 */
[----:B------:R1:W-:Y:S04]  /*16e10*/  STL [R1+0xadc], R0 ;  /* 0x000adc0001007387 */ /* 0x0003e80000100800 */
[----:B------:R-:W4:Y:S01]  /*16e20*/  LDL.LU.64 R204, [R1+0x210] ;  /* 0x0002100001cc7983 */ /* 0x000f220000300a00 */
[----:B-1----:R-:W-:-:S03]  /*16e30*/  IMAD.MOV.U32 R0, RZ, RZ, R209 ;  /* 0x000000ffff007224 */ /* 0x002fc600078e00d1 */
[----:B------:R-:W-:Y:S04]  /*16e40*/  STL [R1+0xb20], R246 ;  /* 0x000b20f601007387 */ /* 0x000fe80000100800 */
[----:B------:R1:W-:Y:S04]  /*16e50*/  STL [R1+0xafc], R0 ;  /* 0x000afc0001007387 */ /* 0x0003e80000100800 */
[----:B------:R-:W4:Y:S01]  /*16e60*/  LDL.LU.64 R208, [R1+0x1e8] ;  /* 0x0001e80001d07983 */ /* 0x000f220000300a00 */
[----:B-1----:R-:W-:-:S03]  /*16e70*/  MOV R0, R247 ;  /* 0x000000f700007202 */ /* 0x002fc60000000f00 */
[----:B--2---:R-:W-:Y:S04]  /*16e80*/  STL [R1+0xb40], R184 ;  /* 0x000b40b801007387 */ /* 0x004fe80000100800 */
[----:B------:R1:W-:Y:S04]  /*16e90*/  STL [R1+0xb1c], R0 ;  /* 0x000b1c0001007387 */ /* 0x0003e80000100800 */
[----:B------:R-:W2:Y:S01]  /*16ea0*/  LDL.LU.64 R246, [R1+0x1c0] ;  /* 0x0001c00001f67983 */ /* 0x000ea20000300a00 */
[----:B-1----:R-:W-:-:S03]  /*16eb0*/  IMAD.MOV.U32 R0, RZ, RZ, R185 ;  /* 0x000000ffff007224 */ /* 0x002fc600078e00b9 */
[----:B------:R-:W-:Y:S04]  /*16ec0*/  STL [R1+0xb60], R248 ;  /* 0x000b60f801007387 */ /* 0x000fe80000100800 */
        /* <DEDUP_REMOVED lines=26> */
[----:B------:R-:W-:Y:S04]  /*17070*/  STL [R1+0xc40], R200 ;  /* 0x000c40c801007387 */ /* 0x000fe80000100800 */
[----:B------:R1:W-:Y:S04]  /*17080*/  STL [R1+0xc1c], R0 ;  /* 0x000c1c0001007387 */ /* 0x0003e80000100800 */
[----:B----4-:R-:W4:Y:S01]  /*17090*/  LDL.LU.64 R196, [R1+0xa8] ;  /* 0x0000a80001c47983 */ /* 0x010f220000300a00 */
[----:B-1----:R-:W-:-:S03]  /*170a0*/  IMAD.MOV.U32 R0, RZ, RZ, R201 ;  /* 0x000000ffff007224 */ /* 0x002fc600078e00c9 */
[----:B------:R-:W-:Y:S04]  /*170b0*/  STL [R1+0xc60], R204 ;  /* 0x000c60cc01007387 */ /* 0x000fe80000100800 */
[----:B------:R1:W-:Y:S04]  /*170c0*/  STL [R1+0xc3c], R0 ;  /* 0x000c3c0001007387 */ /* 0x0003e80000100800 */
[----:B------:R-:W4:Y:S01]  /*170d0*/  LDL.LU.64 R200, [R1+0x88] ;  /* 0x0000880001c87983 */ /* 0x000f220000300a00 */
[----:B-1----:R-:W-:-:S03]  /*170e0*/  MOV R0, R205 ;  /* 0x000000cd00007202 */ /* 0x002fc60000000f00 */
[----:B------:R-:W-:Y:S04]  /*170f0*/  STL [R1+0xc80], R208 ;  /* 0x000c80d001007387 */ /* 0x000fe80000100800 */
[----:B------:R1:W-:Y:S04]  /*17100*/  STL [R1+0xc5c], R0 ;  /* 0x000c5c0001007387 */ /* 0x0003e80000100800 */
[----:B------:R-:W4:Y:S01]  /*17110*/  LDL.LU.64 R204, [R1+0x70] ;  /* 0x0000700001cc7983 */ /* 0x000f220000300a00 */
[----:B-1----:R-:W-:-:S03]  /*17120*/  IMAD.MOV.U32 R0, RZ, RZ, R209 ;  /* 0x000000ffff007224 */ /* 0x002fc600078e00d1 */
[----:B--2---:R-:W-:Y:S04]  /*17130*/  STL [R1+0xca0], R246 ;  /* 0x000ca0f601007387 */ /* 0x004fe80000100800 */
[----:B------:R1:W-:Y:S04]  /*17140*/  STL [R1+0xc7c], R0 ;  /* 0x000c7c0001007387 */ /* 0x0003e80000100800 */
[----:B------:R-:W2:Y:S04]  /*17150*/  LDL.LU.64 R208, [R1+0x60] ;  /* 0x0000600001d07983 */ /* 0x000ea80000300a00 */
[----:B------:R-:W2:Y:S01]  /*17160*/  LDL.LU.64 R184, [R1+0x48] ;  /* 0x0000480001b87983 */ /* 0x000ea20000300a00 */
[----:B-1----:R-:W-:-:S05]  /*17170*/  IMAD.MOV.U32 R0, RZ, RZ, R247 ;  /* 0x000000ffff007224 */ /* 0x002fca00078e00f7 */
[----:B------:R1:W-:Y:S04]  /*17180*/  STL [R1+0xc9c], R0 ;  /* 0x000c9c0001007387 */ /* 0x0003e80000100800 */
[----:B------:R-:W-:Y:S01]  /*17190*/  STL [R1+0xcc0], R248 ;  /* 0x000cc0f801007387 */ /* 0x000fe20000100800 */
[----:B-1----:R-:W-:-:S03]  /*171a0*/  IMAD.MOV.U32 R0, RZ, RZ, R249 ;  /* 0x000000ffff007224 */ /* 0x002fc600078e00f9 */
[----:B------:R-:W2:Y:S04]  /*171b0*/  LDL.LU.64 R246, [R1+0x38] ;  /* 0x0000380001f67983 */ /* 0x000ea80000300a00 */
[----:B------:R1:W-:Y:S02]  /*171c0*/  STL [R1+0xcbc], R0 ;  /* 0x000cbc0001007387 */ /* 0x0003e40000100800 */
[----:B-1----:R-:W-:Y:S02]  /*171d0*/  IMAD.MOV.U32 R0, RZ, RZ, R241 ;  /* 0x000000ffff007224 */ /* 0x002fe400078e00f1 */
[----:B------:R-:W-:Y:S04]  /*171e0*/  STL [R1+0xce0], R240 ;  /* 0x000ce0f001007387 */ /* 0x000fe80000100800 */
[----:B------:R-:W2:Y:S04]  /*171f0*/  LDL.LU.64 R248, [R1+0x388] ;  /* 0x0003880001f87983 */ /* 0x000ea80000300a00 */
[----:B------:R1:W-:Y:S04]  /*17200*/  STL [R1+0xcdc], R0 ;  /* 0x000cdc0001007387 */ /* 0x0003e80000100800 */
[----:B------:R1:W-:Y:S02]  /*17210*/  STL [R1+0xd00], R188 ;  /* 0x000d00bc01007387 */ /* 0x0003e40000100800 */
[----:B-1----:R-:W-:-:S02]  /*17220*/  MOV R0, R189 ;  /* 0x000000bd00007202 */ /* 0x002fc40000000f00 */
[----:B------:R-:W2:Y:S04]  /*17230*/  LDL.LU.64 R240, [R1+0x378] ;  /* 0x0003780001f07983 */ /* 0x000ea80000300a00 */
[----:B------:R-:W-:Y:S04]  /*17240*/  STL [R1+0xd20], R242 ;  /* 0x000d20f201007387 */ /* 0x000fe80000100800 */
[----:B------:R1:W-:Y:S04]  /*17250*/  STL [R1+0xcfc], R0 ;  /* 0x000cfc0001007387 */ /* 0x0003e80000100800 */
[----:B------:R-:W2:Y:S01]  /*17260*/  LDL.LU.64 R188, [R1+0x360] ;  /* 0x0003600001bc7983 */ /* 0x000ea20000300a00 */
[----:B-1----:R-:W-:-:S03]  /*17270*/  IMAD.MOV.U32 R0, RZ, RZ, R243 ;  /* 0x000000ffff007224 */ /* 0x002fc600078e00f3 */
[----:B------:R-:W-:Y:S04]  /*17280*/  STL [R1+0xd40], R244 ;  /* 0x000d40f401007387 */ /* 0x000fe80000100800 */
[----:B------:R1:W-:Y:S04]  /*17290*/  STL [R1+0xd1c], R0 ;  /* 0x000d1c0001007387 */ /* 0x0003e80000100800 */
[----:B------:R-:W2:Y:S01]  /*172a0*/  LDL.LU.64 R242, [R1+0x350] ;  /* 0x0003500001f27983 */ /* 0x000ea20000300a00 */
[----:B-1----:R-:W-:-:S03]  /*172b0*/  IMAD.MOV.U32 R0, RZ, RZ, R245 ;  /* 0x000000ffff007224 */ /* 0x002fc600078e00f5 */
[----:B---3--:R-:W-:Y:S04]  /*172c0*/  STL [R1+0xd60], R192 ;  /* 0x000d60c001007387 */ /* 0x008fe80000100800 */
[----:B------:R1:W-:Y:S04]  /*172d0*/  STL [R1+0xd3c], R0 ;  /* 0x000d3c0001007387 */ /* 0x0003e80000100800 */
[----:B------:R-:W3:Y:S01]  /*172e0*/  LDL.LU.64 R244, [R1+0x338] ;  /* 0x0003380001f47983 */ /* 0x000ee20000300a00 */
[----:B-1----:R-:W-:-:S03]  /*172f0*/  IMAD.MOV.U32 R0, RZ, RZ, R193 ;  /* 0x000000ffff007224 */ /* 0x002fc600078e00c1 */
[----:B------:R-:W3:Y:S04]  /*17300*/  LDL.LU.64 R192, [R1+0x328] ;  /* 0x0003280001c07983 */ /* 0x000ee80000300a00 */
        /* <DEDUP_REMOVED lines=15> */
[----:B------:R-:W-:Y:S04]  /*17400*/  STL [R1+0xe00], R184 ;  /* 0x000e00b801007387 */ /* 0x000fe80000100800 */
[----:B------:R1:W-:Y:S04]  /*17410*/  STL [R1+0xddc], R0 ;  /* 0x000ddc0001007387 */ /* 0x0003e80000100800 */
[----:B--2---:R-:W2:Y:S01]  /*17420*/  LDL.LU.64 R208, [R1+0x2d8] ;  /* 0x0002d80001d07983 */ /* 0x004ea20000300a00 */
[----:B-1----:R-:W-:-:S03]  /*17430*/  IMAD.MOV.U32 R0, RZ, RZ, R185 ;  /* 0x000000ffff007224 */ /* 0x002fc600078e00b9 */
[----:B------:R-:W-:Y:S04]  /*17440*/  STL [R1+0xe20], R246 ;  /* 0x000e20f601007387 */ /* 0x000fe80000100800 */
[----:B------:R1:W-:Y:S02]  /*17450*/  STL [R1+0xdfc], R0 ;  /* 0x000dfc0001007387 */ /* 0x0003e40000100800 */
[----:B-1----:R-:W-:Y:S02]  /*17460*/  IMAD.MOV.U32 R0, RZ, RZ, R247 ;  /* 0x000000ffff007224 */ /* 0x002fe400078e00f7 */
[----:B------:R-:W2:Y:S04]  /*17470*/  LDL.LU.64 R246, [R1+0x2c0] ;  /* 0x0002c00001f67983 */ /* 0x000ea80000300a00 */
[----:B------:R1:W-:Y:S04]  /*17480*/  STL [R1+0xe1c], R0 ;  /* 0x000e1c0001007387 */ /* 0x0003e80000100800 */
[----:B------:R1:W-:Y:S02]  /*17490*/  STL [R1+0xa48], R248 ;  /* 0x000a48f801007387 */ /* 0x0003e40000100800 */
[----:B-1----:R-:W-:-:S02]  /*174a0*/  MOV R0, R249 ;  /* 0x000000f900007202 */ /* 0x002fc40000000f00 */
        /* <DEDUP_REMOVED lines=8> */
[----:B------:R-:W-:Y:S04]  /*17530*/  STL [R1+0xaa8], R242 ;  /* 0x000aa8f201007387 */ /* 0x000fe80000100800 */
[----:B------:R1:W-:Y:S02]  /*17540*/  STL [R1+0xa84], R0 ;  /* 0x000a840001007387 */ /* 0x0003e40000100800 */
[----:B-1----:R-:W-:Y:S02]  /*17550*/  IMAD.MOV.U32 R0, RZ, RZ, R243 ;  /* 0x000000ffff007224 */ /* 0x002fe400078e00f3 */
[----:B------:R-:W2:Y:S04]  /*17560*/  LDL.LU.64 R242, [R1+0x288] ;  /* 0x0002880001f27983 */ /* 0x000ea80000300a00 */
[----:B------:R3:W-:Y:S02]  /*17570*/  STL [R1+0xaa4], R0 ;  /* 0x000aa40001007387 */ /* 0x0007e40000100800 */
[----:B---3--:R-:W-:-:S02]  /*17580*/  IMAD.MOV.U32 R0, RZ, RZ, R245 ;  /* 0x000000ffff007224 */ /* 0x008fc400078e00f5 */
[----:B------:R1:W-:Y:S04]  /*17590*/  STL [R1+0xac8], R244 ;  /* 0x000ac8f401007387 */ /* 0x0003e80000100800 */
[----:B------:R-:W-:Y:S04]  /*175a0*/  STL [R1+0xae8], R192 ;  /* 0x000ae8c001007387 */ /* 0x000fe80000100800 */
[----:B------:R3:W-:Y:S04]  /*175b0*/  STL [R1+0xac4], R0 ;  /* 0x000ac40001007387 */ /* 0x0007e80000100800 */
[----:B-1----:R-:W2:Y:S01]  /*175c0*/  LDL.LU.64 R244, [R1+0x270] ;  /* 0x0002700001f47983 */ /* 0x002ea20000300a00 */
[----:B---3--:R-:W-:-:S03]  /*175d0*/  MOV R0, R193 ;  /* 0x000000c100007202 */ /* 0x008fc60000000f00 */
[----:B----4-:R-:W-:Y:S04]  /*175e0*/  STL [R1+0xb08], R196 ;  /* 0x000b08c401007387 */ /* 0x010fe80000100800 */
[----:B------:R1:W-:Y:S04]  /*175f0*/  STL [R1+0xae4], R0 ;  /* 0x000ae40001007387 */ /* 0x0003e80000100800 */
[----:B------:R-:W3:Y:S01]  /*17600*/  LDL.LU.64 R168, [R1+0x248] ;  /* 0x0002480001a87983 */ /* 0x000ee20000300a00 */
[----:B-1----:R-:W-:-:S05]  /*17610*/  IMAD.MOV.U32 R0, RZ, RZ, R197 ;  /* 0x000000ffff007224 */ /* 0x002fca00078e00c5 */
[----:B------:R1:W-:Y:S04]  /*17620*/  STL [R1+0xb04], R0 ;  /* 0x000b040001007387 */ /* 0x0003e80000100800 */
[----:B------:R-:W-:Y:S04]  /*17630*/  STL [R1+0xb28], R200 ;  /* 0x000b28c801007387 */ /* 0x000fe80000100800 */
[----:B------:R-:W4:Y:S01]  /*17640*/  LDL.LU.64 R172, [R1+0x220] ;  /* 0x0002200001ac7983 */ /* 0x000f220000300a00 */
[----:B-1----:R-:W-:-:S05]  /*17650*/  IMAD.MOV.U32 R0, RZ, RZ, R201 ;  /* 0x000000ffff007224 */ /* 0x002fca00078e00c9 */
[----:B------:R1:W-:Y:S04]  /*17660*/  STL [R1+0xb24], R0 ;  /* 0x000b240001007387 */ /* 0x0003e80000100800 */
[----:B------:R-:W-:Y:S04]  /*17670*/  STL [R1+0xb48], R204 ;  /* 0x000b48cc01007387 */ /* 0x000fe80000100800 */
[----:B------:R-:W4:Y:S01]  /*17680*/  LDL.LU.64 R176, [R1+0x1f8] ;  /* 0x0001f80001b07983 */ /* 0x000f220000300a00 */
[----:B-1----:R-:W-:-:S03]  /*17690*/  IMAD.MOV.U32 R0, RZ, RZ, R205 ;  /* 0x000000ffff007224 */ /* 0x002fc600078e00cd */
[----:B------:R-:W4:Y:S04]  /*176a0*/  LDL.LU.64 R180, [R1+0x1d0] ;  /* 0x0001d00001b47983 */ /* 0x000f280000300a00 */
[----:B------:R1:W-:Y:S04]  /*176b0*/  STL [R1+0xb44], R0 ;  /* 0x000b440001007387 */ /* 0x0003e80000100800 */
[----:B--2---:R-:W-:Y:S04]  /*176c0*/  STL [R1+0xb68], R208 ;  /* 0x000b68d001007387 */ /* 0x004fe80000100800 */
[----:B------:R-:W2:Y:S01]  /*176d0*/  LDL.LU.64 R184, [R1+0x1a8] ;  /* 0x0001a80001b87983 */ /* 0x000ea20000300a00 */
[----:B-1----:R-:W-:-:S03]  /*176e0*/  IMAD.MOV.U32 R0, RZ, RZ, R209 ;  /* 0x000000ffff007224 */ /* 0x002fc600078e00d1 */
[----:B------:R-:W2:Y:S04]  /*176f0*/  LDL.LU.64 R188, [R1+0x180] ;  /* 0x0001800001bc7983 */ /* 0x000ea80000300a00 */
[----:B------:R1:W-:Y:S04]  /*17700*/  STL [R1+0xb64], R0 ;  /* 0x000b640001007387 */ /* 0x0003e80000100800 */
[----:B------:R-:W-:Y:S04]  /*17710*/  STL [R1+0xb88], R246 ;  /* 0x000b88f601007387 */ /* 0x000fe80000100800 */
[----:B------:R-:W2:Y:S01]  /*17720*/  LDL.LU.64 R192, [R1+0x158] ;  /* 0x0001580001c07983 */ /* 0x000ea20000300a00 */
[----:B-1----:R-:W-:-:S03]  /*17730*/  MOV R0, R247 ;  /* 0x000000f700007202 */ /* 0x002fc60000000f00 */
[----:B------:R-:W2:Y:S04]  /*17740*/  LDL.LU.64 R196, [R1+0x130] ;  /* 0x0001300001c47983 */ /* 0x000ea80000300a00 */
[----:B------:R1:W-:Y:S04]  /*17750*/  STL [R1+0xb84], R0 ;  /* 0x000b840001007387 */ /* 0x0003e80000100800 */
[----:B------:R-:W-:Y:S01]  /*17760*/  STL [R1+0xba8], R248 ;  /* 0x000ba8f801007387 */ /* 0x000fe20000100800 */
[----:B-1----:R-:W-:-:S03]  /*17770*/  IMAD.MOV.U32 R0, RZ, RZ, R249 ;  /* 0x000000ffff007224 */ /* 0x002fc600078e00f9 */
[----:B------:R-:W2:Y:S04]  /*17780*/  LDL.LU.64 R200, [R1+0x108] ;  /* 0x0001080001c87983 */ /* 0x000ea80000300a00 */
[----:B------:R-:W-:Y:S04]  /*17790*/  STL [R1+0xbc8], R240 ;  /* 0x000bc8f001007387 */ /* 0x000fe80000100800 */
[----:B------:R1:W-:Y:S04]  /*177a0*/  STL [R1+0xba4], R0 ;  /* 0x000ba40001007387 */ /* 0x0003e80000100800 */
[----:B------:R-:W2:Y:S04]  /*177b0*/  LDL.LU.64 R204, [R1+0xe0] ;  /* 0x0000e00001cc7983 */ /* 0x000ea80000300a00 */
[----:B------:R-:W2:Y:S01]  /*177c0*/  LDL.LU.64 R208, [R1+0xb8] ;  /* 0x0000b80001d07983 */ /* 0x000ea20000300a00 */
[----:B-1----:R-:W-:-:S05]  /*177d0*/  IMAD.MOV.U32 R0, RZ, RZ, R241 ;  /* 0x000000ffff007224 */ /* 0x002fca00078e00f1 */
[----:B------:R1:W-:Y:S04]  /*177e0*/  STL [R1+0xbc4], R0 ;  /* 0x000bc40001007387 */ /* 0x0003e80000100800 */
[----:B------:R-:W-:Y:S04]  /*177f0*/  STL [R1+0xbe8], R242 ;  /* 0x000be8f201007387 */ /* 0x000fe80000100800 */
[----:B------:R-:W2:Y:S01]  /*17800*/  LDL.LU.64 R246, [R1+0x98] ;  /* 0x0000980001f67983 */ /* 0x000ea20000300a00 */
[----:B-1----:R-:W-:-:S03]  /*17810*/  IMAD.MOV.U32 R0, RZ, RZ, R243 ;  /* 0x000000ffff007224 */ /* 0x002fc600078e00f3 */
[----:B------:R-:W2:Y:S04]  /*17820*/  LDL.LU.64 R248, [R1] ;  /* 0x0000000001f87983 */ /* 0x000ea80000300a00 */
[----:B------:R1:W-:Y:S04]  /*17830*/  STL [R1+0xbe4], R0 ;  /* 0x000be40001007387 */ /* 0x0003e80000100800 */
[----:B------:R3:W-:Y:S04]  /*17840*/  STL [R1+0xc08], R244 ;  /* 0x000c08f401007387 */ /* 0x0007e80000100800 */
[----:B------:R-:W2:Y:S01]  /*17850*/  LDL.LU.64 R240, [R1+0x8] ;  /* 0x0000080001f07983 */ /* 0x000ea20000300a00 */
[----:B-1----:R-:W-:-:S03]  /*17860*/  IMAD.MOV.U32 R0, RZ, RZ, R245 ;  /* 0x000000ffff007224 */ /* 0x002fc600078e00f5 */
[----:B------:R-:W2:Y:S04]  /*17870*/  LDL.LU.64 R242, [R1+0x10] ;  /* 0x0000100001f27983 */ /* 0x000ea80000300a00 */
[----:B------:R1:W-:Y:S04]  /*17880*/  STL [R1+0xc04], R0 ;  /* 0x000c040001007387 */ /* 0x0003e80000100800 */
[----:B---3--:R-:W-:Y:S04]  /*17890*/  STL [R1+0xc28], R168 ;  /* 0x000c28a801007387 */ /* 0x008fe80000100800 */
[----:B------:R-:W3:Y:S01]  /*178a0*/  LDL.LU.64 R244, [R1+0x28] ;  /* 0x0000280001f47983 */ /* 0x000ee20000300a00 */
[----:B-1----:R-:W-:-:S03]  /*178b0*/  MOV R0, R169 ;  /* 0x000000a900007202 */ /* 0x002fc60000000f00 */
[----:B----4-:R-:W-:Y:S04]  /*178c0*/  STL [R1+0xc48], R172 ;  /* 0x000c48ac01007387 */ /* 0x010fe80000100800 */
[----:B------:R1:W-:Y:S02]  /*178d0*/  STL [R1+0xc24], R0 ;  /* 0x000c240001007387 */ /* 0x0003e40000100800 */
[----:B-1----:R-:W-:Y:S02]  /*178e0*/  IMAD.MOV.U32 R0, RZ, RZ, R173 ;  /* 0x000000ffff007224 */ /* 0x002fe400078e00ad */
[----:B------:R-:W-:Y:S04]  /*178f0*/  STL [R1+0xc68], R176 ;  /* 0x000c68b001007387 */ /* 0x000fe80000100800 */
[----:B------:R1:W-:Y:S04]  /*17900*/  STL [R1+0xc44], R0 ;  /* 0x000c440001007387 */ /* 0x0003e80000100800 */
[----:B------:R-:W-:Y:S01]  /*17910*/  STL [R1+0xc88], R180 ;  /* 0x000c88b401007387 */ /* 0x000fe20000100800 */
[----:B-1----:R-:W-:-:S05]  /*17920*/  IMAD.MOV.U32 R0, RZ, RZ, R177 ;  /* 0x000000ffff007224 */ /* 0x002fca00078e00b1 */
[----:B------:R1:W-:Y:S04]  /*17930*/  STL [R1+0xc64], R0 ;  /* 0x000c640001007387 */ /* 0x0003e80000100800 */
[----:B--2---:R-:W-:Y:S01]  /*17940*/  STL [R1+0xca8], R184 ;  /* 0x000ca8b801007387 */ /* 0x004fe20000100800 */
[----:B-1----:R-:W-:-:S05]  /*17950*/  IMAD.MOV.U32 R0, RZ, RZ, R181 ;  /* 0x000000ffff007224 */ /* 0x002fca00078e00b5 */
[----:B------:R1:W-:Y:S04]  /*17960*/  STL [R1+0xc84], R0 ;  /* 0x000c840001007387 */ /* 0x0003e80000100800 */
[----:B------:R-:W-:Y:S01]  /*17970*/  STL [R1+0xcc8], R188 ;  /* 0x000cc8bc01007387 */ /* 0x000fe20000100800 */
[----:B-1----:R-:W-:-:S05]  /*17980*/  IMAD.MOV.U32 R0, RZ, RZ, R185 ;  /* 0x000000ffff007224 */ /* 0x002fca00078e00b9 */
[----:B------:R1:W-:Y:S04]  /*17990*/  STL [R1+0xca4], R0 ;  /* 0x000ca40001007387 */ /* 0x0003e80000100800 */
[----:B------:R-:W-:Y:S01]  /*179a0*/  STL [R1+0xce8], R192 ;  /* 0x000ce8c001007387 */ /* 0x000fe20000100800 */
[----:B-1----:R-:W-:-:S05]  /*179b0*/  MOV R0, R189 ;  /* 0x000000bd00007202 */ /* 0x002fca0000000f00 */
[----:B------:R1:W-:Y:S04]  /*179c0*/  STL [R1+0xcc4], R0 ;  /* 0x000cc40001007387 */ /* 0x0003e80000100800 */
[----:B------:R-:W-:Y:S01]  /*179d0*/  STL [R1+0xd08], R196 ;  /* 0x000d08c401007387 */ /* 0x000fe20000100800 */
[----:B-1----:R-:W-:-:S05]  /*179e0*/  IMAD.MOV.U32 R0, RZ, RZ, R193 ;  /* 0x000000ffff007224 */ /* 0x002fca00078e00c1 */
[----:B------:R1:W-:Y:S04]  /*179f0*/  STL [R1+0xce4], R0 ;  /* 0x000ce40001007387 */ /* 0x0003e80000100800 */
[----:B------:R-:W-:Y:S01]  /*17a00*/  STL [R1+0xd28], R200 ;  /* 0x000d28c801007387 */ /* 0x000fe20000100800 */
[----:B-1----:R-:W-:-:S05]  /*17a10*/  IMAD.MOV.U32 R0, RZ, RZ, R197 ;  /* 0x000000ffff007224 */ /* 0x002fca00078e00c5 */
[----:B------:R1:W-:Y:S02]  /*17a20*/  STL [R1+0xd04], R0 ;  /* 0x000d040001007387 */ /* 0x0003e40000100800 */
[----:B-1----:R-:W-:-:S05]  /*17a30*/  IMAD.MOV.U32 R0, RZ, RZ, R201 ;  /* 0x000000ffff007224 */ /* 0x002fca00078e00c9 */
[----:B------:R1:W-:Y:S04]  /*17a40*/  STL [R1+0xd24], R0 ;  /* 0x000d240001007387 */ /* 0x0003e80000100800 */
[----:B------:R-:W-:Y:S01]  /*17a50*/  STL [R1+0xd48], R204 ;  /* 0x000d48cc01007387 */ /* 0x000fe20000100800 */
[----:B-1----:R-:W-:-:S03]  /*17a60*/  IMAD.MOV.U32 R0, RZ, RZ, R205 ;  /* 0x000000ffff007224 */ /* 0x002fc600078e00cd */
[----:B------:R-:W-:Y:S04]  /*17a70*/  STL [R1+0xd68], R208 ;  /* 0x000d68d001007387 */ /* 0x000fe80000100800 */
[----:B------:R1:W-:Y:S02]  /*17a80*/  STL [R1+0xd44], R0 ;  /* 0x000d440001007387 */ /* 0x0003e40000100800 */
[----:B-1----:R-:W-:Y:S02]  /*17a90*/  MOV R0, R209 ;  /* 0x000000d100007202 */ /* 0x002fe40000000f00 */
[----:B------:R-:W-:Y:S04]  /*17aa0*/  STL [R1+0xd88], R246 ;  /* 0x000d88f601007387 */ /* 0x000fe80000100800 */
[----:B------:R1:W-:Y:S04]  /*17ab0*/  STL [R1+0xd64], R0 ;  /* 0x000d640001007387 */ /* 0x0003e80000100800 */
[----:B------:R-:W-:Y:S01]  /*17ac0*/  STL [R1+0xda8], R248 ;  /* 0x000da8f801007387 */ /* 0x000fe20000100800 */
[----:B-1----:R-:W-:-:S05]  /*17ad0*/  IMAD.MOV.U32 R0, RZ, RZ, R247 ;  /* 0x000000ffff007224 */ /* 0x002fca00078e00f7 */
[----:B------:R1:W-:Y:S02]  /*17ae0*/  STL [R1+0xd84], R0 ;  /* 0x000d840001007387 */ /* 0x0003e40000100800 */
[----:B-1----:R-:W-:Y:S02]  /*17af0*/  IMAD.MOV.U32 R0, RZ, RZ, R249 ;  /* 0x000000ffff007224 */ /* 0x002fe400078e00f9 */
[----:B------:R-:W-:Y:S04]  /*17b00*/  STL [R1+0xdc8], R240 ;  /* 0x000dc8f001007387 */ /* 0x000fe80000100800 */
[----:B------:R1:W-:Y:S04]  /*17b10*/  STL [R1+0xda4], R0 ;  /* 0x000da40001007387 */ /* 0x0003e80000100800 */
[----:B------:R-:W-:Y:S01]  /*17b20*/  STL [R1+0xde8], R242 ;  /* 0x000de8f201007387 */ /* 0x000fe20000100800 */
[----:B-1----:R-:W-:-:S05]  /*17b30*/  IMAD.MOV.U32 R0, RZ, RZ, R241 ;  /* 0x000000ffff007224 */ /* 0x002fca00078e00f1 */
[----:B------:R1:W-:Y:S02]  /*17b40*/  STL [R1+0xdc4], R0 ;  /* 0x000dc40001007387 */ /* 0x0003e40000100800 */
[----:B-1----:R-:W-:Y:S02]  /*17b50*/  IMAD.MOV.U32 R0, RZ, RZ, R243 ;  /* 0x000000ffff007224 */ /* 0x002fe400078e00f3 */
[----:B---3--:R-:W-:Y:S04]  /*17b60*/  STL [R1+0xe08], R244 ;  /* 0x000e08f401007387 */ /* 0x008fe80000100800 */
[----:B------:R1:W-:Y:S02]  /*17b70*/  STL [R1+0xde4], R0 ;  /* 0x000de40001007387 */ /* 0x0003e40000100800 */
[----:B-1----:R-:W-:-:S05]  /*17b80*/  MOV R0, R245 ;  /* 0x000000f500007202 */ /* 0x002fca0000000f00 */
[----:B------:R1:W-:Y:S04]  /*17b90*/  STL [R1+0xe04], R0 ;  /* 0x000e040001007387 */ /* 0x0003e80000100800 */
[----:B------:R2:W-:Y:S01]  /*17ba0*/  STL [R1+0xe2c], R250 ;  /* 0x000e2cfa01007387 */ /* 0x0005e20000100800 */
[----:B-1----:R-:W-:-:S03]  /*17bb0*/  IMAD.MOV.U32 R0, RZ, RZ, R251 ;  /* 0x000000ffff007224 */ /* 0x002fc600078e00fb */
[----:B--2---:R1:W5:Y:S04]  /*17bc0*/  LDL.LU R251, [R1+0x1660] ;  /* 0x0016600001fb7983 */ /* 0x0043680000300800 */
[----:B------:R1:W-:Y:S01]  /*17bd0*/  STL [R1+0xe28], R0 ;  /* 0x000e280001007387 */ /* 0x0003e20000100800 */
[----:B------:R-:W-:Y:S05]  /*17be0*/  @P3 BRA `(.L_x_0) ;  /* 0x00001b0000003947 */ /* 0x000fea0003800000 */
[----:B------:R2:W-:Y:S01]  /*17bf0*/  STL [R1+0x20], RZ ;  /* 0x000020ff01007387 */ /* 0x0005e20000100800 */
[----:B-1----:R-:W-:Y:S01]  /*17c00*/  IMAD.SHL.U32 R0, R252, 0x80, RZ ;  /* 0x00000080fc007824 */ /* 0x002fe200078e00ff */
[----:B------:R-:W-:Y:S01]  /*17c10*/  CS2R R244, SRZ ;  /* 0x0000000000f47805 */ /* 0x000fe2000001ff00 */
[----:B------:R-:W-:Y:S01]  /*17c20*/  CS2R R246, SRZ ;  /* 0x0000000000f67805 */ /* 0x000fe2000001ff00 */
[----:B------:R2:W-:Y:S01]  /*17c30*/  STL [R1+0x24], RZ ;  /* 0x000024ff01007387 */ /* 0x0005e20000100800 */
[----:B------:R-:W-:Y:S01]  /*17c40*/  CS2R R136, SRZ ;  /* 0x0000000000887805 */ /* 0x000fe2000001ff00 */
[----:B------:R-:W-:Y:S01]  /*17c50*/  LOP3.LUT R0, R0, 0x1000, RZ, 0xc0, !PT ;  /* 0x0000100000007812 */ /* 0x000fe200078ec0ff */
[----:B------:R-:W-:Y:S01]  /*17c60*/  CS2R R138, SRZ ;  /* 0x00000000008a7805 */ /* 0x000fe2000001ff00 */
[----:B------:R2:W-:Y:S01]  /*17c70*/  STL [R1+0x28], RZ ;  /* 0x000028ff01007387 */ /* 0x0005e20000100800 */
[----:B------:R-:W-:Y:S01]  /*17c80*/  CS2R R248, SRZ ;  /* 0x0000000000f87805 */ /* 0x000fe2000001ff00 */
[----:B-----5:R-:W-:Y:S01]  /*17c90*/  CS2R R250, SRZ ;  /* 0x0000000000fa7805 */ /* 0x020fe2000001ff00 */
[----:B------:R-:W-:Y:S01]  /*17ca0*/  CS2R R236, SRZ ;  /* 0x0000000000ec7805 */ /* 0x000fe2000001ff00 */
[----:B------:R2:W-:Y:S01]  /*17cb0*/  STL [R1+0x2c], RZ ;  /* 0x00002cff01007387 */ /* 0x0005e20000100800 */
[----:B------:R-:W-:Y:S01]  /*17cc0*/  CS2R R238, SRZ ;  /* 0x0000000000ee7805 */ /* 0x000fe2000001ff00 */
[----:B------:R-:W-:Y:S01]  /*17cd0*/  CS2R R208, SRZ ;  /* 0x0000000000d07805 */ /* 0x000fe2000001ff00 */
        /* <DEDUP_REMOVED lines=99> */
[----:B------:R-:W-:-:S02]  /*18310*/  CS2R R198, SRZ ;  /* 0x0000000000c67805 */ /* 0x000fc4000001ff00 */
[----:B------:R2:W-:Y:S04]  /*18320*/  STL [R1+0x8f4], RZ ;  /* 0x0008f4ff01007387 */ /* 0x0005e80000100800 */
        /* <DEDUP_REMOVED lines=34> */
[----:B------:R2:W-:Y:S04]  /*18550*/  STL [R1], RZ ;  /* 0x000000ff01007387 */ /* 0x0005e80000100800 */
        /* <DEDUP_REMOVED lines=248> */
[----:B------:R2:W-:Y:S04]  /*194e0*/  STL [R1+0x1654], R0 ;  /* 0x0016540001007387 */ /* 0x0005e80000100800 */
        /* <DEDUP_REMOVED lines=30> */
[----:B------:R2:W-:Y:S01]  /*196d0*/  STL [R1+0x28c], RZ ;  /* 0x00028cff01007387 */ /* 0x0005e20000100800 */
[----:B------:R-:W-:Y:S05]  /*196e0*/  BRA `(.L_x_1) ;  /* 0x0004c90000007947 */ /* 0x000fea0003800000 */
.L_x_0:
[----:B------:R-:W-:Y:S01]  /*196f0*/  IMAD.MOV.U32 R8, RZ, RZ, 0x1 ;  /* 0x00000001ff087424 */ /* 0x000fe200078e00ff */
[----:B------:R-:W-:Y:S01]  /*19700*/  STL [R1+0xa1c], RZ ;  /* 0x000a1cff01007387 */ /* 0x000fe20000100800 */
[----:B------:R-:W-:Y:S01]  /*19710*/  IMAD.MOV.U32 R7, RZ, RZ, -0x1 ;  /* 0xffffffffff077424 */ /* 0x000fe200078e00ff */
[C---:B------:R-:W-:Y:S01]  /*19720*/  LOP3.LUT R5, R252.reuse, 0x7, RZ, 0xc0, !PT ;  /* 0x00000007fc057812 */ /* 0x040fe200078ec0ff */
[C---:B------:R-:W-:Y:S01]  /*19730*/  IMAD.SHL.U32 R6, R252.reuse, 0x2, RZ ;  /* 0x00000002fc067824 */ /* 0x040fe200078e00ff */
[----:B------:R2:W-:Y:S01]  /*19740*/  STL [R1+0xa0c], R8 ;  /* 0x000a0c0801007387 */ /* 0x0005e20000100800 */
[----:B------:R-:W-:Y:S01]  /*19750*/  IMAD.MOV.U32 R3, RZ, RZ, 0x7f ;  /* 0x0000007fff037424 */ /* 0x000fe200078e00ff */
[----:B-1---5:R-:W-:Y:S01]  /*19760*/  SHF.R.S32.HI R0, RZ, 0x1f, R251 ;  /* 0x0000001fff007819 */ /* 0x022fe200000114fb */
[----:B------:R-:W-:Y:S01]  /*19770*/  IMAD R5, R5, 0x210, RZ ;  /* 0x0000021005057824 */ /* 0x000fe200078e02ff */
[----:B------:R-:W-:Y:S01]  /*19780*/  STL [R1+0x20], RZ ;  /* 0x000020ff01007387 */ /* 0x000fe20000100800 */
[----:B------:R-:W-:Y:S01]  /*19790*/  CS2R R244, SRZ ;  /* 0x0000000000f47805 */ /* 0x000fe2000001ff00 */
[----:B------:R-:W-:Y:S01]  /*197a0*/  IADD3 R3, R3, c[0x0][0x180], RZ ;  /* 0x0000600003037a10 */ /* 0x000fe20007ffe0ff */
[----:B------:R-:W-:Y:S01]  /*197b0*/  CS2R R246, SRZ ;  /* 0x0000000000f67805 */ /* 0x000fe2000001ff00 */
[----:B------:R-:W-:Y:S01]  /*197c0*/  STL [R1+0xa08], R7 ;  /* 0x000a080701007387 */ /* 0x000fe20000100800 */
[----:B------:R-:W-:Y:S01]  /*197d0*/  LOP3.LUT R5, R5, 0x30, R6, 0x78, !PT ;  /* 0x0000003005057812 */ /* 0x000fe200078e7806 */
[----:B------:R-:W-:Y:S01]  /*197e0*/  CS2R R136, SRZ ;  /* 0x0000000000887805 */ /* 0x000fe2000001ff00 */
[----:B------:R-:W-:Y:S01]  /*197f0*/  SHF.L.U32 R6, R252, 0x7, RZ ;  /* 0x00000007fc067819 */ /* 0x000fe200000006ff */
[----:B------:R-:W-:Y:S01]  /*19800*/  STL [R1+0x24], RZ ;  /* 0x000024ff01007387 */ /* 0x000fe20000100800 */
[----:B------:R-:W-:Y:S01]  /*19810*/  SHF.R.S32.HI R4, RZ, 0x1f, R3 ;  /* 0x0000001fff047819 */ /* 0x000fe20000011403 */
[----:B------:R-:W-:Y:S01]  /*19820*/  CS2R R138, SRZ ;  /* 0x00000000008a7805 */ /* 0x000fe2000001ff00 */
[----:B------:R-:W-:Y:S01]  /*19830*/  LOP3.LUT R6, R6, 0x1000, RZ, 0xc0, !PT ;  /* 0x0000100006067812 */ /* 0x000fe200078ec0ff */
[----:B------:R-:W-:Y:S01]  /*19840*/  STL [R1+0x28], RZ ;  /* 0x000028ff01007387 */ /* 0x000fe20000100800 */
[----:B------:R-:W-:Y:S01]  /*19850*/  LEA.HI R4, R4, R3, RZ, 0x7 ;  /* 0x0000000304047211 */ /* 0x000fe200078f38ff */
[----:B------:R-:W-:Y:S01]  /*19860*/  CS2R R248, SRZ ;  /* 0x0000000000f87805 */ /* 0x000fe2000001ff00 */
[----:B------:R-:W-:Y:S01]  /*19870*/  LOP3.LUT R12, R5, R6, RZ, 0xfc, !PT ;  /* 0x00000006050c7212 */ /* 0x000fe200078efcff */
[----:B------:R-:W-:Y:S01]  /*19880*/  STL [R1+0x2c], RZ ;  /* 0x00002cff01007387 */ /* 0x000fe20000100800 */
[----:B------:R-:W-:Y:S01]  /*19890*/  SHF.R.S32.HI R3, RZ, 0x1f, R2 ;  /* 0x0000001fff037819 */ /* 0x000fe20000011402 */
[----:B------:R-:W-:Y:S01]  /*198a0*/  CS2R R236, SRZ ;  /* 0x0000000000ec7805 */ /* 0x000fe2000001ff00 */
[----:B------:R-:W-:Y:S01]  /*198b0*/  SHF.R.S32.HI R14, RZ, 0x7, R4 ;  /* 0x00000007ff0e7819 */ /* 0x000fe20000011404 */
[----:B------:R-:W-:Y:S01]  /*198c0*/  STL [R1+0x10], RZ ;  /* 0x000010ff01007387 */ /* 0x000fe20000100800 */
[----:B------:R-:W-:Y:S01]  /*198d0*/  SHF.L.U64.HI R3, R2, 0x2, R3 ;  /* 0x0000000202037819 */ /* 0x000fe20000010203 */
[----:B------:R-:W-:Y:S01]  /*198e0*/  CS2R R238, SRZ ;  /* 0x0000000000ee7805 */ /* 0x000fe2000001ff00 */
[----:B------:R-:W-:Y:S01]  /*198f0*/  LOP3.LUT R2, R252, 0x3, RZ, 0xc0, !PT ;  /* 0x00000003fc027812 */ /* 0x000fe200078ec0ff */
[----:B------:R-:W-:Y:S01]  /*19900*/  STL [R1+0x14], RZ ;  /* 0x000014ff01007387 */ /* 0x000fe20000100800 */
[----:B------:R-:W-:Y:S01]  /*19910*/  SHF.L.U64.HI R0, R251, 0x2, R0 ;  /* 0x00000002fb007819 */ /* 0x000fe20000010200 */
[----:B------:R-:W-:Y:S01]  /*19920*/  CS2R R208, SRZ ;  /* 0x0000000000d07805 */ /* 0x000fe2000001ff00 */
[----:B------:R-:W-:Y:S01]  /*19930*/  CS2R R250, SRZ ;  /* 0x0000000000fa7805 */ /* 0x000fe2000001ff00 */
[----:B------:R-:W-:Y:S01]  /*19940*/  STL [R1+0x18], RZ ;  /* 0x000018ff01007387 */ /* 0x000fe20000100800 */
[----:B------:R-:W-:Y:S01]  /*19950*/  IMAD R2, R2, 0x820, RZ ;  /* 0x0000082002027824 */ /* 0x000fe200078e02ff */
[----:B------:R-:W-:Y:S01]  /*19960*/  CS2R R210, SRZ ;  /* 0x0000000000d27805 */ /* 0x000fe2000001ff00 */
[----:B------:R-:W-:Y:S01]  /*19970*/  CS2R R212, SRZ ;  /* 0x0000000000d47805 */ /* 0x000fe2000001ff00 */
[----:B------:R-:W-:Y:S01]  /*19980*/  STL [R1+0x1c], RZ ;  /* 0x00001cff01007387 */ /* 0x000fe20000100800 */
[----:B------:R-:W-:Y:S01]  /*19990*/  CS2R R214, SRZ ;  /* 0x0000000000d67805 */ /* 0x000fe2000001ff00 */
[----:B------:R-:W-:Y:S01]  /*199a0*/  LOP3.LUT R13, R2, 0xdc, R252, 0x78, !PT ;  /* 0x000000dc020d7812 */ /* 0x000fe200078e78fc */
[----:B------:R-:W-:Y:S01]  /*199b0*/  CS2R R216, SRZ ;  /* 0x0000000000d87805 */ /* 0x000fe2000001ff00 */
[----:B------:R-:W-:Y:S01]  /*199c0*/  STL [R1+0x550], RZ ;  /* 0x000550ff01007387 */ /* 0x000fe20000100800 */
[----:B------:R-:W-:Y:S01]  /*199d0*/  LOP3.LUT R2, R12, 0x40, RZ, 0x3c, !PT ;  /* 0x000000400c027812 */ /* 0x000fe200078e3cff */
[----:B------:R-:W-:Y:S01]  /*199e0*/  CS2R R218, SRZ ;  /* 0x0000000000da7805 */ /* 0x000fe2000001ff00 */
[----:B------:R-:W-:Y:S01]  /*199f0*/  CS2R R68, SRZ ;  /* 0x0000000000447805 */ /* 0x000fe2000001ff00 */
[----:B------:R-:W-:Y:S01]  /*19a00*/  STL [R1+0x554], RZ ;  /* 0x000554ff01007387 */ /* 0x000fe20000100800 */
[----:B------:R-:W-:Y:S01]  /*19a10*/  CS2R R70, SRZ ;  /* 0x0000000000467805 */ /* 0x000fe2000001ff00 */
        /* <DEDUP_REMOVED lines=76> */
[----:B--2---:R-:W-:Y:S01]  /*19ee0*/  CS2R R8, SRZ ;  /* 0x0000000000087805 */ /* 0x004fe2000001ff00 */
        /* <DEDUP_REMOVED lines=12> */
[----:B------:R-:W-:Y:S01]  /*19fb0*/  IADD3 R14, R14, -0x2, RZ ;  /* 0xfffffffe0e0e7810 */ /* 0x000fe20007ffe0ff */
[----:B------:R-:W-:Y:S01]  /*19fc0*/  STL [R1+0x8e0], RZ ;  /* 0x0008e0ff01007387 */ /* 0x000fe20000100800 */
[----:B------:R-:W-:-:S03]  /*19fd0*/  LOP3.LUT R13, R13, 0x20, RZ, 0x3c, !PT ;  /* 0x000000200d0d7812 */ /* 0x000fc600078e3cff */
[----:B------:R-:W-:Y:S04]  /*19fe0*/  STL [R1+0x8e4], RZ ;  /* 0x0008e4ff01007387 */ /* 0x000fe80000100800 */
        /* <DEDUP_REMOVED lines=30> */
[----:B------:R-:W-:Y:S04]  /*1a1d0*/  STL [R1], RZ ;  /* 0x000000ff01007387 */ /* 0x000fe80000100800 */
        /* <DEDUP_REMOVED lines=230> */
[----:B------:R1:W-:Y:S04]  /*1b040*/  STL [R1+0x1654], R6 ;  /* 0x0016540601007387 */ /* 0x0003e80000100800 */
[----:B------:R2:W-:Y:S04]  /*1b050*/  STL [R1+0x3ec], RZ ;  /* 0x0003ecff01007387 */ /* 0x0005e80000100800 */
[----:B------:R2:W-:Y:S01]  /*1b060*/  STL [R1+0x400], RZ ;  /* 0x000400ff01007387 */ /* 0x0005e20000100800 */
[----:B-1----:R-:W-:-:S03]  /*1b070*/  CS2R R6, SRZ ;  /* 0x0000000000067805 */ /* 0x002fc6000001ff00 */
        /* <DEDUP_REMOVED lines=48> */
[----:B------:R2:W-:Y:S02]  /*1b380*/  STL [R1+0x1648], R2 ;  /* 0x0016480201007387 */ /* 0x0005e40000100800 */
.L_x_2:
[----:B--2---:R-:W2:Y:S01]  /*1b390*/  LDL.LU R2, [R1+0xa08] ;  /* 0x000a080001027983 */ /* 0x004ea20000300800 */
[----:B------:R-:W-:-:S04]  /*1b3a0*/  DEPBAR.LE SB0, 0x2 ;  /* 0x000080800000791a */ /* 0x000fc80000000000 */
[----:B------:R-:W3:Y:S04]  /*1b3b0*/  LDL R12, [R1+0xa30] ;  /* 0x000a3000010c7983 */ /* 0x000ee80000100800 */
[----:B------:R1:W-:Y:S04]  /*1b3c0*/  STL [R1+0x1704], R0 ;  /* 0x0017040001007387 */ /* 0x0003e80000100800 */
[----:B------:R-:W-:Y:S04]  /*1b3d0*/  STL [R1+0x1700], R3 ;  /* 0x0017000301007387 */ /* 0x000fe80000100800 */
[----:B------:R-:W4:Y:S02]  /*1b3e0*/  S2R R15, SR_TID.X ;  /* 0x00000000000f7919 */ /* 0x000f240000002100 */
[----:B----4-:R-:W-:-:S02]  /*1b3f0*/  LOP3.LUT R13, R15, 0x3, RZ, 0xc0, !PT ;  /* 0x000000030f0d7812 */ /* 0x010fc400078ec0ff */
[----:B------:R-:W-:-:S03]  /*1b400*/  LOP3.LUT R14, R15, 0x3, RZ, 0xc0, !PT ;  /* 0x000000030f0e7812 */ /* 0x000fc600078ec0ff */
[----:B------:R-:W-:Y:S02]  /*1b410*/  IMAD R13, R13, 0x820, RZ ;  /* 0x000008200d0d7824 */ /* 0x000fe400078e02ff */
[----:B------:R-:W-:-:S03]  /*1b420*/  IMAD R14, R14, 0x820, RZ ;  /* 0x000008200e0e7824 */ /* 0x000fc600078e02ff */
[--C-:B------:R-:W-:Y:S02]  /*1b430*/  LOP3.LUT R13, R13, 0xdc, R15.reuse, 0x78, !PT ;  /* 0x000000dc0d0d7812 */ /* 0x100fe400078e780f */
[----:B------:R-:W-:Y:S02]  /*1b440*/  LOP3.LUT R14, R14, 0xdc, R15, 0x78, !PT ;  /* 0x000000dc0e0e7812 */ /* 0x000fe400078e780f */
[----:B------:R-:W-:Y:S01]  /*1b450*/  LOP3.LUT R13, R13, 0x20, RZ, 0x3c, !PT ;  /* 0x000000200d0d7812 */ /* 0x000fe200078e3cff */
[----:B------:R-:W-:Y:S01]  /*1b460*/  BAR.SYNC.DEFER_BLOCKING 0x0 ;  /* 0x0000000000007b1d */ /* 0x000fe20000010000 */
[----:B--2---:R-:W-:-:S04]  /*1b470*/  IADD3 R2, R2, 0x1, RZ ;  /* 0x0000000102027810 */ /* 0x004fc80007ffe0ff */
[----:B------:R-:W-:-:S04]  /*1b480*/  ISETP.GT.AND P0, PT, R2, 0x1, PT ;  /* 0x000000010200780c */ /* 0x000fc80003f04270 */
[----:B-1----:R-:W-:-:S04]  /*1b490*/  SEL R0, R2, RZ, !P0 ;  /* 0x000000ff02007207 */ /* 0x002fc80004000000 */
[C---:B---3--:R-:W-:Y:S01]  /*1b4a0*/  LEA R36, R0.reuse, R12, 0x11 ;  /* 0x0000000c00247211 */ /* 0x048fe200078e88ff */
[----:B------:R-:W-:Y:S01]  /*1b4b0*/  STL [R1+0xa08], R0 ;  /* 0x000a080001007387 */ /* 0x000fe20000100800 */
[C---:B------:R-:W-:Y:S02]  /*1b4c0*/  IMAD R2, R0.reuse, 0x40000, R13 ;  /* 0x0004000000027824 */ /* 0x040fe400078e020d */
[----:B------:R-:W-:Y:S01]  /*1b4d0*/  IMAD R252, R0, 0x40000, R14 ;  /* 0x0004000000fc7824 */ /* 0x000fe200078e020e */
[----:B------:R-:W2:Y:S04]  /*1b4e0*/  LDL.LU.64 R16, [R1+0x20] ;  /* 0x0000200001107983 */ /* 0x000ea80000300a00 */
[----:B------:R-:W2:Y:S04]  /*1b4f0*/  LDL.LU.64 R18, [R1+0x28] ;  /* 0x0000280001127983 */ /* 0x000ea80000300a00 */
[----:B------:R-:W3:Y:S04]  /*1b500*/  LDL.LU.64 R12, [R1+0x10] ;  /* 0x00001000010c7983 */ /* 0x000ee80000300a00 */
[----:B------:R-:W3:Y:S04]  /*1b510*/  LDL.LU.64 R14, [R1+0x18] ;  /* 0x00001800010e7983 */ /* 0x000ee80000300a00 */
[----:B------:R-:W-:Y:S04]  /*1b520*/  LDS R84, [R252] ;  /* 0x00000000fc547984 */ /* 0x000fe80000000800 */
[----:B------:R-:W-:Y:S04]  /*1b530*/  LDS R86, [R252+0x2000] ;  /* 0x00200000fc567984 */ /* 0x000fe80000000800 */
[----:B------:R-:W-:Y:S04]  /*1b540*/  LDS R85, [R2] ;  /* 0x0000000002557984 */ /* 0x000fe80000000800 */
[----:B------:R-:W-:Y:S04]  /*1b550*/  LDS R87, [R2+0x2000] ;  /* 0x0020000002577984 */ /* 0x000fe80000000800 */
[----:B------:R-:W-:Y:S04]  /*1b560*/  LDSM.16.M88.4 R24, [R36+0x80000] ;  /* 0x080000002418783b */ /* 0x000fe80000000200 */
[----:B------:R-:W-:Y:S04]  /*1b570*/  LDS R124, [R252+0x100] ;  /* 0x00010000fc7c7984 */ /* 0x000fe80000000800 */
[----:B------:R-:W-:Y:S04]  /*1b580*/  LDS R126, [R252+0x2100] ;  /* 0x00210000fc7e7984 */ /* 0x000fe80000000800 */
[----:B------:R-:W-:Y:S04]  /*1b590*/  LDS R125, [R2+0x100] ;  /* 0x00010000027d7984 */ /* 0x000fe80000000800 */
[----:B------:R-:W-:Y:S04]  /*1b5a0*/  LDS R127, [R2+0x2100] ;  /* 0x00210000027f7984 */ /* 0x000fe80000000800 */
[----:B------:R-:W-:Y:S04]  /*1b5b0*/  LDSM.16.M88.4 R20, [R36+0x82000] ;  /* 0x082000002414783b */ /* 0x000fe80000000200 */
[----:B------:R-:W-:Y:S04]  /*1b5c0*/  LDS R164, [R252+0x200] ;  /* 0x00020000fca47984 */ /* 0x000fe80000000800 */
[----:B------:R-:W-:Y:S04]  /*1b5d0*/  LDS R166, [R252+0x2200] ;  /* 0x00220000fca67984 */ /* 0x000fe80000000800 */
[----:B------:R-:W-:Y:S04]  /*1b5e0*/  LDS R165, [R2+0x200] ;  /* 0x0002000002a57984 */ /* 0x000fe80000000800 */
[----:B------:R-:W1:Y:S04]  /*1b5f0*/  LDS R167, [R2+0x2200] ;  /* 0x0022000002a77984 */ /* 0x000e680000000800 */
[----:B------:R-:W-:Y:S04]  /*1b600*/  LDS R200, [R252+0x300] ;  /* 0x00030000fcc87984 */ /* 0x000fe80000000800 */
        /* <DEDUP_REMOVED lines=8> */
[----:B------:R-:W-:Y:S01]  /*1b690*/  LDS R242, [R252+0x2500] ;  /* 0x00250000fcf27984 */ /* 0x000fe20000000800 */
[-C--:B-1---5:R-:W-:Y:S03]  /*1b6a0*/  HMMA.1688.F32.TF32 R44, R164, R24.reuse, R208 ;  /* 0x00000018a42c723c */ /* 0x0a2fe600000810d0 */
        /* <DEDUP_REMOVED lines=10> */
[----:B------:R-:W-:Y:S04]  /*1b750*/  STL [R1+0x9d0], R36 ;  /* 0x0009d02401007387 */ /* 0x000fe80000100800 */
[----:B------:R-:W-:Y:S04]  /*1b760*/  STL [R1+0x3060], R26 ;  /* 0x0030601a01007387 */ /* 0x000fe80000100800 */
[----:B------:R-:W-:Y:S04]  /*1b770*/  STL [R1+0x305c], R27 ;  /* 0x00305c1b01007387 */ /* 0x000fe80000100800 */
[----:B------:R-:W-:Y:S04]  /*1b780*/  STL [R1+0x3054], R22 ;  /* 0x0030541601007387 */ /* 0x000fe80000100800 */
[----:B------:R-:W-:Y:S04]  /*1b790*/  STL [R1+0x3050], R23 ;  /* 0x0030501701007387 */ /* 0x000fe80000100800 */
[----:B------:R-:W-:Y:S04]  /*1b7a0*/  LDSM.16.M88.4 R64, [R36+0x90000] ;  /* 0x090000002440783b */ /* 0x000fe80000000200 */
[----:B------:R-:W1:Y:S04]  /*1b7b0*/  LDSM.16.M88.4 R52, [R36+0x96000] ;  /* 0x096000002434783b */ /* 0x000e680000000200 */
[----:B------:R-:W-:Y:S04]  /*1b7c0*/  LDSM.16.M88.4 R56, [R36+0x94000] ;  /* 0x094000002438783b */ /* 0x000fe80000000200 */
[----:B------:R-:W-:Y:S01]  /*1b7d0*/  LDSM.16.M88.4 R60, [R36+0x92000] ;  /* 0x09200000243c783b */ /* 0x000fe20000000200 */
[-C--:B--2---:R-:W-:Y:S08]  /*1b7e0*/  HMMA.1688.F32.TF32 R40, R84, R24.reuse, R16 ;  /* 0x000000185428723c */ /* 0x084ff00000081010 */
[----:B------:R-:W-:Y:S01]  /*1b7f0*/  HMMA.1688.F32.TF32 R16, R124, R24, R244 ;  /* 0x000000187c10723c */ /* 0x000fe200000810f4 */
[----:B------:R-:W-:Y:S04]  /*1b800*/  LDS R244, [R252+0x4000] ;  /* 0x00400000fcf47984 */ /* 0x000fe80000000800 */
[----:B------:R-:W-:Y:S03]  /*1b810*/  LDS R246, [R252+0x6000] ;  /* 0x00600000fcf67984 */ /* 0x000fe60000000800 */
[----:B-1----:R-:W-:Y:S01]  /*1b820*/  HMMA.1688.F32.TF32 R204, R220, R52, R204 ;  /* 0x00000034dccc723c */ /* 0x002fe200000810cc */
[----:B------:R-:W-:Y:S04]  /*1b830*/  LDS R245, [R2+0x4000] ;  /* 0x0040000002f57984 */ /* 0x000fe80000000800 */
[----:B------:R-:W-:Y:S04]  /*1b840*/  LDS R247, [R2+0x6000] ;  /* 0x0060000002f77984 */ /* 0x000fe80000000800 */
[----:B------:R-:W-:Y:S04]  /*1b850*/  STL.64 [R1+0x3b0], R40 ;  /* 0x0003b02801007387 */ /* 0x000fe80000100a00 */
[----:B------:R1:W-:Y:S04]  /*1b860*/  STL.64 [R1+0x3b8], R42 ;  /* 0x0003b82a01007387 */ /* 0x0003e80000100a00 */
[----:B------:R-:W-:Y:S04]  /*1b870*/  STL.64 [R1+0x3a0], R16 ;  /* 0x0003a01001007387 */ /* 0x000fe80000100a00 */
[----:B------:R2:W-:Y:S01]  /*1b880*/  STL.64 [R1+0x3a8], R18 ;  /* 0x0003a81201007387 */ /* 0x0005e20000100a00 */
[-C--:B-1----:R-:W-:Y:S03]  /*1b890*/  HMMA.1688.F32.TF32 R40, R200, R24.reuse, R232 ;  /* 0x00000018c828723c */ /* 0x082fe600000810e8 */
[----:B------:R-:W-:Y:S04]  /*1b8a0*/  STL.64 [R1+0x390], R44 ;  /* 0x0003902c01007387 */ /* 0x000fe80000100a00 */
[----:B------:R1:W-:Y:S01]  /*1b8b0*/  STL.64 [R1+0x398], R46 ;  /* 0x0003982e01007387 */ /* 0x0003e20000100a00 */
[-C--:B--2---:R-:W-:Y:S08]  /*1b8c0*/  HMMA.1688.F32.TF32 R16, R220, R24.reuse, R180 ;  /* 0x00000018dc10723c */ /* 0x084ff000000810b4 */
[-C--:B-1----:R-:W-:Y:S07]  /*1b8d0*/  HMMA.1688.F32.TF32 R44, R240, R24.reuse, R172 ;  /* 0x00000018f02c723c */ /* 0x082fee00000810ac */
[----:B------:R-:W-:Y:S04]  /*1b8e0*/  STL.64 [R1+0x430], R40 ;  /* 0x0004302801007387 */ /* 0x000fe80000100a00 */
[----:B------:R1:W-:Y:S04]  /*1b8f0*/  STL.64 [R1+0x438], R42 ;  /* 0x0004382a01007387 */ /* 0x0003e80000100a00 */
[----:B------:R-:W-:Y:S04]  /*1b900*/  STL.64 [R1+0x450], R16 ;  /* 0x0004501001007387 */ /* 0x000fe80000100a00 */
[----:B------:R2:W-:Y:S01]  /*1b910*/  STL.64 [R1+0x458], R18 ;  /* 0x0004581201007387 */ /* 0x0005e20000100a00 */
[-C--:B-1----:R-:W-:Y:S03]  /*1b920*/  HMMA.1688.F32.TF32 R40, R28, R24.reuse, R160 ;  /* 0x000000181c28723c */ /* 0x082fe600000810a0 */
[----:B------:R1:W-:Y:S04]  /*1b930*/  STL.64 [R1+0x530], R44 ;  /* 0x0005302c01007387 */ /* 0x0003e80000100a00 */
[----:B------:R4:W-:Y:S01]  /*1b940*/  STL.64 [R1+0x538], R46 ;  /* 0x0005382e01007387 */ /* 0x0009e20000100a00 */
[----:B--2---:R-:W-:Y:S08]  /*1b950*/  HMMA.1688.F32.TF32 R16, R32, R24, R4 ;  /* 0x000000182010723c */ /* 0x004ff00000081004 */
[-C--:B---3--:R-:W-:Y:S07]  /*1b960*/  HMMA.1688.F32.TF32 R4, R84, R20.reuse, R12 ;  /* 0x000000145404723c */ /* 0x088fee000008100c */
[----:B------:R2:W-:Y:S04]  /*1b970*/  STL.64 [R1+0x680], R40 ;  /* 0x0006802801007387 */ /* 0x0005e80000100a00 */
[----:B------:R2:W-:Y:S04]  /*1b980*/  STL.64 [R1+0x688], R42 ;  /* 0x0006882a01007387 */ /* 0x0005e80000100a00 */
[----:B-1----:R-:W3:Y:S04]  /*1b990*/  LDL.LU.64 R44, [R1+0x550] ;  /* 0x00055000012c7983 */ /* 0x002ee80000300a00 */
[----:B------:R-:W-:Y:S04]  /*1b9a0*/  STL.64 [R1+0x760], R16 ;  /* 0x0007601001007387 */ /* 0x000fe80000100a00 */
[----:B------:R-:W-:Y:S04]  /*1b9b0*/  STL.64 [R1+0x768], R18 ;  /* 0x0007681201007387 */ /* 0x000fe80000100a00 */
[----:B----4-:R-:W3:Y:S04]  /*1b9c0*/  LDL.LU.64 R46, [R1+0x558] ;  /* 0x00055800012e7983 */ /* 0x010ee80000300a00 */
[----:B------:R-:W-:Y:S04]  /*1b9d0*/  STL.64 [R1+0x300], R4 ;  /* 0x0003000401007387 */ /* 0x000fe80000100a00 */
[----:B------:R1:W-:Y:S04]  /*1b9e0*/  STL.64 [R1+0x308], R6 ;  /* 0x0003080601007387 */ /* 0x0003e80000100a00 */
[----:B--2---:R-:W2:Y:S04]  /*1b9f0*/  LDL.LU.64 R40, [R1] ;  /* 0x0000000001287983 */ /* 0x004ea80000300a00 */
[----:B------:R-:W2:Y:S01]  /*1ba00*/  LDL.LU.64 R42, [R1+0x8] ;  /* 0x00000800012a7983 */ /* 0x000ea20000300a00 */
[-C--:B------:R-:W-:Y:S03]  /*1ba10*/  HMMA.1688.F32.TF32 R12, R124, R20.reuse, R136 ;  /* 0x000000147c0c723c */ /* 0x080fe60000081088 */
[----:B------:R-:W4:Y:S05]  /*1ba20*/  LDL.LU.64 R24, [R1+0x570] ;  /* 0x0005700001187983 */ /* 0x000f2a0000300a00 */
[-C--:B-1----:R-:W-:Y:S11]  /*1ba30*/  HMMA.1688.F32.TF32 R4, R164, R20.reuse, R212 ;  /* 0x00000014a404723c */ /* 0x082ff600000810d4 */
[----:B------:R-:W-:Y:S04]  /*1ba40*/  @!UPT UIADD3 URZ, URZ, URZ, URZ ;  /* 0x0000003f3f3ff290 */ /* 0x000fe8000fffe03f */
[----:B------:R-:W-:Y:S04]  /*1ba50*/  STL.64 [R1+0x2e0], R12 ;  /* 0x0002e00c01007387 */ /* 0x000fe80000100a00 */
[----:B------:R1:W-:Y:S04]  /*1ba60*/  STL.64 [R1+0x2e8], R14 ;  /* 0x0002e80e01007387 */ /* 0x0003e80000100a00 */
[----:B------:R-:W4:Y:S04]  /*1ba70*/  LDL.LU.64 R26, [R1+0x578] ;  /* 0x00057800011a7983 */ /* 0x000f280000300a00 */
[----:B------:R-:W-:Y:S01]  /*1ba80*/  STL.64 [R1+0x310], R4 ;  /* 0x0003100401007387 */ /* 0x000fe20000100a00 */
[-C--:B-1----:R-:W-:Y:S03]  /*1ba90*/  HMMA.1688.F32.TF32 R12, R200, R20.reuse, R184 ;  /* 0x00000014c80c723c */ /* 0x082fe600000810b8 */
[----:B------:R1:W-:Y:S05]  /*1baa0*/  STL.64 [R1+0x318], R6 ;  /* 0x0003180601007387 */ /* 0x0003ea0000100a00 */
[-C--:B------:R-:W-:Y:S08]  /*1bab0*/  HMMA.1688.F32.TF32 R16, R240, R20.reuse, R168 ;  /* 0x00000014f010723c */ /* 0x080ff000000810a8 */
[-C--:B-1----:R-:W-:Y:S07]  /*1bac0*/  HMMA.1688.F32.TF32 R4, R220, R20.reuse, R176 ;  /* 0x00000014dc04723c */ /* 0x082fee00000810b0 */
[----:B------:R-:W-:Y:S04]  /*1bad0*/  STL.64 [R1+0x350], R12 ;  /* 0x0003500c01007387 */ /* 0x000fe80000100a00 */
[----:B------:R1:W-:Y:S02]  /*1bae0*/  STL.64 [R1+0x358], R14 ;  /* 0x0003580e01007387 */ /* 0x0003e40000100a00 */
[-C--:B-1----:R-:W-:Y:S10]  /*1baf0*/  HMMA.1688.F32.TF32 R12, R28, R20.reuse, R156 ;  /* 0x000000141c0c723c */ /* 0x082ff4000008109c */
[----:B------:R-:W-:Y:S04]  /*1bb00*/  STL.64 [R1+0x420], R4 ;  /* 0x0004200401007387 */ /* 0x000fe80000100a00 */
[----:B------:R1:W-:Y:S04]  /*1bb10*/  STL.64 [R1+0x428], R6 ;  /* 0x0004280601007387 */ /* 0x0003e80000100a00 */
[----:B------:R-:W-:Y:S04]  /*1bb20*/  STL.64 [R1+0x470], R16 ;  /* 0x0004701001007387 */ /* 0x000fe80000100a00 */
[----:B------:R-:W-:Y:S04]  /*1bb30*/  STL.64 [R1+0x478], R18 ;  /* 0x0004781201007387 */ /* 0x000fe80000100a00 */
[----:B------:R-:W1:Y:S04]  /*1bb40*/  LDSM.16.M88.4 R16, [R36+0x84000] ;  /* 0x084000002410783b */ /* 0x000e680000000200 */
[----:B------:R-:W-:Y:S04]  /*1bb50*/  STL.64 [R1+0x600], R12 ;  /* 0x0006000c01007387 */ /* 0x000fe80000100a00 */
[----:B------:R-:W-:Y:S04]  /*1bb60*/  STL.64 [R1+0x608], R14 ;  /* 0x0006080e01007387 */ /* 0x000fe80000100a00 */
[----:B------:R-:W1:Y:S02]  /*1bb70*/  LDSM.16.M88.4 R12, [R36+0x86000] ;  /* 0x08600000240c783b */ /* 0x000e640000000200 */
[----:B-1----:R-:W-:Y:S02]  /*1bb80*/  HMMA.1688.F32.TF32 R4, R32, R20, R8 ;  /* 0x000000142004723c */ /* 0x002fe40000081008 */
[----:B------:R-:W-:Y:S04]  /*1bb90*/  LDSM.16.M88.4 R8, [R36+0x8a000] ;  /* 0x08a000002408783b */ /* 0x000fe80000000200 */
[----:B------:R-:W-:Y:S11]  /*1bba0*/  STL [R1+0x3064], R18 ;  /* 0x0030641201007387 */ /* 0x000ff60000100800 */
[----:B------:R-:W-:Y:S06]  /*1bbb0*/  @!UPT UIADD3 URZ, URZ, URZ, URZ ;  /* 0x0000003f3f3ff290 */ /* 0x000fec000fffe03f */
[----:B------:R-:W-:Y:S04]  /*1bbc0*/  STL.64 [R1+0x750], R4 ;  /* 0x0007500401007387 */ /* 0x000fe80000100a00 */
[----:B------:R-:W-:Y:S04]  /*1bbd0*/  STL.64 [R1+0x758], R6 ;  /* 0x0007580601007387 */ /* 0x000fe80000100a00 */
[----:B------:R-:W-:Y:S04]  /*1bbe0*/  STL [R1+0x3058], R19 ;  /* 0x0030581301007387 */ /* 0x000fe80000100800 */
[----:B------:R-:W-:Y:S04]  /*1bbf0*/  STL [R1+0x306c], R14 ;  /* 0x00306c0e01007387 */ /* 0x000fe80000100800 */
[----:B------:R-:W-:Y:S04]  /*1bc00*/  STL [R1+0x3068], R15 ;  /* 0x0030680f01007387 */ /* 0x000fe80000100800 */
[----:B------:R-:W4:Y:S01]  /*1bc10*/  LDL.LU.64 R20, [R1+0x620] ;  /* 0x0006200001147983 */ /* 0x000f220000300a00 */
[-C--:B------:R-:W-:Y:S03]  /*1bc20*/  HMMA.1688.F32.TF32 R48, R164, R16.reuse, R216 ;  /* 0x00000010a430723c */ /* 0x080fe600000810d8 */
[----:B------:R-:W1:Y:S05]  /*1bc30*/  LDSM.16.M88.4 R4, [R36+0x88000] ;  /* 0x088000002404783b */ /* 0x000e6a0000000200 */
[-C--:B---3--:R-:W-:Y:S08]  /*1bc40*/  HMMA.1688.F32.TF32 R44, R84, R16.reuse, R44 ;  /* 0x00000010542c723c */ /* 0x088ff0000008102c */
[-C--:B--2---:R-:W-:Y:S11]  /*1bc50*/  HMMA.1688.F32.TF32 R40, R124, R16.reuse, R40 ;  /* 0x000000107c28723c */ /* 0x084ff60000081028 */
[----:B------:R-:W-:Y:S04]  /*1bc60*/  @!UPT UIADD3 URZ, URZ, URZ, URZ ;  /* 0x0000003f3f3ff290 */ /* 0x000fe8000fffe03f */
[----:B------:R-:W-:Y:S04]  /*1bc70*/  STL.64 [R1+0x260], R44 ;  /* 0x0002602c01007387 */ /* 0x000fe80000100a00 */
[----:B------:R2:W-:Y:S04]  /*1bc80*/  STL.64 [R1+0x268], R46 ;  /* 0x0002682e01007387 */ /* 0x0005e80000100a00 */
[----:B------:R-:W1:Y:S04]  /*1bc90*/  LDL.LU.64 R22, [R1+0x628] ;  /* 0x0006280001167983 */ /* 0x000e680000300a00 */
[----:B------:R-:W-:Y:S04]  /*1bca0*/  STL.64 [R1+0x250], R40 ;  /* 0x0002502801007387 */ /* 0x000fe80000100a00 */
[----:B------:R3:W-:Y:S01]  /*1bcb0*/  STL.64 [R1+0x258], R42 ;  /* 0x0002582a01007387 */ /* 0x0007e20000100a00 */
[-C--:B--2---:R-:W-:Y:S08]  /*1bcc0*/  HMMA.1688.F32.TF32 R44, R220, R16.reuse, R96 ;  /* 0x00000010dc2c723c */ /* 0x084ff00000081060 */
[-C--:B---3--:R-:W-:Y:S01]  /*1bcd0*/  HMMA.1688.F32.TF32 R40, R200, R16.reuse, R76 ;  /* 0x00000010c828723c */ /* 0x088fe2000008104c */
[----:B------:R-:W-:Y:S04]  /*1bce0*/  STL.64 [R1+0x270], R48 ;  /* 0x0002703001007387 */ /* 0x000fe80000100a00 */
[----:B------:R2:W-:Y:S03]  /*1bcf0*/  STL.64 [R1+0x278], R50 ;  /* 0x0002783201007387 */ /* 0x0005e60000100a00 */
[-C--:B--2---:R-:W-:Y:S11]  /*1bd00*/  HMMA.1688.F32.TF32 R48, R240, R16.reuse, R112 ;  /* 0x00000010f030723c */ /* 0x084ff60000081070 */
[----:B------:R-:W-:Y:S04]  /*1bd10*/  @!UPT UIADD3 URZ, URZ, URZ, URZ ;  /* 0x0000003f3f3ff290 */ /* 0x000fe8000fffe03f */
[----:B------:R-:W-:Y:S04]  /*1bd20*/  STL.64 [R1+0x2a0], R40 ;  /* 0x0002a02801007387 */ /* 0x000fe80000100a00 */
[----:B------:R2:W-:Y:S04]  /*1bd30*/  STL.64 [R1+0x2a8], R42 ;  /* 0x0002a82a01007387 */ /* 0x0005e80000100a00 */
[----:B------:R-:W-:Y:S04]  /*1bd40*/  STL.64 [R1+0x330], R44 ;  /* 0x0003302c01007387 */ /* 0x000fe80000100a00 */
[----:B------:R3:W-:Y:S01]  /*1bd50*/  STL.64 [R1+0x338], R46 ;  /* 0x0003382e01007387 */ /* 0x0007e20000100a00 */
[-C--:B--2---:R-:W-:Y:S08]  /*1bd60*/  HMMA.1688.F32.TF32 R40, R28, R16.reuse, R132 ;  /* 0x000000101c28723c */ /* 0x084ff00000081084 */
[----:B---3--:R-:W-:Y:S08]  /*1bd70*/  HMMA.1688.F32.TF32 R44, R32, R16, R152 ;  /* 0x00000010202c723c */ /* 0x008ff00000081098 */
[-C--:B----4-:R-:W-:Y:S01]  /*1bd80*/  HMMA.1688.F32.TF32 R16, R84, R12.reuse, R24 ;  /* 0x0000000c5410723c */ /* 0x090fe20000081018 */
[----:B------:R-:W-:Y:S04]  /*1bd90*/  STL.64 [R1+0x440], R48 ;  /* 0x0004403001007387 */ /* 0x000fe80000100a00 */
[----:B------:R-:W-:Y:S04]  /*1bda0*/  STL.64 [R1+0x448], R50 ;  /* 0x0004483201007387 */ /* 0x000fe80000100a00 */
[----:B------:R-:W-:Y:S01]  /*1bdb0*/  STL.64 [R1+0x550], R40 ;  /* 0x0005502801007387 */ /* 0x000fe20000100a00 */
[-C--:B------:R-:W-:Y:S03]  /*1bdc0*/  HMMA.1688.F32.TF32 R24, R164, R12.reuse, R68 ;  /* 0x0000000ca418723c */ /* 0x080fe60000081044 */
[----:B------:R2:W-:Y:S04]  /*1bdd0*/  STL.64 [R1+0x558], R42 ;  /* 0x0005582a01007387 */ /* 0x0005e80000100a00 */
[----:B------:R-:W-:Y:S04]  /*1bde0*/  STL.64 [R1+0x740], R44 ;  /* 0x0007402c01007387 */ /* 0x000fe80000100a00 */
[----:B------:R-:W-:Y:S01]  /*1bdf0*/  STL.64 [R1+0x748], R46 ;  /* 0x0007482e01007387 */ /* 0x000fe20000100a00 */
[-C--:B--2---:R-:W-:Y:S03]  /*1be00*/  HMMA.1688.F32.TF32 R40, R124, R12.reuse, R248 ;  /* 0x0000000c7c28723c */ /* 0x084fe600000810f8 */
[----:B------:R-:W-:Y:S04]  /*1be10*/  STL.64 [R1+0x1b0], R16 ;  /* 0x0001b01001007387 */ /* 0x000fe80000100a00 */
[----:B------:R2:W-:Y:S04]  /*1be20*/  STL.64 [R1+0x1b8], R18 ;  /* 0x0001b81201007387 */ /* 0x0005e80000100a00 */
[----:B------:R-:W-:Y:S04]  /*1be30*/  LDSM.16.M88.4 R68, [R36+0x8e000] ;  /* 0x08e000002444783b */ /* 0x000fe80000000200 */
[----:B------:R-:W-:Y:S01]  /*1be40*/  LDSM.16.M88.4 R48, [R36+0x98000] ;  /* 0x098000002430783b */ /* 0x000fe20000000200 */
[-C--:B--2---:R-:W-:Y:S07]  /*1be50*/  HMMA.1688.F32.TF32 R16, R200, R12.reuse, R80 ;  /* 0x0000000cc810723c */ /* 0x084fee0000081050 */
[----:B------:R-:W-:Y:S04]  /*1be60*/  STL.64 [R1+0x1a0], R40 ;  /* 0x0001a02801007387 */ /* 0x000fe80000100a00 */
[----:B------:R2:W-:Y:S04]  /*1be70*/  STL.64 [R1+0x1a8], R42 ;  /* 0x0001a82a01007387 */ /* 0x0005e80000100a00 */
[----:B------:R-:W-:Y:S04]  /*1be80*/  STL.64 [R1+0x1c0], R24 ;  /* 0x0001c01801007387 */ /* 0x000fe80000100a00 */
[----:B------:R3:W-:Y:S01]  /*1be90*/  STL.64 [R1+0x1c8], R26 ;  /* 0x0001c81a01007387 */ /* 0x0007e20000100a00 */
[-C--:B--2---:R-:W-:Y:S03]  /*1bea0*/  HMMA.1688.F32.TF32 R40, R220, R12.reuse, R100 ;  /* 0x0000000cdc28723c */ /* 0x084fe60000081064 */
[----:B------:R-:W-:Y:S04]  /*1beb0*/  STL.64 [R1+0x230], R16 ;  /* 0x0002301001007387 */ /* 0x000fe80000100a00 */
[----:B------:R2:W-:Y:S01]  /*1bec0*/  STL.64 [R1+0x238], R18 ;  /* 0x0002381201007387 */ /* 0x0005e20000100a00 */
[-C--:B---3--:R-:W-:Y:S08]  /*1bed0*/  HMMA.1688.F32.TF32 R24, R240, R12.reuse, R116 ;  /* 0x0000000cf018723c */ /* 0x088ff00000081074 */
[-C--:B--2---:R-:W-:Y:S07]  /*1bee0*/  HMMA.1688.F32.TF32 R16, R28, R12.reuse, R140 ;  /* 0x0000000c1c10723c */ /* 0x084fee000008108c */
[----:B------:R2:W-:Y:S04]  /*1bef0*/  STL.64 [R1+0x290], R40 ;  /* 0x0002902801007387 */ /* 0x0005e80000100a00 */
[----:B------:R3:W-:Y:S04]  /*1bf00*/  STL.64 [R1+0x298], R42 ;  /* 0x0002982a01007387 */ /* 0x0007e80000100a00 */
[----:B------:R-:W-:Y:S04]  /*1bf10*/  STL.64 [R1+0x370], R24 ;  /* 0x0003701801007387 */ /* 0x000fe80000100a00 */
[----:B------:R-:W-:Y:S04]  /*1bf20*/  STL.64 [R1+0x378], R26 ;  /* 0x0003781a01007387 */ /* 0x000fe80000100a00 */
[----:B------:R-:W4:Y:S04]  /*1bf30*/  LDL.LU.64 R44, [R1+0x6f0] ;  /* 0x0006f000012c7983 */ /* 0x000f280000300a00 */
[----:B------:R-:W-:Y:S04]  /*1bf40*/  STL.64 [R1+0x520], R16 ;  /* 0x0005201001007387 */ /* 0x000fe80000100a00 */
[----:B------:R-:W-:Y:S04]  /*1bf50*/  STL.64 [R1+0x528], R18 ;  /* 0x0005281201007387 */ /* 0x000fe80000100a00 */
[----:B------:R-:W4:Y:S01]  /*1bf60*/  LDL.LU.64 R46, [R1+0x6f8] ;  /* 0x0006f800012e7983 */ /* 0x000f220000300a00 */
[----:B------:R-:W-:Y:S11]  /*1bf70*/  HMMA.1688.F32.TF32 R12, R32, R12, R188 ;  /* 0x0000000c200c723c */ /* 0x000ff600000810bc */
[----:B------:R-:W-:Y:S11]  /*1bf80*/  @!UPT UIADD3 URZ, URZ, URZ, URZ ;  /* 0x0000003f3f3ff290 */ /* 0x000ff6000fffe03f */
[----:B------:R-:W-:Y:S01]  /*1bf90*/  @!UPT UIADD3 URZ, URZ, URZ, URZ ;  /* 0x0000003f3f3ff290 */ /* 0x000fe2000fffe03f */
[----:B------:R-:W-:Y:S04]  /*1bfa0*/  STL.64 [R1+0x660], R12 ;  /* 0x0006600c01007387 */ /* 0x000fe80000100a00 */
[----:B------:R1:W-:Y:S04]  /*1bfb0*/  STL.64 [R1+0x668], R14 ;  /* 0x0006680e01007387 */ /* 0x0003e80000100a00 */
[----:B--2---:R-:W2:Y:S04]  /*1bfc0*/  LDL.LU.64 R40, [R1+0x560] ;  /* 0x0005600001287983 */ /* 0x004ea80000300a00 */
[----:B---3--:R-:W2:Y:S01]  /*1bfd0*/  LDL.LU.64 R42, [R1+0x568] ;  /* 0x00056800012a7983 */ /* 0x008ea20000300a00 */
[-C--:B-1----:R-:W-:Y:S11]  /*1bfe0*/  HMMA.1688.F32.TF32 R20, R84, R4.reuse, R20 ;  /* 0x000000045414723c */ /* 0x082ff60000081014 */
[----:B------:R-:W-:Y:S11]  /*1bff0*/  @!UPT UIADD3 URZ, URZ, URZ, URZ ;  /* 0x0000003f3f3ff290 */ /* 0x000ff6000fffe03f */
[----:B------:R-:W-:Y:S02]  /*1c000*/  @!UPT UIADD3 URZ, URZ, URZ, URZ ;  /* 0x0000003f3f3ff290 */ /* 0x000fe4000fffe03f */
[----:B------:R-:W-:Y:S02]  /*1c010*/  IMAD.MOV.U32 R15, RZ, RZ, R21 ;  /* 0x000000ffff0f7224 */ /* 0x000fe400078e0015 */
[----:B------:R-:W-:Y:S02]  /*1c020*/  IMAD.MOV.U32 R14, RZ, RZ, R20 ;  /* 0x000000ffff0e7224 */ /* 0x000fe400078e0014 */
[----:B------:R-:W-:Y:S01]  /*1c030*/  IMAD.MOV.U32 R18, RZ, RZ, R22 ;  /* 0x000000ffff127224 */ /* 0x000fe200078e0016 */
[----:B------:R-:W-:Y:S04]  /*1c040*/  STL [R1+0x307c], R15 ;  /* 0x00307c0f01007387 */ /* 0x000fe80000100800 */
[----:B------:R1:W-:Y:S04]  /*1c050*/  STL [R1+0x3078], R14 ;  /* 0x0030780e01007387 */ /* 0x0003e80000100800 */
[----:B------:R3:W-:Y:S01]  /*1c060*/  STL [R1+0x3074], R18 ;  /* 0x0030741201007387 */ /* 0x0007e20000100800 */
[-C--:B-1----:R-:W-:Y:S08]  /*1c070*/  HMMA.1688.F32.TF32 R12, R164, R4.reuse, R224 ;  /* 0x00000004a40c723c */ /* 0x082ff000000810e0 */
[----:B---3--:R-:W-:Y:S01]  /*1c080*/  HMMA.1688.F32.TF32 R16, R124, R4, R236 ;  /* 0x000000047c10723c */ /* 0x008fe200000810ec */
[----:B------:R-:W-:-:S05]  /*1c090*/  IMAD.MOV.U32 R26, RZ, RZ, R23 ;  /* 0x000000ffff1a7224 */ /* 0x000fca00078e0017 */
[----:B------:R-:W-:Y:S10]  /*1c0a0*/  STL [R1+0x3070], R26 ;  /* 0x0030701a01007387 */ /* 0x000ff40000100800 */
[----:B------:R-:W-:Y:S01]  /*1c0b0*/  MOV R3, R14 ;  /* 0x0000000e00037202 */ /* 0x000fe20000000f00 */
[----:B------:R-:W-:-:S06]  /*1c0c0*/  IMAD.MOV.U32 R0, RZ, RZ, R15 ;  /* 0x000000ffff007224 */ /* 0x000fcc00078e000f */
[----:B------:R-:W-:Y:S04]  /*1c0d0*/  STL.64 [R1+0x100], R16 ;  /* 0x0001001001007387 */ /* 0x000fe80000100a00 */
[----:B------:R1:W-:Y:S04]  /*1c0e0*/  STL.64 [R1+0x108], R18 ;  /* 0x0001081201007387 */ /* 0x0003e80000100a00 */
[----:B------:R3:W-:Y:S01]  /*1c0f0*/  STL.64 [R1+0x130], R12 ;  /* 0x0001300c01007387 */ /* 0x0007e20000100a00 */
[-C--:B-1----:R-:W-:Y:S08]  /*1c100*/  HMMA.1688.F32.TF32 R16, R200, R4.reuse, R88 ;  /* 0x00000004c810723c */ /* 0x082ff00000081058 */
[-C--:B---3--:R-:W-:Y:S01]  /*1c110*/  HMMA.1688.F32.TF32 R12, R220, R4.reuse, R104 ;  /* 0x00000004dc0c723c */ /* 0x088fe20000081068 */
[----:B------:R-:W-:Y:S04]  /*1c120*/  STL [R1+0x2fa0], R0 ;  /* 0x002fa00001007387 */ /* 0x000fe80000100800 */
[----:B------:R-:W-:Y:S03]  /*1c130*/  STL [R1+0x2f9c], R3 ;  /* 0x002f9c0301007387 */ /* 0x000fe60000100800 */
[-C--:B------:R-:W-:Y:S07]  /*1c140*/  HMMA.1688.F32.TF32 R20, R240, R4.reuse, R120 ;  /* 0x00000004f014723c */ /* 0x080fee0000081078 */
[----:B------:R-:W-:Y:S04]  /*1c150*/  STL.64 [R1+0x190], R16 ;  /* 0x0001901001007387 */ /* 0x000fe80000100a00 */
[----:B------:R1:W-:Y:S04]  /*1c160*/  STL.64 [R1+0x198], R18 ;  /* 0x0001981201007387 */ /* 0x0003e80000100a00 */
[----:B------:R-:W-:Y:S04]  /*1c170*/  STL.64 [R1+0x220], R12 ;  /* 0x0002200c01007387 */ /* 0x000fe80000100a00 */
[----:B------:R3:W-:Y:S01]  /*1c180*/  STL.64 [R1+0x228], R14 ;  /* 0x0002280e01007387 */ /* 0x0007e20000100a00 */
[-C--:B-1----:R-:W-:Y:S08]  /*1c190*/  HMMA.1688.F32.TF32 R16, R28, R4.reuse, R144 ;  /* 0x000000041c10723c */ /* 0x082ff00000081090 */
[----:B---3--:R-:W-:Y:S01]  /*1c1a0*/  HMMA.1688.F32.TF32 R12, R32, R4, R192 ;  /* 0x00000004200c723c */ /* 0x008fe200000810c0 */
[----:B------:R1:W-:Y:S04]  /*1c1b0*/  STL.64 [R1+0x2b0], R20 ;  /* 0x0002b01401007387 */ /* 0x0003e80000100a00 */
[----:B------:R-:W-:Y:S10]  /*1c1c0*/  STL.64 [R1+0x2b8], R22 ;  /* 0x0002b81601007387 */ /* 0x000ff40000100a00 */
[----:B------:R3:W-:Y:S04]  /*1c1d0*/  STL.64 [R1+0x460], R16 ;  /* 0x0004601001007387 */ /* 0x0007e80000100a00 */
[----:B------:R-:W-:Y:S05]  /*1c1e0*/  STL.64 [R1+0x468], R18 ;  /* 0x0004681201007387 */ /* 0x000fea0000100a00 */
[----:B-1----:R-:W-:-:S02]  /*1c1f0*/  IMAD.MOV.U32 R20, RZ, RZ, R12 ;  /* 0x000000ffff147224 */ /* 0x002fc400078e000c */
[----:B---3--:R-:W-:Y:S02]  /*1c200*/  IMAD.MOV.U32 R16, RZ, RZ, R14 ;  /* 0x000000ffff107224 */ /* 0x008fe400078e000e */
[----:B------:R-:W-:Y:S01]  /*1c210*/  IMAD.MOV.U32 R17, RZ, RZ, R13 ;  /* 0x000000ffff117224 */ /* 0x000fe200078e000d */
[----:B------:R-:W-:Y:S02]  /*1c220*/  MOV R13, R15 ;  /* 0x0000000f000d7202 */ /* 0x000fe40000000f00 */
[----:B------:R-:W-:Y:S04]  /*1c230*/  STL [R1+0x2e6c], R16 ;  /* 0x002e6c1001007387 */ /* 0x000fe80000100800 */
[----:B------:R-:W-:Y:S01]  /*1c240*/  STL [R1+0x2e68], R20 ;  /* 0x002e681401007387 */ /* 0x000fe20000100800 */
[-C--:B----4-:R-:W-:Y:S03]  /*1c250*/  HMMA.1688.F32.TF32 R24, R84, R8.reuse, R44 ;  /* 0x000000085418723c */ /* 0x090fe6000008102c */
[----:B------:R-:W-:Y:S04]  /*1c260*/  STL [R1+0x2e64], R17 ;  /* 0x002e641101007387 */ /* 0x000fe80000100800 */
[----:B------:R1:W-:Y:S04]  /*1c270*/  STL [R1+0x2e60], R13 ;  /* 0x002e600d01007387 */ /* 0x0003e80000100800 */
[----:B------:R-:W-:Y:S01]  /*1c280*/  LDSM.16.M88.4 R44, [R36+0x9a000] ;  /* 0x09a00000242c783b */ /* 0x000fe20000000200 */
[----:B-1----:R-:W-:Y:S03]  /*1c290*/  HMMA.1688.F32.TF32 R12, R164, R8, R72 ;  /* 0x00000008a40c723c */ /* 0x002fe60000081048 */
[----:B------:R-:W1:Y:S08]  /*1c2a0*/  LDSM.16.M88.4 R72, [R36+0x8c000] ;  /* 0x08c000002448783b */ /* 0x000e700000000200 */
[----:B------:R3:W-:Y:S01]  /*1c2b0*/  STL.64 [R1+0xc8], R26 ;  /* 0x0000c81a01007387 */ /* 0x0007e20000100a00 */
[----:B------:R-:W-:-:S02]  /*1c2c0*/  IMAD.MOV.U32 R18, RZ, RZ, R24 ;  /* 0x000000ffff127224 */ /* 0x000fc400078e0018 */
[----:B---3--:R-:W-:-:S05]  /*1c2d0*/  IMAD.MOV.U32 R26, RZ, RZ, R25 ;  /* 0x000000ffff1a7224 */ /* 0x008fca00078e0019 */
[----:B------:R-:W-:Y:S04]  /*1c2e0*/  STL [R1+0x3084], R26 ;  /* 0x0030841a01007387 */ /* 0x000fe80000100800 */
[----:B------:R2:W-:Y:S02]  /*1c2f0*/  STL [R1+0x3080], R18 ;  /* 0x0030801201007387 */ /* 0x0005e40000100800 */
[----:B--2---:R-:W-:Y:S01]  /*1c300*/  HMMA.1688.F32.TF32 R16, R124, R8, R40 ;  /* 0x000000087c10723c */ /* 0x004fe20000081028 */
[----:B------:R-:W-:Y:S01]  /*1c310*/  IMAD.MOV.U32 R3, RZ, RZ, R13 ;  /* 0x000000ffff037224 */ /* 0x000fe200078e000d */
[----:B------:R-:W-:Y:S01]  /*1c320*/  MOV R5, R14 ;  /* 0x0000000e00057202 */ /* 0x000fe20000000f00 */
[----:B------:R-:W-:Y:S01]  /*1c330*/  IMAD.MOV.U32 R0, RZ, RZ, R12 ;  /* 0x000000ffff007224 */ /* 0x000fe200078e000c */
[----:B------:R-:W2:Y:S01]  /*1c340*/  LDSM.16.M88.4 R40, [R36+0x9c000] ;  /* 0x09c000002428783b */ /* 0x000ea20000000200 */
[----:B------:R-:W-:-:S03]  /*1c350*/  IMAD.MOV.U32 R4, RZ, RZ, R15 ;  /* 0x000000ffff047224 */ /* 0x000fc600078e000f */
[-C--:B------:R-:W-:Y:S01]  /*1c360*/  HMMA.1688.F32.TF32 R12, R200, R8.reuse, R92 ;  /* 0x00000008c80c723c */ /* 0x080fe2000008105c */
[----:B------:R-:W3:Y:S11]  /*1c370*/  LDSM.16.M88.4 R36, [R36+0x9e000] ;  /* 0x09e000002424783b */ /* 0x000ef60000000200 */
[----:B------:R-:W-:Y:S03]  /*1c380*/  @!UPT UIADD3 URZ, URZ, URZ, URZ ;  /* 0x0000003f3f3ff290 */ /* 0x000fe6000fffe03f */
[----:B------:R-:W-:Y:S04]  /*1c390*/  STL.64 [R1+0xe0], R16 ;  /* 0x0000e01001007387 */ /* 0x000fe80000100a00 */
[----:B------:R-:W-:Y:S04]  /*1c3a0*/  STL.64 [R1+0xe8], R18 ;  /* 0x0000e81201007387 */ /* 0x000fe80000100a00 */
[----:B------:R-:W-:Y:S04]  /*1c3b0*/  STL [R1+0x308c], R3 ;  /* 0x00308c0301007387 */ /* 0x000fe80000100800 */
[----:B------:R-:W-:Y:S04]  /*1c3c0*/  STL [R1+0x3088], R0 ;  /* 0x0030880001007387 */ /* 0x000fe80000100800 */
[----:B------:R-:W-:Y:S04]  /*1c3d0*/  STL.64 [R1+0x3018], R6 ;  /* 0x0030180601007387 */ /* 0x000fe80000100a00 */
[----:B------:R4:W-:Y:S02]  /*1c3e0*/  STL.64 [R1+0x3010], R4 ;  /* 0x0030100401007387 */ /* 0x0009e40000100a00 */
[-C--:B----4-:R-:W-:Y:S02]  /*1c3f0*/  HMMA.1688.F32.TF32 R4, R220, R8.reuse, R108 ;  /* 0x00000008dc04723c */ /* 0x090fe4000008106c */
[----:B------:R-:W-:Y:S04]  /*1c400*/  STL.64 [R1+0xf0], R12 ;  /* 0x0000f00c01007387 */ /* 0x000fe80000100a00 */
[----:B------:R4:W-:Y:S02]  /*1c410*/  STL.64 [R1+0xf8], R14 ;  /* 0x0000f80e01007387 */ /* 0x0009e40000100a00 */
[-C--:B------:R-:W-:Y:S08]  /*1c420*/  HMMA.1688.F32.TF32 R16, R240, R8.reuse, R128 ;  /* 0x00000008f010723c */ /* 0x080ff00000081080 */
[-C--:B----4-:R-:W-:Y:S07]  /*1c430*/  HMMA.1688.F32.TF32 R12, R28, R8.reuse, R148 ;  /* 0x000000081c0c723c */ /* 0x090fee0000081094 */
[----:B------:R-:W-:Y:S04]  /*1c440*/  STL.64 [R1+0x180], R4 ;  /* 0x0001800401007387 */ /* 0x000fe80000100a00 */
[----:B------:R4:W-:Y:S02]  /*1c450*/  STL.64 [R1+0x188], R6 ;  /* 0x0001880601007387 */ /* 0x0009e40000100a00 */
[----:B----4-:R-:W-:Y:S02]  /*1c460*/  HMMA.1688.F32.TF32 R4, R32, R8, R196 ;  /* 0x000000082004723c */ /* 0x010fe400000810c4 */
[----:B------:R-:W-:Y:S04]  /*1c470*/  STL.64 [R1+0x240], R16 ;  /* 0x0002401001007387 */ /* 0x000fe80000100a00 */
[----:B------:R-:W-:Y:S04]  /*1c480*/  STL.64 [R1+0x248], R18 ;  /* 0x0002481201007387 */ /* 0x000fe80000100a00 */
[----:B------:R-:W-:Y:S04]  /*1c490*/  STL.64 [R1+0x410], R12 ;  /* 0x0004100c01007387 */ /* 0x000fe80000100a00 */
[----:B------:R-:W-:Y:S09]  /*1c4a0*/  STL.64 [R1+0x418], R14 ;  /* 0x0004180e01007387 */ /* 0x000ff20000100a00 */
[----:B------:R4:W-:Y:S01]  /*1c4b0*/  STL [R1+0x620], R4 ;  /* 0x0006200401007387 */ /* 0x0009e20000100800 */
[----:B------:R-:W-:-:S02]  /*1c4c0*/  IMAD.MOV.U32 R25, RZ, RZ, R5 ;  /* 0x000000ffff197224 */ /* 0x000fc400078e0005 */
[----:B------:R-:W-:Y:S02]  /*1c4d0*/  IMAD.MOV.U32 R24, RZ, RZ, R6 ;  /* 0x000000ffff187224 */ /* 0x000fe400078e0006 */
[----:B------:R-:W-:Y:S01]  /*1c4e0*/  IMAD.MOV.U32 R21, RZ, RZ, R7 ;  /* 0x000000ffff157224 */ /* 0x000fe200078e0007 */
[----:B----4-:R-:W4:Y:S04]  /*1c4f0*/  LDL.LU.64 R4, [R1+0x900] ;  /* 0x0009000001047983 */ /* 0x010f280000300a00 */
[----:B------:R-:W4:Y:S04]  /*1c500*/  LDL.LU.64 R6, [R1+0x908] ;  /* 0x0009080001067983 */ /* 0x000f280000300a00 */
[----:B------:R-:W2:Y:S04]  /*1c510*/  LDL.LU.64 R16, [R1+0x8f0] ;  /* 0x0008f00001107983 */ /* 0x000ea80000300a00 */
[----:B------:R-:W2:Y:S04]  /*1c520*/  LDL.LU.64 R18, [R1+0x8f8] ;  /* 0x0008f80001127983 */ /* 0x000ea80000300a00 */
[----:B------:R-:W3:Y:S04]  /*1c530*/  LDL.LU.64 R12, [R1+0x8e0] ;  /* 0x0008e000010c7983 */ /* 0x000ee80000300a00 */
[----:B------:R-:W3:Y:S04]  /*1c540*/  LDL.LU.64 R14, [R1+0x8e8] ;  /* 0x0008e800010e7983 */ /* 0x000ee80000300a00 */
[----:B------:R-:W3:Y:S04]  /*1c550*/  LDL.LU.64 R96, [R1+0x8d0] ;  /* 0x0008d00001607983 */ /* 0x000ee80000300a00 */
[----:B------:R-:W3:Y:S04]  /*1c560*/  LDL.LU.64 R98, [R1+0x8d8] ;  /* 0x0008d80001627983 */ /* 0x000ee80000300a00 */
[----:B------:R-:W3:Y:S04]  /*1c570*/  LDL.LU.64 R92, [R1+0x8c0] ;  /* 0x0008c000015c7983 */ /* 0x000ee80000300a00 */
[----:B------:R-:W3:Y:S04]  /*1c580*/  LDL.LU.64 R94, [R1+0x8c8] ;  /* 0x0008c800015e7983 */ /* 0x000ee80000300a00 */
[----:B------:R-:W3:Y:S04]  /*1c590*/  LDL.LU.64 R80, [R1+0x8b0] ;  /* 0x0008b00001507983 */ /* 0x000ee80000300a00 */
[----:B------:R-:W3:Y:S04]  /*1c5a0*/  LDL.LU.64 R82, [R1+0x8b8] ;  /* 0x0008b80001527983 */ /* 0x000ee80000300a00 */
[----:B------:R4:W-:Y:S04]  /*1c5b0*/  STL.64 [R1+0x3008], R10 ;  /* 0x0030080a01007387 */ /* 0x0009e80000100a00 */
[----:B------:R3:W-:Y:S04]  /*1c5c0*/  STL [R1+0x2e78], R21 ;  /* 0x002e781501007387 */ /* 0x0007e80000100800 */
[----:B------:R-:W-:Y:S04]  /*1c5d0*/  STL [R1+0x2e74], R24 ;  /* 0x002e741801007387 */ /* 0x000fe80000100800 */
[----:B------:R-:W-:Y:S04]  /*1c5e0*/  STL [R1+0x2e70], R25 ;  /* 0x002e701901007387 */ /* 0x000fe80000100800 */
[----:B-1----:R1:W-:Y:S04]  /*1c5f0*/  STL [R1+0x3094], R74 ;  /* 0x0030944a01007387 */ /* 0x0023e80000100800 */
[----:B------:R-:W-:Y:S04]  /*1c600*/  STL [R1+0x3090], R75 ;  /* 0x0030904b01007387 */ /* 0x000fe80000100800 */
[----:B------:R-:W-:Y:S04]  /*1c610*/  STL [R1+0x309c], R70 ;  /* 0x00309c4601007387 */ /* 0x000fe80000100800 */
[----:B------:R-:W-:Y:S04]  /*1c620*/  STL [R1+0x3098], R71 ;  /* 0x0030984701007387 */ /* 0x000fe80000100800 */
[----:B------:R1:W-:Y:S04]  /*1c630*/  STL [R1+0x30a4], R66 ;  /* 0x0030a44201007387 */ /* 0x0003e80000100800 */
[----:B------:R1:W-:Y:S04]  /*1c640*/  STL [R1+0x30a0], R67 ;  /* 0x0030a04301007387 */ /* 0x0003e80000100800 */
[----:B------:R-:W3:Y:S04]  /*1c650*/  LDL.LU.64 R88, [R1+0x8a0] ;  /* 0x0008a00001587983 */ /* 0x000ee80000300a00 */
[----:B------:R-:W3:Y:S04]  /*1c660*/  LDL.LU.64 R90, [R1+0x8a8] ;  /* 0x0008a800015a7983 */ /* 0x000ee80000300a00 */
[----:B------:R-:W3:Y:S04]  /*1c670*/  LDL.LU.64 R76, [R1+0x890] ;  /* 0x00089000014c7983 */ /* 0x000ee80000300a00 */
[----:B------:R-:W3:Y:S01]  /*1c680*/  LDL.LU.64 R78, [R1+0x898] ;  /* 0x00089800014e7983 */ /* 0x000ee20000300a00 */
[C---:B----4-:R-:W-:Y:S08]  /*1c690*/  HMMA.1688.F32.TF32 R8, R84.reuse, R72, R4 ;  /* 0x000000485408723c */ /* 0x050ff00000081004 */
[C---:B--2---:R-:W-:Y:S08]  /*1c6a0*/  HMMA.1688.F32.TF32 R16, R84.reuse, R68, R16 ;  /* 0x000000445410723c */ /* 0x044ff00000081010 */
[C---:B---3--:R-:W-:Y:S08]  /*1c6b0*/  HMMA.1688.F32.TF32 R20, R84.reuse, R64, R12 ;  /* 0x000000405414723c */ /* 0x048ff0000008100c */
[C---:B------:R-:W-:Y:S08]  /*1c6c0*/  HMMA.1688.F32.TF32 R96, R84.reuse, R60, R96 ;  /* 0x0000003c5460723c */ /* 0x040ff00000081060 */
[C---:B------:R-:W-:Y:S08]  /*1c6d0*/  HMMA.1688.F32.TF32 R92, R84.reuse, R56, R92 ;  /* 0x00000038545c723c */ /* 0x040ff0000008105c */
[----:B------:R-:W-:Y:S01]  /*1c6e0*/  HMMA.1688.F32.TF32 R80, R84, R52, R80 ;  /* 0x000000345450723c */ /* 0x000fe20000081050 */
[----:B------:R-:W-:Y:S01]  /*1c6f0*/  MOV R7, R8 ;  /* 0x0000000800077202 */ /* 0x000fe20000000f00 */
[----:B------:R-:W-:Y:S01]  /*1c700*/  IMAD.MOV.U32 R8, RZ, RZ, R19 ;  /* 0x000000ffff087224 */ /* 0x000fe200078e0013 */
[----:B------:R-:W-:Y:S01]  /*1c710*/  MOV R15, R22 ;  /* 0x00000016000f7202 */ /* 0x000fe20000000f00 */
[----:B------:R-:W-:-:S04]  /*1c720*/  IMAD.MOV.U32 R14, RZ, RZ, R23 ;  /* 0x000000ffff0e7224 */ /* 0x000fc800078e0017 */
[----:B------:R-:W-:Y:S01]  /*1c730*/  IMAD.MOV.U32 R27, RZ, RZ, R96 ;  /* 0x000000ffff1b7224 */ /* 0x000fe200078e0060 */
[----:B------:R-:W-:Y:S01]  /*1c740*/  MOV R23, R99 ;  /* 0x0000006300177202 */ /* 0x000fe20000000f00 */
[----:B------:R-:W-:Y:S02]  /*1c750*/  IMAD.MOV.U32 R19, RZ, RZ, R97 ;  /* 0x000000ffff137224 */ /* 0x000fe400078e0061 */
[----:B------:R-:W-:-:S04]  /*1c760*/  IMAD.MOV.U32 R22, RZ, RZ, R98 ;  /* 0x000000ffff167224 */ /* 0x000fc800078e0062 */
[----:B-1----:R-:W-:-:S08]  /*1c770*/  IMAD.MOV.U32 R74, RZ, RZ, R92 ;  /* 0x000000ffff4a7224 */ /* 0x002fd000078e005c */
[----:B------:R-:W-:Y:S01]  /*1c780*/  MOV R66, R80 ;  /* 0x0000005000427202 */ /* 0x000fe20000000f00 */
[----:B------:R-:W-:Y:S02]  /*1c790*/  IMAD.MOV.U32 R67, RZ, RZ, R81 ;  /* 0x000000ffff437224 */ /* 0x000fe400078e0051 */
[----:B------:R-:W-:Y:S01]  /*1c7a0*/  IMAD.MOV.U32 R70, RZ, RZ, R82 ;  /* 0x000000ffff467224 */ /* 0x000fe200078e0052 */
[----:B------:R-:W2:Y:S01]  /*1c7b0*/  LDL.LU.64 R80, [R1+0x880] ;  /* 0x0008800001507983 */ /* 0x000ea20000300a00 */
[----:B------:R-:W-:-:S03]  /*1c7c0*/  IMAD.MOV.U32 R71, RZ, RZ, R83 ;  /* 0x000000ffff477224 */ /* 0x000fc600078e0053 */
[----:B------:R-:W2:Y:S04]  /*1c7d0*/  LDL.LU.64 R82, [R1+0x888] ;  /* 0x0008880001527983 */ /* 0x000ea80000300a00 */
[----:B------:R-:W3:Y:S04]  /*1c7e0*/  LDL.LU.64 R140, [R1+0x870] ;  /* 0x00087000018c7983 */ /* 0x000ee80000300a00 */
[----:B------:R-:W3:Y:S01]  /*1c7f0*/  LDL.LU.64 R142, [R1+0x878] ;  /* 0x00087800018e7983 */ /* 0x000ee20000300a00 */
[----:B------:R-:W-:Y:S01]  /*1c800*/  HMMA.1688.F32.TF32 R248, R84, R48, R88 ;  /* 0x0000003054f8723c */ /* 0x000fe20000081058 */
[----:B------:R-:W-:-:S02]  /*1c810*/  IMAD.MOV.U32 R75, RZ, RZ, R93 ;  /* 0x000000ffff4b7224 */ /* 0x000fc400078e005d */
[----:B------:R-:W-:Y:S02]  /*1c820*/  IMAD.MOV.U32 R3, RZ, RZ, R94 ;  /* 0x000000ffff037224 */ /* 0x000fe400078e005e */
[----:B------:R-:W-:Y:S11]  /*1c830*/  IMAD.MOV.U32 R0, RZ, RZ, R95 ;  /* 0x000000ffff007224 */ /* 0x000ff600078e005f */
[----:B------:R-:W-:Y:S07]  /*1c840*/  @!UPT UIADD3 URZ, URZ, URZ, URZ ;  /* 0x0000003f3f3ff290 */ /* 0x000fee000fffe03f */
[----:B------:R-:W-:Y:S04]  /*1c850*/  STL.64 [R1+0x2fd0], R250 ;  /* 0x002fd0fa01007387 */ /* 0x000fe80000100a00 */
[----:B------:R-:W-:Y:S04]  /*1c860*/  STL.64 [R1+0x2fc8], R248 ;  /* 0x002fc8f801007387 */ /* 0x000fe80000100a00 */
[----:B------:R-:W4:Y:S04]  /*1c870*/  LDL.LU.64 R88, [R1+0x860] ;  /* 0x0008600001587983 */ /* 0x000f280000300a00 */
        /* <DEDUP_REMOVED lines=8> */
[----:B------:R-:W4:Y:S01]  /*1c900*/  LDL.LU.64 R106, [R1+0x828] ;  /* 0x00082800016a7983 */ /* 0x000f220000300a00 */
[C---:B------:R-:W-:Y:S03]  /*1c910*/  HMMA.1688.F32.TF32 R76, R84.reuse, R44, R76 ;  /* 0x0000002c544c723c */ /* 0x040fe6000008104c */
        /* <DEDUP_REMOVED lines=12> */
[----:B------:R-:W-:Y:S04]  /*1c9e0*/  STL.64 [R1+0x2fe0], R78 ;  /* 0x002fe04e01007387 */ /* 0x000fe80000100a00 */
[----:B------:R-:W-:Y:S04]  /*1c9f0*/  STL.64 [R1+0x2fd8], R76 ;  /* 0x002fd84c01007387 */ /* 0x000fe80000100a00 */
[----:B------:R-:W4:Y:S04]  /*1ca00*/  LDL.LU.64 R132, [R1+0x7b0] ;  /* 0x0007b00001847983 */ /* 0x000f280000300a00 */
[----:B------:R-:W4:Y:S01]  /*1ca10*/  LDL.LU.64 R134, [R1+0x7b8] ;  /* 0x0007b80001867983 */ /* 0x000f220000300a00 */
[C---:B--2---:R-:W-:Y:S08]  /*1ca20*/  HMMA.1688.F32.TF32 R80, R84.reuse, R40, R80 ;  /* 0x000000285450723c */ /* 0x044ff00000081050 */
[----:B---3--:R-:W-:Y:S11]  /*1ca30*/  HMMA.1688.F32.TF32 R84, R84, R36, R140 ;  /* 0x000000245454723c */ /* 0x008ff6000008108c */
[----:B------:R-:W-:Y:S04]  /*1ca40*/  @!UPT UIADD3 URZ, URZ, URZ, URZ ;  /* 0x0000003f3f3ff290 */ /* 0x000fe8000fffe03f */
[----:B------:R-:W-:Y:S04]  /*1ca50*/  STL.64 [R1+0x2ff0], R82 ;  /* 0x002ff05201007387 */ /* 0x000fe80000100a00 */
[----:B------:R-:W-:Y:S01]  /*1ca60*/  STL.64 [R1+0x2fe8], R80 ;  /* 0x002fe85001007387 */ /* 0x000fe20000100a00 */
[C---:B----4-:R-:W-:Y:S08]  /*1ca70*/  HMMA.1688.F32.TF32 R88, R124.reuse, R72, R88 ;  /* 0x000000487c58723c */ /* 0x050ff00000081058 */
[C---:B------:R-:W-:Y:S08]  /*1ca80*/  HMMA.1688.F32.TF32 R92, R124.reuse, R68, R92 ;  /* 0x000000447c5c723c */ /* 0x040ff0000008105c */
[C---:B------:R-:W-:Y:S08]  /*1ca90*/  HMMA.1688.F32.TF32 R96, R124.reuse, R64, R96 ;  /* 0x000000407c60723c */ /* 0x040ff00000081060 */
[C---:B------:R-:W-:Y:S08]  /*1caa0*/  HMMA.1688.F32.TF32 R100, R124.reuse, R60, R100 ;  /* 0x0000003c7c64723c */ /* 0x040ff00000081064 */
[----:B------:R-:W-:Y:S01]  /*1cab0*/  HMMA.1688.F32.TF32 R104, R124, R56, R104 ;  /* 0x000000387c68723c */ /* 0x000fe20000081068 */
[----:B------:R-:W-:Y:S04]  /*1cac0*/  STL.64 [R1+0x3000], R86 ;  /* 0x0030005601007387 */ /* 0x000fe80000100a00 */
[----:B------:R-:W-:Y:S04]  /*1cad0*/  STL.64 [R1+0x2ff8], R84 ;  /* 0x002ff85401007387 */ /* 0x000fe80000100a00 */
[----:B------:R-:W-:Y:S04]  /*1cae0*/  STL.64 [R1+0x2fb0], R90 ;  /* 0x002fb05a01007387 */ /* 0x000fe80000100a00 */
[----:B------:R-:W-:Y:S04]  /*1caf0*/  STL.64 [R1+0x2fa8], R88 ;  /* 0x002fa85801007387 */ /* 0x000fe80000100a00 */
[----:B------:R-:W-:Y:S04]  /*1cb00*/  STL.64 [R1+0x2fc0], R94 ;  /* 0x002fc05e01007387 */ /* 0x000fe80000100a00 */
[----:B------:R1:W-:Y:S04]  /*1cb10*/  STL.64 [R1+0x2fb8], R92 ;  /* 0x002fb85c01007387 */ /* 0x0003e80000100a00 */
[----:B------:R-:W-:Y:S04]  /*1cb20*/  STL.64 [R1+0x3028], R98 ;  /* 0x0030286201007387 */ /* 0x000fe80000100a00 */
[----:B------:R-:W-:Y:S04]  /*1cb30*/  STL.64 [R1+0x3020], R96 ;  /* 0x0030206001007387 */ /* 0x000fe80000100a00 */
[----:B------:R-:W-:Y:S04]  /*1cb40*/  STL.64 [R1+0x3038], R102 ;  /* 0x0030386601007387 */ /* 0x000fe80000100a00 */
[----:B------:R-:W-:Y:S04]  /*1cb50*/  STL.64 [R1+0x3030], R100 ;  /* 0x0030306401007387 */ /* 0x000fe80000100a00 */
[----:B------:R-:W-:Y:S04]  /*1cb60*/  STL.64 [R1+0x3048], R106 ;  /* 0x0030486a01007387 */ /* 0x000fe80000100a00 */
[----:B------:R2:W-:Y:S04]  /*1cb70*/  STL.64 [R1+0x3040], R104 ;  /* 0x0030406801007387 */ /* 0x0005e80000100a00 */
[----:B-1----:R-:W3:Y:S04]  /*1cb80*/  LDL.LU.64 R92, [R1+0x7a0] ;  /* 0x0007a000015c7983 */ /* 0x002ee80000300a00 */
[----:B------:R-:W3:Y:S04]  /*1cb90*/  LDL.LU.64 R94, [R1+0x7a8] ;  /* 0x0007a800015e7983 */ /* 0x000ee80000300a00 */
        /* <DEDUP_REMOVED lines=8> */
[----:B------:R-:W-:Y:S03]  /*1cc20*/  HMMA.1688.F32.TF32 R132, R164, R68, R132 ;  /* 0x00000044a484723c */ /* 0x000fe60000081084 */
[----:B------:R-:W4:Y:S04]  /*1cc30*/  LDL.LU.64 R156, [R1+0x720] ;  /* 0x00072000019c7983 */ /* 0x000f280000300a00 */
[----:B------:R-:W4:Y:S01]  /*1cc40*/  LDL.LU.64 R158, [R1+0x728] ;  /* 0x00072800019e7983 */ /* 0x000f220000300a00 */
[C---:B------:R-:W-:Y:S03]  /*1cc50*/  HMMA.1688.F32.TF32 R108, R124.reuse, R52, R108 ;  /* 0x000000347c6c723c */ /* 0x040fe6000008106c */
        /* <DEDUP_REMOVED lines=11> */
[----:B------:R-:W-:Y:S03]  /*1cd10*/  HMMA.1688.F32.TF32 R124, R124, R36, R136 ;  /* 0x000000247c7c723c */ /* 0x000fe60000081088 */
[----:B------:R-:W4:Y:S04]  /*1cd20*/  LDL.LU.64 R172, [R1+0x6c0] ;  /* 0x0006c00001ac7983 */ /* 0x000f280000300a00 */
[----:B------:R-:W4:Y:S04]  /*1cd30*/  LDL.LU.64 R174, [R1+0x6c8] ;  /* 0x0006c80001ae7983 */ /* 0x000f280000300a00 */
[----:B--2---:R-:W2:Y:S04]  /*1cd40*/  LDL.LU.64 R104, [R1+0x6b0] ;  /* 0x0006b00001687983 */ /* 0x004ea80000300a00 */
[----:B------:R-:W2:Y:S04]  /*1cd50*/  LDL.LU.64 R106, [R1+0x6b8] ;  /* 0x0006b800016a7983 */ /* 0x000ea80000300a00 */
[----:B------:R-:W2:Y:S04]  /*1cd60*/  LDL.LU.64 R100, [R1+0x6a0] ;  /* 0x0006a00001647983 */ /* 0x000ea80000300a00 */
[----:B------:R-:W2:Y:S04]  /*1cd70*/  LDL.LU.64 R102, [R1+0x6a8] ;  /* 0x0006a80001667983 */ /* 0x000ea80000300a00 */
[----:B------:R-:W2:Y:S04]  /*1cd80*/  LDL.LU.64 R96, [R1+0x690] ;  /* 0x0006900001607983 */ /* 0x000ea80000300a00 */
[----:B------:R-:W2:Y:S04]  /*1cd90*/  LDL.LU.64 R98, [R1+0x698] ;  /* 0x0006980001627983 */ /* 0x000ea80000300a00 */
[----:B------:R1:W-:Y:S01]  /*1cda0*/  STL [R1+0x2f98], R135 ;  /* 0x002f988701007387 */ /* 0x0003e20000100800 */
[C---:B---3--:R-:W-:Y:S03]  /*1cdb0*/  HMMA.1688.F32.TF32 R136, R164.reuse, R64, R92 ;  /* 0x00000040a488723c */ /* 0x048fe6000008105c */
[----:B------:R-:W3:Y:S04]  /*1cdc0*/  LDL.LU.64 R92, [R1+0x650] ;  /* 0x00065000015c7983 */ /* 0x000ee80000300a00 */
[----:B------:R-:W3:Y:S01]  /*1cdd0*/  LDL.LU.64 R94, [R1+0x658] ;  /* 0x00065800015e7983 */ /* 0x000ee20000300a00 */
[C---:B----4-:R-:W-:Y:S11]  /*1cde0*/  HMMA.1688.F32.TF32 R140, R164.reuse, R60, R76 ;  /* 0x0000003ca48c723c */ /* 0x050ff6000008104c */
[----:B------:R-:W-:Y:S04]  /*1cdf0*/  @!UPT UIADD3 URZ, URZ, URZ, URZ ;  /* 0x0000003f3f3ff290 */ /* 0x000fe8000fffe03f */
[----:B------:R4:W-:Y:S04]  /*1ce00*/  STL [R1+0x2f94], R139 ;  /* 0x002f948b01007387 */ /* 0x0009e80000100800 */
[----:B------:R-:W2:Y:S04]  /*1ce10*/  LDL.LU.64 R76, [R1+0x640] ;  /* 0x00064000014c7983 */ /* 0x000ea80000300a00 */
[----:B------:R-:W2:Y:S01]  /*1ce20*/  LDL.LU.64 R78, [R1+0x648] ;  /* 0x00064800014e7983 */ /* 0x000ea20000300a00 */
[C---:B------:R-:W-:Y:S08]  /*1ce30*/  HMMA.1688.F32.TF32 R144, R164.reuse, R56, R88 ;  /* 0x00000038a490723c */ /* 0x040ff00000081058 */
[C---:B------:R-:W-:Y:S08]  /*1ce40*/  HMMA.1688.F32.TF32 R148, R164.reuse, R52, R84 ;  /* 0x00000034a494723c */ /* 0x040ff00000081054 */
[----:B------:R-:W-:Y:S07]  /*1ce50*/  HMMA.1688.F32.TF32 R152, R164, R48, R80 ;  /* 0x00000030a498723c */ /* 0x000fee0000081050 */
[----:B------:R1:W-:Y:S04]  /*1ce60*/  STL [R1+0x2f90], R146 ;  /* 0x002f909201007387 */ /* 0x0003e80000100800 */
[----:B------:R1:W-:Y:S04]  /*1ce70*/  STL [R1+0x2f8c], R147 ;  /* 0x002f8c9301007387 */ /* 0x0003e80000100800 */
[----:B------:R-:W3:Y:S04]  /*1ce80*/  LDL.LU.64 R88, [R1+0x630] ;  /* 0x0006300001587983 */ /* 0x000ee80000300a00 */
[----:B------:R-:W3:Y:S04]  /*1ce90*/  LDL.LU.64 R90, [R1+0x638] ;  /* 0x00063800015a7983 */ /* 0x000ee80000300a00 */
[----:B------:R-:W3:Y:S04]  /*1cea0*/  LDL.LU.64 R84, [R1+0x610] ;  /* 0x0006100001547983 */ /* 0x000ee80000300a00 */
[----:B------:R-:W3:Y:S04]  /*1ceb0*/  LDL.LU.64 R86, [R1+0x618] ;  /* 0x0006180001567983 */ /* 0x000ee80000300a00 */
[----:B------:R-:W3:Y:S04]  /*1cec0*/  LDL.LU.64 R80, [R1+0x5f0] ;  /* 0x0005f00001507983 */ /* 0x000ee80000300a00 */
[----:B------:R-:W3:Y:S01]  /*1ced0*/  LDL.LU.64 R82, [R1+0x5f8] ;  /* 0x0005f80001527983 */ /* 0x000ee20000300a00 */
[C---:B--2---:R-:W-:Y:S03]  /*1cee0*/  HMMA.1688.F32.TF32 R192, R200.reuse, R44, R76 ;  /* 0x0000002cc8c0723c */ /* 0x044fe6000008104c */
[----:B------:R-:W2:Y:S04]  /*1cef0*/  LDL.LU.64 R76, [R1+0x5e0] ;  /* 0x0005e000014c7983 */ /* 0x000ea80000300a00 */
[----:B------:R-:W2:Y:S01]  /*1cf00*/  LDL.LU.64 R78, [R1+0x5e8] ;  /* 0x0005e800014e7983 */ /* 0x000ea20000300a00 */
[-C--:B------:R-:W-:Y:S03]  /*1cf10*/  HMMA.1688.F32.TF32 R176, R200, R72.reuse, R176 ;  /* 0x00000048c8b0723c */ /* 0x080fe600000810b0 */
[----:B------:R-:W2:Y:S04]  /*1cf20*/  LDL.LU.64 R224, [R1+0x5d0] ;  /* 0x0005d00001e07983 */ /* 0x000ea80000300a00 */
[----:B------:R-:W2:Y:S01]  /*1cf30*/  LDL.LU.64 R226, [R1+0x5d8] ;  /* 0x0005d80001e27983 */ /* 0x000ea20000300a00 */
[-C--:B------:R-:W-:Y:S08]  /*1cf40*/  HMMA.1688.F32.TF32 R128, R164, R72.reuse, R128 ;  /* 0x00000048a480723c */ /* 0x080ff00000081080 */
[----:B---3--:R-:W-:Y:S08]  /*1cf50*/  HMMA.1688.F32.TF32 R80, R220, R72, R80 ;  /* 0x00000048dc50723c */ /* 0x008ff00000081050 */
[----:B-1----:R-:W-:Y:S01]  /*1cf60*/  IMAD.MOV.U32 R135, RZ, RZ, R176 ;  /* 0x000000ffff877224 */ /* 0x002fe200078e00b0 */
[----:B----4-:R-:W-:Y:S01]  /*1cf70*/  MOV R139, R177 ;  /* 0x000000b1008b7202 */ /* 0x010fe20000000f00 */
[----:B------:R-:W-:-:S02]  /*1cf80*/  IMAD.MOV.U32 R146, RZ, RZ, R178 ;  /* 0x000000ffff927224 */ /* 0x000fc400078e00b2 */
[----:B------:R-:W-:Y:S01]  /*1cf90*/  IMAD.MOV.U32 R147, RZ, RZ, R179 ;  /* 0x000000ffff937224 */ /* 0x000fe200078e00b3 */
[C---:B------:R-:W-:Y:S08]  /*1cfa0*/  HMMA.1688.F32.TF32 R156, R164.reuse, R44, R156 ;  /* 0x0000002ca49c723c */ /* 0x040ff0000008109c */
[C---:B------:R-:W-:Y:S02]  /*1cfb0*/  HMMA.1688.F32.TF32 R160, R164.reuse, R40, R160 ;  /* 0x00000028a4a0723c */ /* 0x040fe400000810a0 */
[----:B------:R1:W-:Y:S04]  /*1cfc0*/  STL.64 [R1+0xb0], R80 ;  /* 0x0000b05001007387 */ /* 0x0003e80000100a00 */
[----:B------:R3:W-:Y:S04]  /*1cfd0*/  STL.64 [R1+0xb8], R82 ;  /* 0x0000b85201007387 */ /* 0x0007e80000100a00 */
        /* <DEDUP_REMOVED lines=11> */
[C---:B------:R-:W-:Y:S08]  /*1d090*/  HMMA.1688.F32.TF32 R172, R200.reuse, R64, R172 ;  /* 0x00000040c8ac723c */ /* 0x040ff000000810ac */
[C---:B------:R-:W-:Y:S08]  /*1d0a0*/  HMMA.1688.F32.TF32 R180, R200.reuse, R56, R100 ;  /* 0x00000038c8b4723c */ /* 0x040ff00000081064 */
[C---:B------:R-:W-:Y:S08]  /*1d0b0*/  HMMA.1688.F32.TF32 R184, R200.reuse, R52, R96 ;  /* 0x00000034c8b8723c */ /* 0x040ff00000081060 */
[C---:B------:R-:W-:Y:S08]  /*1d0c0*/  HMMA.1688.F32.TF32 R188, R200.reuse, R48, R92 ;  /* 0x00000030c8bc723c */ /* 0x040ff0000008105c */
[C---:B------:R-:W-:Y:S08]  /*1d0d0*/  HMMA.1688.F32.TF32 R196, R200.reuse, R40, R88 ;  /* 0x00000028c8c4723c */ /* 0x040ff00000081058 */
[----:B------:R-:W-:Y:S01]  /*1d0e0*/  HMMA.1688.F32.TF32 R200, R200, R36, R84 ;  /* 0x00000024c8c8723c */ /* 0x000fe20000081054 */
        /* <DEDUP_REMOVED lines=10> */
[----:B-1----:R-:W4:Y:S04]  /*1d190*/  LDL.LU.64 R80, [R1+0x4f0] ;  /* 0x0004f00001507983 */ /* 0x002f280000300a00 */
[----:B---3--:R-:W3:Y:S01]  /*1d1a0*/  LDL.LU.64 R82, [R1+0x4f8] ;  /* 0x0004f80001527983 */ /* 0x008ee20000300a00 */
[C---:B--2---:R-:W-:Y:S03]  /*1d1b0*/  HMMA.1688.F32.TF32 R232, R220.reuse, R68, R76 ;  /* 0x00000044dce8723c */ /* 0x044fe6000008104c */
[----:B------:R-:W2:Y:S04]  /*1d1c0*/  LDL.LU.64 R76, [R1+0x4e0] ;  /* 0x0004e000014c7983 */ /* 0x000ea80000300a00 */
[----:B------:R-:W2:Y:S01]  /*1d1d0*/  LDL.LU.64 R78, [R1+0x4e8] ;  /* 0x0004e800014e7983 */ /* 0x000ea20000300a00 */
[C---:B------:R-:W-:Y:S11]  /*1d1e0*/  HMMA.1688.F32.TF32 R224, R220.reuse, R64, R224 ;  /* 0x00000040dce0723c */ /* 0x040ff600000810e0 */
[----:B------:R-:W-:Y:S04]  /*1d1f0*/  @!UPT UIADD3 URZ, URZ, URZ, URZ ;  /* 0x0000003f3f3ff290 */ /* 0x000fe8000fffe03f */
[----:B------:R-:W-:Y:S04]  /*1d200*/  STL.64 [R1+0xa0], R232 ;  /* 0x0000a0e801007387 */ /* 0x000fe80000100a00 */
[----:B------:R-:W-:Y:S04]  /*1d210*/  STL.64 [R1+0xa8], R234 ;  /* 0x0000a8ea01007387 */ /* 0x000fe80000100a00 */
[----:B------:R-:W-:Y:S04]  /*1d220*/  STL.64 [R1+0x90], R224 ;  /* 0x000090e001007387 */ /* 0x000fe80000100a00 */
[----:B------:R-:W-:Y:S01]  /*1d230*/  STL.64 [R1+0x98], R226 ;  /* 0x000098e201007387 */ /* 0x000fe20000100a00 */
[C---:B----4-:R-:W-:Y:S08]  /*1d240*/  HMMA.1688.F32.TF32 R216, R220.reuse, R60, R216 ;  /* 0x0000003cdcd8723c */ /* 0x050ff000000810d8 */
[----:B------:R-:W-:Y:S11]  /*1d250*/  HMMA.1688.F32.TF32 R212, R220, R56, R212 ;  /* 0x00000038dcd4723c */ /* 0x000ff600000810d4 */
[----:B------:R-:W-:Y:S04]  /*1d260*/  @!UPT UIADD3 URZ, URZ, URZ, URZ ;  /* 0x0000003f3f3ff290 */ /* 0x000fe8000fffe03f */
[----:B------:R-:W-:Y:S04]  /*1d270*/  STL.64 [R1+0x80], R216 ;  /* 0x000080d801007387 */ /* 0x000fe80000100a00 */
[----:B------:R1:W-:Y:S04]  /*1d280*/  STL.64 [R1+0x88], R218 ;  /* 0x000088da01007387 */ /* 0x0003e80000100a00 */
[----:B------:R-:W-:Y:S04]  /*1d290*/  STL.64 [R1+0x70], R212 ;  /* 0x000070d401007387 */ /* 0x000fe80000100a00 */
[----:B------:R-:W-:Y:S01]  /*1d2a0*/  STL.64 [R1+0x78], R214 ;  /* 0x000078d601007387 */ /* 0x000fe20000100a00 */
[C---:B------:R-:W-:Y:S08]  /*1d2b0*/  HMMA.1688.F32.TF32 R96, R240.reuse, R72, R96 ;  /* 0x00000048f060723c */ /* 0x040ff00000081060 */
[C---:B------:R-:W-:Y:S08]  /*1d2c0*/  HMMA.1688.F32.TF32 R92, R240.reuse, R68, R92 ;  /* 0x00000044f05c723c */ /* 0x040ff0000008105c */
[C---:B------:R-:W-:Y:S08]  /*1d2d0*/  HMMA.1688.F32.TF32 R88, R240.reuse, R64, R88 ;  /* 0x00000040f058723c */ /* 0x040ff00000081058 */
[----:B---3--:R-:W-:Y:S08]  /*1d2e0*/  HMMA.1688.F32.TF32 R80, R240, R60, R80 ;  /* 0x0000003cf050723c */ /* 0x008ff00000081050 */
[----:B-1----:R-:W-:Y:S01]  /*1d2f0*/  HMMA.1688.F32.TF32 R216, R220, R40, R84 ;  /* 0x00000028dcd8723c */ /* 0x002fe20000081054 */
[----:B------:R-:W3:Y:S04]  /*1d300*/  LDL.LU.64 R84, [R1+0x4d0] ;  /* 0x0004d00001547983 */ /* 0x000ee80000300a00 */
[----:B------:R-:W3:Y:S04]  /*1d310*/  LDL.LU.64 R86, [R1+0x4d8] ;  /* 0x0004d80001567983 */ /* 0x000ee80000300a00 */
[----:B------:R1:W-:Y:S04]  /*1d320*/  STL.64 [R1+0x170], R96 ;  /* 0x0001706001007387 */ /* 0x0003e80000100a00 */
[----:B------:R4:W-:Y:S04]  /*1d330*/  STL.64 [R1+0x178], R98 ;  /* 0x0001786201007387 */ /* 0x0009e80000100a00 */
[----:B------:R4:W-:Y:S04]  /*1d340*/  STL.64 [R1+0x160], R92 ;  /* 0x0001605c01007387 */ /* 0x0009e80000100a00 */
[----:B------:R4:W-:Y:S04]  /*1d350*/  STL.64 [R1+0x168], R94 ;  /* 0x0001685e01007387 */ /* 0x0009e80000100a00 */
[----:B-1----:R-:W3:Y:S04]  /*1d360*/  LDL.LU.64 R96, [R1+0x4c0] ;  /* 0x0004c00001607983 */ /* 0x002ee80000300a00 */
[----:B------:R1:W-:Y:S04]  /*1d370*/  STL.64 [R1+0x150], R88 ;  /* 0x0001505801007387 */ /* 0x0003e80000100a00 */
[----:B------:R1:W-:Y:S04]  /*1d380*/  STL.64 [R1+0x158], R90 ;  /* 0x0001585a01007387 */ /* 0x0003e80000100a00 */
[----:B----4-:R-:W4:Y:S04]  /*1d390*/  LDL.LU.64 R98, [R1+0x4c8] ;  /* 0x0004c80001627983 */ /* 0x010f280000300a00 */
[----:B------:R-:W-:Y:S04]  /*1d3a0*/  STL.64 [R1+0x140], R80 ;  /* 0x0001405001007387 */ /* 0x000fe80000100a00 */
[----:B------:R-:W-:Y:S04]  /*1d3b0*/  STL.64 [R1+0x148], R82 ;  /* 0x0001485201007387 */ /* 0x000fe80000100a00 */
[----:B------:R-:W4:Y:S04]  /*1d3c0*/  LDL.LU.64 R92, [R1+0x4b0] ;  /* 0x0004b000015c7983 */ /* 0x000f280000300a00 */
[----:B------:R-:W4:Y:S01]  /*1d3d0*/  LDL.LU.64 R94, [R1+0x4b8] ;  /* 0x0004b800015e7983 */ /* 0x000f220000300a00 */
[C---:B--2---:R-:W-:Y:S11]  /*1d3e0*/  HMMA.1688.F32.TF32 R76, R240.reuse, R56, R76 ;  /* 0x00000038f04c723c */ /* 0x044ff6000008104c */
[----:B------:R-:W-:Y:S11]  /*1d3f0*/  @!UPT UIADD3 URZ, URZ, URZ, URZ ;  /* 0x0000003f3f3ff290 */ /* 0x000ff6000fffe03f */
[----:B------:R-:W-:Y:S01]  /*1d400*/  @!UPT UIADD3 URZ, URZ, URZ, URZ ;  /* 0x0000003f3f3ff290 */ /* 0x000fe2000fffe03f */
[----:B------:R2:W-:Y:S04]  /*1d410*/  STL.64 [R1+0x120], R76 ;  /* 0x0001204c01007387 */ /* 0x0005e80000100a00 */
[----:B------:R2:W-:Y:S04]  /*1d420*/  STL.64 [R1+0x128], R78 ;  /* 0x0001284e01007387 */ /* 0x0005e80000100a00 */
[----:B-1----:R-:W4:Y:S04]  /*1d430*/  LDL.LU.64 R88, [R1+0x210] ;  /* 0x0002100001587983 */ /* 0x002f280000300a00 */
[----:B------:R-:W4:Y:S04]  /*1d440*/  LDL.LU.64 R90, [R1+0x218] ;  /* 0x00021800015a7983 */ /* 0x000f280000300a00 */
[----:B--2---:R-:W2:Y:S04]  /*1d450*/  LDL.LU.64 R76, [R1+0x200] ;  /* 0x00020000014c7983 */ /* 0x004ea80000300a00 */
[----:B------:R-:W2:Y:S01]  /*1d460*/  LDL.LU.64 R78, [R1+0x208] ;  /* 0x00020800014e7983 */ /* 0x000ea20000300a00 */
[C---:B------:R-:W-:Y:S03]  /*1d470*/  HMMA.1688.F32.TF32 R228, R240.reuse, R48, R228 ;  /* 0x00000030f0e4723c */ /* 0x040fe600000810e4 */
[----:B------:R-:W2:Y:S04]  /*1d480*/  LDL.LU.64 R80, [R1+0x1e0] ;  /* 0x0001e00001507983 */ /* 0x000ea80000300a00 */
[----:B------:R-:W2:Y:S01]  /*1d490*/  LDL.LU.64 R82, [R1+0x1e8] ;  /* 0x0001e80001527983 */ /* 0x000ea20000300a00 */
[C---:B---3--:R-:W-:Y:S03]  /*1d4a0*/  HMMA.1688.F32.TF32 R224, R240.reuse, R52, R84 ;  /* 0x00000034f0e0723c */ /* 0x048fe60000081054 */
[----:B------:R-:W3:Y:S04]  /*1d4b0*/  LDL.LU.64 R84, [R1+0x1f0] ;  /* 0x0001f00001547983 */ /* 0x000ee80000300a00 */
[----:B------:R-:W3:Y:S01]  /*1d4c0*/  LDL.LU.64 R86, [R1+0x1f8] ;  /* 0x0001f80001567983 */ /* 0x000ee20000300a00 */
[C---:B----4-:R-:W-:Y:S08]  /*1d4d0*/  HMMA.1688.F32.TF32 R232, R240.reuse, R44, R96 ;  /* 0x0000002cf0e8723c */ /* 0x050ff00000081060 */
[C---:B------:R-:W-:Y:S07]  /*1d4e0*/  HMMA.1688.F32.TF32 R236, R240.reuse, R40, R92 ;  /* 0x00000028f0ec723c */ /* 0x040fee000008105c */
[----:B------:R-:W-:Y:S04]  /*1d4f0*/  STL.64 [R1+0x2f08], R226 ;  /* 0x002f08e201007387 */ /* 0x000fe80000100a00 */
[----:B------:R-:W-:Y:S04]  /*1d500*/  STL.64 [R1+0x2f00], R224 ;  /* 0x002f00e001007387 */ /* 0x000fe80000100a00 */
[----:B------:R-:W-:Y:S04]  /*1d510*/  STL.64 [R1+0x2f18], R230 ;  /* 0x002f18e601007387 */ /* 0x000fe80000100a00 */
[----:B------:R-:W-:Y:S04]  /*1d520*/  STL.64 [R1+0x2f10], R228 ;  /* 0x002f10e401007387 */ /* 0x000fe80000100a00 */
[----:B------:R-:W-:Y:S04]  /*1d530*/  STL.64 [R1+0x2f28], R234 ;  /* 0x002f28ea01007387 */ /* 0x000fe80000100a00 */
[----:B------:R-:W-:Y:S04]  /*1d540*/  STL.64 [R1+0x2f20], R232 ;  /* 0x002f20e801007387 */ /* 0x000fe80000100a00 */
[----:B------:R-:W-:Y:S04]  /*1d550*/  STL [R1+0x2f3c], R236 ;  /* 0x002f3cec01007387 */ /* 0x000fe80000100800 */
[----:B------:R-:W-:Y:S04]  /*1d560*/  STL [R1+0x2f38], R237 ;  /* 0x002f38ed01007387 */ /* 0x000fe80000100800 */
[----:B------:R-:W-:Y:S04]  /*1d570*/  STL [R1+0x2f34], R238 ;  /* 0x002f34ee01007387 */ /* 0x000fe80000100800 */
[----:B------:R-:W-:Y:S01]  /*1d580*/  STL [R1+0x2f30], R239 ;  /* 0x002f30ef01007387 */ /* 0x000fe20000100800 */
[----:B------:R-:W-:Y:S08]  /*1d590*/  HMMA.1688.F32.TF32 R240, R240, R36, R88 ;  /* 0x00000024f0f0723c */ /* 0x000ff00000081058 */
[-C--:B--2---:R-:W-:Y:S11]  /*1d5a0*/  HMMA.1688.F32.TF32 R88, R28, R72.reuse, R76 ;  /* 0x000000481c58723c */ /* 0x084ff6000008104c */
[----:B------:R-:W-:Y:S04]  /*1d5b0*/  @!UPT UIADD3 URZ, URZ, URZ, URZ ;  /* 0x0000003f3f3ff290 */ /* 0x000fe8000fffe03f */
[----:B------:R-:W-:Y:S04]  /*1d5c0*/  STL [R1+0x2f4c], R240 ;  /* 0x002f4cf001007387 */ /* 0x000fe80000100800 */
[----:B------:R-:W-:Y:S04]  /*1d5d0*/  STL [R1+0x2f48], R241 ;  /* 0x002f48f101007387 */ /* 0x000fe80000100800 */
[----:B------:R-:W-:Y:S04]  /*1d5e0*/  STL [R1+0x2f44], R242 ;  /* 0x002f44f201007387 */ /* 0x000fe80000100800 */
[----:B------:R-:W-:Y:S04]  /*1d5f0*/  STL [R1+0x2f40], R243 ;  /* 0x002f40f301007387 */ /* 0x000fe80000100800 */
[----:B------:R-:W2:Y:S04]  /*1d600*/  LDL.LU.64 R76, [R1+0x1d0] ;  /* 0x0001d000014c7983 */ /* 0x000ea80000300a00 */
[----:B------:R-:W2:Y:S01]  /*1d610*/  LDL.LU.64 R78, [R1+0x1d8] ;  /* 0x0001d800014e7983 */ /* 0x000ea20000300a00 */
[----:B------:R-:W-:Y:S01]  /*1d620*/  HMMA.1688.F32.TF32 R80, R32, R72, R80 ;  /* 0x000000482050723c */ /* 0x000fe20000081050 */
[----:B------:R-:W-:Y:S01]  /*1d630*/  IMAD.MOV.U32 R5, RZ, RZ, R10 ;  /* 0x000000ffff057224 */ /* 0x000fe200078e000a */
[----:B------:R-:W-:Y:S01]  /*1d640*/  MOV R10, R17 ;  /* 0x00000011000a7202 */ /* 0x000fe20000000f00 */
[----:B------:R-:W-:Y:S01]  /*1d650*/  STL.64 [R1+0x210], R88 ;  /* 0x0002105801007387 */ /* 0x000fe20000100a00 */
[----:B------:R-:W-:-:S03]  /*1d660*/  IMAD.MOV.U32 R26, RZ, RZ, R20 ;  /* 0x000000ffff1a7224 */ /* 0x000fc600078e0014 */
[----:B------:R-:W-:Y:S11]  /*1d670*/  STL.64 [R1+0x218], R90 ;  /* 0x0002185a01007387 */ /* 0x000ff60000100a00 */
[----:B------:R-:W-:Y:S05]  /*1d680*/  @!UPT UIADD3 URZ, URZ, URZ, URZ ;  /* 0x0000003f3f3ff290 */ /* 0x000fea000fffe03f */
[----:B------:R1:W-:Y:S01]  /*1d690*/  STL [R1+0x57c], R83 ;  /* 0x00057c5301007387 */ /* 0x0003e20000100800 */
[----:B------:R-:W-:Y:S01]  /*1d6a0*/  IMAD.MOV.U32 R20, RZ, RZ, R80 ;  /* 0x000000ffff147224 */ /* 0x000fe200078e0050 */
[----:B------:R-:W-:Y:S01]  /*1d6b0*/  MOV R13, R82 ;  /* 0x00000052000d7202 */ /* 0x000fe20000000f00 */
[----:B------:R-:W-:Y:S02]  /*1d6c0*/  IMAD.MOV.U32 R17, RZ, RZ, R81 ;  /* 0x000000ffff117224 */ /* 0x000fe400078e0051 */
[----:B------:R-:W4:Y:S04]  /*1d6d0*/  LDL.LU.64 R80, [R1+0x4a0] ;  /* 0x0004a00001507983 */ /* 0x000f280000300a00 */
[----:B-1----:R-:W4:Y:S04]  /*1d6e0*/  LDL.LU.64 R82, [R1+0x4a8] ;  /* 0x0004a80001527983 */ /* 0x002f280000300a00 */
[----:B------:R-:W-:Y:S04]  /*1d6f0*/  STL [R1+0x2e84], R13 ;  /* 0x002e840d01007387 */ /* 0x000fe80000100800 */
[----:B------:R-:W-:Y:S04]  /*1d700*/  STL [R1+0x2e80], R20 ;  /* 0x002e801401007387 */ /* 0x000fe80000100800 */
[----:B------:R-:W-:Y:S04]  /*1d710*/  STL [R1+0x2e7c], R17 ;  /* 0x002e7c1101007387 */ /* 0x000fe80000100800 */
[----:B------:R-:W4:Y:S01]  /*1d720*/  LDL.LU.64 R88, [R1+0x490] ;  /* 0x0004900001587983 */ /* 0x000f220000300a00 */
[----:B------:R-:W-:-:S03]  /*1d730*/  IMAD.MOV.U32 R6, RZ, RZ, R9 ;  /* 0x000000ffff067224 */ /* 0x000fc600078e0009 */
[----:B------:R-:W4:Y:S01]  /*1d740*/  LDL.LU.64 R90, [R1+0x498] ;  /* 0x00049800015a7983 */ /* 0x000f220000300a00 */
[----:B------:R-:W-:Y:S02]  /*1d750*/  IMAD.MOV.U32 R9, RZ, RZ, R18 ;  /* 0x000000ffff097224 */ /* 0x000fe400078e0012 */
[----:B------:R-:W-:Y:S02]  /*1d760*/  IMAD.MOV.U32 R4, RZ, RZ, R11 ;  /* 0x000000ffff047224 */ /* 0x000fe400078e000b */
[----:B------:R-:W-:Y:S02]  /*1d770*/  IMAD.MOV.U32 R18, RZ, RZ, R21 ;  /* 0x000000ffff127224 */ /* 0x000fe400078e0015 */
[----:B------:R-:W-:Y:S01]  /*1d780*/  IMAD.MOV.U32 R11, RZ, RZ, R16 ;  /* 0x000000ffff0b7224 */ /* 0x000fe200078e0010 */
[-C--:B---3--:R-:W-:Y:S11]  /*1d790*/  HMMA.1688.F32.TF32 R84, R28, R68.reuse, R84 ;  /* 0x000000441c54723c */ /* 0x088ff60000081054 */
[----:B------:R-:W-:Y:S11]  /*1d7a0*/  @!UPT UIADD3 URZ, URZ, URZ, URZ ;  /* 0x0000003f3f3ff290 */ /* 0x000ff6000fffe03f */
[----:B------:R-:W-:Y:S02]  /*1d7b0*/  @!UPT UIADD3 URZ, URZ, URZ, URZ ;  /* 0x0000003f3f3ff290 */ /* 0x000fe4000fffe03f */
[----:B------:R-:W-:Y:S02]  /*1d7c0*/  IMAD.MOV.U32 R224, RZ, RZ, R87 ;  /* 0x000000ffffe07224 */ /* 0x000fe400078e0057 */
[----:B------:R-:W-:Y:S02]  /*1d7d0*/  IMAD.MOV.U32 R225, RZ, RZ, R86 ;  /* 0x000000ffffe17224 */ /* 0x000fe400078e0056 */
[----:B------:R-:W-:Y:S02]  /*1d7e0*/  IMAD.MOV.U32 R226, RZ, RZ, R85 ;  /* 0x000000ffffe27224 */ /* 0x000fe400078e0055 */
[----:B------:R-:W-:Y:S01]  /*1d7f0*/  IMAD.MOV.U32 R227, RZ, RZ, R84 ;  /* 0x000000ffffe37224 */ /* 0x000fe200078e0054 */
[----:B------:R-:W-:Y:S04]  /*1d800*/  STL [R1+0x2f5c], R224 ;  /* 0x002f5ce001007387 */ /* 0x000fe80000100800 */
[----:B------:R1:W-:Y:S04]  /*1d810*/  STL [R1+0x2f58], R225 ;  /* 0x002f58e101007387 */ /* 0x0003e80000100800 */
[----:B------:R3:W-:Y:S04]  /*1d820*/  STL [R1+0x2f54], R226 ;  /* 0x002f54e201007387 */ /* 0x0007e80000100800 */
[----:B------:R1:W-:Y:S01]  /*1d830*/  STL [R1+0x2f50], R227 ;  /* 0x002f50e301007387 */ /* 0x0003e20000100800 */
[----:B--2---:R-:W-:Y:S11]  /*1d840*/  HMMA.1688.F32.TF32 R76, R32, R68, R76 ;  /* 0x00000044204c723c */ /* 0x004ff6000008104c */
[----:B------:R-:W-:Y:S11]  /*1d850*/  @!UPT UIADD3 URZ, URZ, URZ, URZ ;  /* 0x0000003f3f3ff290 */ /* 0x000ff6000fffe03f */
[----:B------:R-:W-:Y:S02]  /*1d860*/  @!UPT UIADD3 URZ, URZ, URZ, URZ ;  /* 0x0000003f3f3ff290 */ /* 0x000fe4000fffe03f */
[----:B------:R-:W-:Y:S01]  /*1d870*/  MOV R21, R76 ;  /* 0x0000004c00157202 */ /* 0x000fe20000000f00 */
[----:B------:R-:W-:Y:S02]  /*1d880*/  IMAD.MOV.U32 R24, RZ, RZ, R77 ;  /* 0x000000ffff187224 */ /* 0x000fe400078e004d */
[----:B------:R-:W-:Y:S01]  /*1d890*/  IMAD.MOV.U32 R25, RZ, RZ, R78 ;  /* 0x000000ffff197224 */ /* 0x000fe200078e004e */
[----:B------:R-:W2:Y:S01]  /*1d8a0*/  LDL.LU.64 R76, [R1+0x480] ;  /* 0x00048000014c7983 */ /* 0x000ea20000300a00 */
[----:B------:R-:W-:-:S03]  /*1d8b0*/  IMAD.MOV.U32 R16, RZ, RZ, R79 ;  /* 0x000000ffff107224 */ /* 0x000fc600078e004f */
[----:B------:R-:W2:Y:S04]  /*1d8c0*/  LDL.LU.64 R78, [R1+0x488] ;  /* 0x00048800014e7983 */ /* 0x000ea80000300a00 */
[----:B------:R-:W-:Y:S01]  /*1d8d0*/  STL [R1+0x2e94], R16 ;  /* 0x002e941001007387 */ /* 0x000fe20000100800 */
[C---:B----4-:R-:W-:Y:S03]  /*1d8e0*/  HMMA.1688.F32.TF32 R80, R28.reuse, R64, R80 ;  /* 0x000000401c50723c */ /* 0x050fe60000081050 */
[----:B------:R-:W-:Y:S04]  /*1d8f0*/  STL [R1+0x2e90], R21 ;  /* 0x002e901501007387 */ /* 0x000fe80000100800 */
[----:B------:R-:W-:Y:S04]  /*1d900*/  STL [R1+0x2e8c], R24 ;  /* 0x002e8c1801007387 */ /* 0x000fe80000100800 */
[----:B------:R-:W-:Y:S04]  /*1d910*/  STL [R1+0x2e88], R25 ;  /* 0x002e881901007387 */ /* 0x000fe80000100800 */
[----:B------:R-:W4:Y:S04]  /*1d920*/  LDL.LU.64 R84, [R1+0x3c0] ;  /* 0x0003c00001547983 */ /* 0x000f280000300a00 */
[----:B------:R-:W4:Y:S01]  /*1d930*/  LDL.LU.64 R86, [R1+0x3c8] ;  /* 0x0003c80001567983 */ /* 0x000f220000300a00 */
[----:B------:R-:W-:Y:S04]  /*1d940*/  HMMA.1688.F32.TF32 R88, R28, R60, R88 ;  /* 0x0000003c1c58723c */ /* 0x000fe80000081058 */
[----:B------:R-:W-:Y:S01]  /*1d950*/  IMAD.MOV.U32 R231, RZ, RZ, R80 ;  /* 0x000000ffffe77224 */ /* 0x000fe200078e0050 */
[----:B------:R-:W-:Y:S01]  /*1d960*/  MOV R230, R81 ;  /* 0x0000005100e67202 */ /* 0x000fe20000000f00 */
[----:B------:R-:W-:Y:S01]  /*1d970*/  IMAD.MOV.U32 R229, RZ, RZ, R82 ;  /* 0x000000ffffe57224 */ /* 0x000fe200078e0052 */
[----:B------:R-:W3:Y:S01]  /*1d980*/  LDL.LU.64 R80, [R1+0x3d0] ;  /* 0x0003d00001507983 */ /* 0x000ee20000300a00 */
[----:B------:R-:W-:-:S03]  /*1d990*/  IMAD.MOV.U32 R228, RZ, RZ, R83 ;  /* 0x000000ffffe47224 */ /* 0x000fc600078e0053 */
[----:B------:R-:W3:Y:S04]  /*1d9a0*/  LDL.LU.64 R82, [R1+0x3d8] ;  /* 0x0003d80001527983 */ /* 0x000ee80000300a00 */
[----:B------:R-:W-:Y:S04]  /*1d9b0*/  STL [R1+0x2f6c], R228 ;  /* 0x002f6ce401007387 */ /* 0x000fe80000100800 */
[----:B------:R1:W-:Y:S04]  /*1d9c0*/  STL [R1+0x2f68], R229 ;  /* 0x002f68e501007387 */ /* 0x0003e80000100800 */
[----:B------:R1:W-:Y:S01]  /*1d9d0*/  STL [R1+0x2f64], R230 ;  /* 0x002f64e601007387 */ /* 0x0003e20000100800 */
[----:B------:R-:W-:Y:S01]  /*1d9e0*/  IMAD.MOV.U32 R232, RZ, RZ, R91 ;  /* 0x000000ffffe87224 */ /* 0x000fe200078e005b */
[----:B------:R-:W-:Y:S01]  /*1d9f0*/  MOV R233, R90 ;  /* 0x0000005a00e97202 */ /* 0x000fe20000000f00 */
[----:B------:R-:W-:Y:S01]  /*1da00*/  IMAD.MOV.U32 R235, RZ, RZ, R88 ;  /* 0x000000ffffeb7224 */ /* 0x000fe200078e0058 */
[----:B------:R1:W-:Y:S01]  /*1da10*/  STL [R1+0x2f60], R231 ;  /* 0x002f60e701007387 */ /* 0x0003e20000100800 */
[----:B------:R-:W-:-:S03]  /*1da20*/  IMAD.MOV.U32 R234, RZ, RZ, R89 ;  /* 0x000000ffffea7224 */ /* 0x000fc600078e0059 */
[----:B------:R-:W3:Y:S04]  /*1da30*/  LDL.LU.64 R88, [R1+0x3e0] ;  /* 0x0003e00001587983 */ /* 0x000ee80000300a00 */
[----:B------:R-:W3:Y:S04]  /*1da40*/  LDL.LU.64 R90, [R1+0x3e8] ;  /* 0x0003e800015a7983 */ /* 0x000ee80000300a00 */
[----:B------:R-:W-:Y:S04]  /*1da50*/  STL [R1+0x2f7c], R232 ;  /* 0x002f7ce801007387 */ /* 0x000fe80000100800 */
[----:B------:R-:W-:Y:S04]  /*1da60*/  STL [R1+0x2f78], R233 ;  /* 0x002f78e901007387 */ /* 0x000fe80000100800 */
[----:B------:R-:W-:Y:S04]  /*1da70*/  STL [R1+0x2f74], R234 ;  /* 0x002f74ea01007387 */ /* 0x000fe80000100800 */
[----:B------:R-:W-:Y:S01]  /*1da80*/  STL [R1+0x2f70], R235 ;  /* 0x002f70eb01007387 */ /* 0x000fe20000100800 */
[C---:B--2---:R-:W-:Y:S11]  /*1da90*/  HMMA.1688.F32.TF32 R76, R28.reuse, R56, R76 ;  /* 0x000000381c4c723c */ /* 0x044ff6000008104c */
[----:B------:R-:W-:Y:S11]  /*1daa0*/  @!UPT UIADD3 URZ, URZ, URZ, URZ ;  /* 0x0000003f3f3ff290 */ /* 0x000ff6000fffe03f */
[----:B------:R-:W-:Y:S02]  /*1dab0*/  @!UPT UIADD3 URZ, URZ, URZ, URZ ;  /* 0x0000003f3f3ff290 */ /* 0x000fe4000fffe03f */
[----:B------:R-:W-:Y:S01]  /*1dac0*/  IMAD.MOV.U32 R241, RZ, RZ, R76 ;  /* 0x000000fffff17224 */ /* 0x000fe200078e004c */
[----:B------:R-:W-:Y:S01]  /*1dad0*/  MOV R236, R79 ;  /* 0x0000004f00ec7202 */ /* 0x000fe20000000f00 */
[----:B------:R-:W-:Y:S02]  /*1dae0*/  IMAD.MOV.U32 R242, RZ, RZ, R77 ;  /* 0x000000fffff27224 */ /* 0x000fe400078e004d */
[----:B------:R-:W-:Y:S01]  /*1daf0*/  IMAD.MOV.U32 R243, RZ, RZ, R78 ;  /* 0x000000fffff37224 */ /* 0x000fe200078e004e */
[----:B------:R-:W2:Y:S04]  /*1db00*/  LDL.LU.64 R76, [R1+0x400] ;  /* 0x00040000014c7983 */ /* 0x000ea80000300a00 */
[----:B------:R-:W2:Y:S01]  /*1db10*/  LDL.LU.64 R78, [R1+0x408] ;  /* 0x00040800014e7983 */ /* 0x000ea20000300a00 */
[C---:B----4-:R-:W-:Y:S03]  /*1db20*/  HMMA.1688.F32.TF32 R84, R28.reuse, R52, R84 ;  /* 0x000000341c54723c */ /* 0x050fe60000081054 */
[----:B------:R4:W-:Y:S04]  /*1db30*/  STL [R1+0x2f88], R243 ;  /* 0x002f88f301007387 */ /* 0x0009e80000100800 */
[----:B------:R1:W-:Y:S01]  /*1db40*/  STL [R1+0x2f84], R242 ;  /* 0x002f84f201007387 */ /* 0x0003e20000100800 */
[----:B---3--:R-:W-:Y:S03]  /*1db50*/  HMMA.1688.F32.TF32 R80, R28, R48, R80 ;  /* 0x000000301c50723c */ /* 0x008fe60000081050 */
[----:B------:R3:W-:Y:S11]  /*1db60*/  STL [R1+0x2f80], R241 ;  /* 0x002f80f101007387 */ /* 0x0007f60000100800 */
[----:B------:R-:W-:Y:S02]  /*1db70*/  @!UPT UIADD3 URZ, URZ, URZ, URZ ;  /* 0x0000003f3f3ff290 */ /* 0x000fe4000fffe03f */
[----:B-1----:R-:W-:Y:S02]  /*1db80*/  IMAD.MOV.U32 R225, RZ, RZ, R84 ;  /* 0x000000ffffe17224 */ /* 0x002fe400078e0054 */
[----:B------:R-:W-:Y:S02]  /*1db90*/  IMAD.MOV.U32 R226, RZ, RZ, R85 ;  /* 0x000000ffffe27224 */ /* 0x000fe400078e0055 */
[----:B------:R-:W-:Y:S01]  /*1dba0*/  IMAD.MOV.U32 R227, RZ, RZ, R86 ;  /* 0x000000ffffe37224 */ /* 0x000fe200078e0056 */
[----:B------:R-:W3:Y:S01]  /*1dbb0*/  LDL.LU.64 R84, [R1+0x3f0] ;  /* 0x0003f00001547983 */ /* 0x000ee20000300a00 */
[----:B------:R-:W-:-:S03]  /*1dbc0*/  IMAD.MOV.U32 R240, RZ, RZ, R87 ;  /* 0x000000fffff07224 */ /* 0x000fc600078e0057 */
[----:B------:R-:W3:Y:S01]  /*1dbd0*/  LDL.LU.64 R86, [R1+0x3f8] ;  /* 0x0003f80001567983 */ /* 0x000ee20000300a00 */
[----:B------:R-:W-:Y:S01]  /*1dbe0*/  MOV R229, R80 ;  /* 0x0000005000e57202 */ /* 0x000fe20000000f00 */
[----:B------:R-:W-:Y:S02]  /*1dbf0*/  IMAD.MOV.U32 R230, RZ, RZ, R81 ;  /* 0x000000ffffe67224 */ /* 0x000fe400078e0051 */
[----:B------:R-:W-:Y:S01]  /*1dc00*/  IMAD.MOV.U32 R231, RZ, RZ, R82 ;  /* 0x000000ffffe77224 */ /* 0x000fe200078e0052 */
[----:B------:R-:W3:Y:S01]  /*1dc10*/  LDL.LU.64 R80, [R1+0x380] ;  /* 0x0003800001507983 */ /* 0x000ee20000300a00 */
[----:B------:R-:W-:-:S03]  /*1dc20*/  IMAD.MOV.U32 R224, RZ, RZ, R83 ;  /* 0x000000ffffe07224 */ /* 0x000fc600078e0053 */
[----:B------:R-:W4:Y:S01]  /*1dc30*/  LDL.LU.64 R82, [R1+0x388] ;  /* 0x0003880001527983 */ /* 0x000f220000300a00 */
        /* <DEDUP_REMOVED lines=9> */
[C---:B------:R-:W-:Y:S08]  /*1dcd0*/  HMMA.1688.F32.TF32 R88, R28.reuse, R44, R88 ;  /* 0x0000002c1c58723c */ /* 0x040ff00000081058 */
[----:B---3--:R-:W-:Y:S11]  /*1dce0*/  HMMA.1688.F32.TF32 R28, R28, R36, R84 ;  /* 0x000000241c1c723c */ /* 0x008ff60000081054 */
[----:B------:R-:W-:Y:S11]  /*1dcf0*/  @!UPT UIADD3 URZ, URZ, URZ, URZ ;  /* 0x0000003f3f3ff290 */ /* 0x000ff6000fffe03f */
[----:B------:R-:W-:Y:S02]  /*1dd00*/  @!UPT UIADD3 URZ, URZ, URZ, URZ ;  /* 0x0000003f3f3ff290 */ /* 0x000fe4000fffe03f */
[----:B----4-:R-:W-:Y:S01]  /*1dd10*/  IMAD.MOV.U32 R243, RZ, RZ, R28 ;  /* 0x000000fffff37224 */ /* 0x010fe200078e001c */
[----:B------:R-:W-:Y:S01]  /*1dd20*/  MOV R232, R31 ;  /* 0x0000001f00e87202 */ /* 0x000fe20000000f00 */
[----:B------:R-:W-:Y:S02]  /*1dd30*/  IMAD.MOV.U32 R242, RZ, RZ, R29 ;  /* 0x000000fffff27224 */ /* 0x000fe400078e001d */
[----:B------:R-:W-:Y:S02]  /*1dd40*/  IMAD.MOV.U32 R241, RZ, RZ, R30 ;  /* 0x000000fffff17224 */ /* 0x000fe400078e001e */
[----:B------:R-:W-:Y:S01]  /*1dd50*/  HMMA.1688.F32.TF32 R28, R32, R64, R80 ;  /* 0x00000040201c723c */ /* 0x000fe20000081050 */
[----:B------:R-:W-:Y:S01]  /*1dd60*/  IMAD.MOV.U32 R233, RZ, RZ, R88 ;  /* 0x000000ffffe97224 */ /* 0x000fe200078e0058 */
[----:B------:R-:W-:Y:S01]  /*1dd70*/  MOV R234, R89 ;  /* 0x0000005900ea7202 */ /* 0x000fe20000000f00 */
[----:B------:R-:W-:Y:S01]  /*1dd80*/  IMAD.MOV.U32 R235, RZ, RZ, R90 ;  /* 0x000000ffffeb7224 */ /* 0x000fe200078e005a */
[----:B------:R-:W3:Y:S01]  /*1dd90*/  LDL.LU.64 R88, [R1+0x340] ;  /* 0x0003400001587983 */ /* 0x000ee20000300a00 */
[----:B------:R-:W-:-:S03]  /*1dda0*/  IMAD.MOV.U32 R228, RZ, RZ, R91 ;  /* 0x000000ffffe47224 */ /* 0x000fc600078e005b */
[----:B------:R-:W3:Y:S04]  /*1ddb0*/  LDL.LU.64 R90, [R1+0x348] ;  /* 0x00034800015a7983 */ /* 0x000ee80000300a00 */
[----:B------:R-:W4:Y:S04]  /*1ddc0*/  LDL.LU.64 R84, [R1+0x320] ;  /* 0x0003200001547983 */ /* 0x000f280000300a00 */
[----:B------:R-:W4:Y:S04]  /*1ddd0*/  LDL.LU.64 R86, [R1+0x328] ;  /* 0x0003280001567983 */ /* 0x000f280000300a00 */
[----:B------:R-:W4:Y:S04]  /*1dde0*/  LDL.LU.64 R80, [R1+0x2f0] ;  /* 0x0002f00001507983 */ /* 0x000f280000300a00 */
[----:B------:R-:W-:Y:S01]  /*1ddf0*/  IMAD.MOV.U32 R25, RZ, RZ, R28 ;  /* 0x000000ffff197224 */ /* 0x000fe200078e001c */
[----:B------:R-:W4:Y:S01]  /*1de00*/  LDL.LU.64 R82, [R1+0x2f8] ;  /* 0x0002f80001527983 */ /* 0x000f220000300a00 */
[----:B------:R-:W-:-:S02]  /*1de10*/  IMAD.MOV.U32 R13, RZ, RZ, R29 ;  /* 0x000000ffff0d7224 */ /* 0x000fc400078e001d */
[----:B------:R-:W-:Y:S02]  /*1de20*/  IMAD.MOV.U32 R20, RZ, RZ, R30 ;  /* 0x000000ffff147224 */ /* 0x000fe400078e001e */
[----:B------:R-:W-:-:S05]  /*1de30*/  IMAD.MOV.U32 R17, RZ, RZ, R31 ;  /* 0x000000ffff117224 */ /* 0x000fca00078e001f */
[----:B------:R-:W-:Y:S04]  /*1de40*/  STL [R1+0x2ea4], R17 ;  /* 0x002ea41101007387 */ /* 0x000fe80000100800 */
[----:B------:R-:W-:Y:S04]  /*1de50*/  STL [R1+0x2ea0], R20 ;  /* 0x002ea01401007387 */ /* 0x000fe80000100800 */
[----:B------:R-:W-:Y:S04]  /*1de60*/  STL [R1+0x2e9c], R25 ;  /* 0x002e9c1901007387 */ /* 0x000fe80000100800 */
[----:B------:R-:W-:Y:S01]  /*1de70*/  STL [R1+0x2e98], R13 ;  /* 0x002e980d01007387 */ /* 0x000fe20000100800 */
[----:B--2---:R-:W-:Y:S11]  /*1de80*/  HMMA.1688.F32.TF32 R28, R32, R60, R76 ;  /* 0x0000003c201c723c */ /* 0x004ff6000008104c */
[----:B------:R-:W-:Y:S11]  /*1de90*/  @!UPT UIADD3 URZ, URZ, URZ, URZ ;  /* 0x0000003f3f3ff290 */ /* 0x000ff6000fffe03f */
[----:B------:R-:W-:Y:S01]  /*1dea0*/  @!UPT UIADD3 URZ, URZ, URZ, URZ ;  /* 0x0000003f3f3ff290 */ /* 0x000fe2000fffe03f */
[----:B------:R3:W-:Y:S04]  /*1deb0*/  STL [R1+0x500], R28 ;  /* 0x0005001c01007387 */ /* 0x0007e80000100800 */
[----:B------:R-:W2:Y:S04]  /*1dec0*/  LDL.LU.64 R76, [R1+0x2d0] ;  /* 0x0002d000014c7983 */ /* 0x000ea80000300a00 */
[----:B------:R-:W2:Y:S01]  /*1ded0*/  LDL.LU.64 R78, [R1+0x2d8] ;  /* 0x0002d800014e7983 */ /* 0x000ea20000300a00 */
[----:B------:R-:W-:Y:S01]  /*1dee0*/  MOV R16, R29 ;  /* 0x0000001d00107202 */ /* 0x000fe20000000f00 */
[----:B------:R-:W-:-:S02]  /*1def0*/  IMAD.MOV.U32 R21, RZ, RZ, R30 ;  /* 0x000000ffff157224 */ /* 0x000fc400078e001e */
[----:B------:R-:W-:Y:S02]  /*1df00*/  IMAD.MOV.U32 R24, RZ, RZ, R31 ;  /* 0x000000ffff187224 */ /* 0x000fe400078e001f */
[C---:B---3--:R-:W-:Y:S03]  /*1df10*/  HMMA.1688.F32.TF32 R28, R32.reuse, R56, R88 ;  /* 0x00000038201c723c */ /* 0x048fe60000081058 */
[----:B------:R-:W-:Y:S05]  /*1df20*/  STL [R1+0x2eb0], R24 ;  /* 0x002eb01801007387 */ /* 0x000fea0000100800 */
[C---:B----4-:R-:W-:Y:S01]  /*1df30*/  HMMA.1688.F32.TF32 R84, R32.reuse, R52, R84 ;  /* 0x000000342054723c */ /* 0x050fe20000081054 */
[----:B------:R-:W-:Y:S04]  /*1df40*/  STL [R1+0x2eac], R21 ;  /* 0x002eac1501007387 */ /* 0x000fe80000100800 */
[----:B------:R1:W-:Y:S03]  /*1df50*/  STL [R1+0x2ea8], R16 ;  /* 0x002ea81001007387 */ /* 0x0003e60000100800 */
[----:B------:R-:W-:Y:S08]  /*1df60*/  HMMA.1688.F32.TF32 R80, R32, R48, R80 ;  /* 0x000000302050723c */ /* 0x000ff00000081050 */
[----:B------:R-:W-:Y:S01]  /*1df70*/  IMAD.MOV.U32 R17, RZ, RZ, R28 ;  /* 0x000000ffff117224 */ /* 0x000fe200078e001c */
[----:B------:R-:W-:Y:S01]  /*1df80*/  MOV R25, R30 ;  /* 0x0000001e00197202 */ /* 0x000fe20000000f00 */
[----:B------:R-:W-:-:S02]  /*1df90*/  IMAD.MOV.U32 R20, RZ, RZ, R29 ;  /* 0x000000ffff147224 */ /* 0x000fc400078e001d */
[----:B------:R-:W-:Y:S01]  /*1dfa0*/  IMAD.MOV.U32 R13, RZ, RZ, R31 ;  /* 0x000000ffff0d7224 */ /* 0x000fe200078e001f */
[----:B------:R-:W3:Y:S04]  /*1dfb0*/  LDL.LU.64 R28, [R1+0x2c0] ;  /* 0x0002c000011c7983 */ /* 0x000ee80000300a00 */
[----:B------:R-:W3:Y:S01]  /*1dfc0*/  LDL.LU.64 R30, [R1+0x2c8] ;  /* 0x0002c800011e7983 */ /* 0x000ee20000300a00 */
[----:B-1----:R-:W-:-:S03]  /*1dfd0*/  IMAD.MOV.U32 R16, RZ, RZ, R87 ;  /* 0x000000ffff107224 */ /* 0x002fc600078e0057 */
[----:B------:R1:W-:Y:S01]  /*1dfe0*/  STL [R1+0x2ec0], R13 ;  /* 0x002ec00d01007387 */ /* 0x0003e20000100800 */
[----:B------:R-:W-:-:S03]  /*1dff0*/  IMAD.MOV.U32 R21, RZ, RZ, R86 ;  /* 0x000000ffff157224 */ /* 0x000fc600078e0056 */
[----:B------:R4:W-:Y:S01]  /*1e000*/  STL [R1+0x2ebc], R25 ;  /* 0x002ebc1901007387 */ /* 0x0009e20000100800 */
[----:B------:R-:W-:-:S03]  /*1e010*/  IMAD.MOV.U32 R24, RZ, RZ, R85 ;  /* 0x000000ffff187224 */ /* 0x000fc600078e0055 */
[----:B------:R4:W-:Y:S04]  /*1e020*/  STL [R1+0x2eb8], R17 ;  /* 0x002eb81101007387 */ /* 0x0009e80000100800 */
[----:B------:R4:W-:Y:S01]  /*1e030*/  STL [R1+0x2eb4], R20 ;  /* 0x002eb41401007387 */ /* 0x0009e20000100800 */
[----:B-1----:R-:W-:Y:S01]  /*1e040*/  MOV R13, R80 ;  /* 0x00000050000d7202 */ /* 0x002fe20000000f00 */
[----:B----4-:R-:W-:Y:S02]  /*1e050*/  IMAD.MOV.U32 R25, RZ, RZ, R81 ;  /* 0x000000ffff197224 */ /* 0x010fe400078e0051 */
[----:B------:R-:W-:Y:S01]  /*1e060*/  STL [R1+0x4e0], R84 ;  /* 0x0004e05401007387 */ /* 0x000fe20000100800 */
[----:B------:R-:W-:-:S03]  /*1e070*/  IMAD.MOV.U32 R17, RZ, RZ, R82 ;  /* 0x000000ffff117224 */ /* 0x000fc600078e0052 */
[----:B------:R-:W-:Y:S01]  /*1e080*/  STL [R1+0x2ecc], R16 ;  /* 0x002ecc1001007387 */ /* 0x000fe20000100800 */
[----:B------:R-:W-:-:S03]  /*1e090*/  IMAD.MOV.U32 R20, RZ, RZ, R83 ;  /* 0x000000ffff147224 */ /* 0x000fc600078e0053 */
[----:B------:R-:W-:Y:S04]  /*1e0a0*/  STL [R1+0x2ec8], R21 ;  /* 0x002ec81501007387 */ /* 0x000fe80000100800 */
[----:B------:R1:W-:Y:S04]  /*1e0b0*/  STL [R1+0x2ec4], R24 ;  /* 0x002ec41801007387 */ /* 0x0003e80000100800 */
[----:B------:R4:W-:Y:S04]  /*1e0c0*/  STL [R1+0x2edc], R20 ;  /* 0x002edc1401007387 */ /* 0x0009e80000100800 */
[----:B------:R-:W-:Y:S04]  /*1e0d0*/  STL [R1+0x2ed8], R17 ;  /* 0x002ed81101007387 */ /* 0x000fe80000100800 */
[----:B------:R-:W-:Y:S04]  /*1e0e0*/  STL [R1+0x2ed4], R13 ;  /* 0x002ed40d01007387 */ /* 0x000fe80000100800 */
[----:B------:R1:W-:Y:S01]  /*1e0f0*/  STL [R1+0x2ed0], R25 ;  /* 0x002ed01901007387 */ /* 0x0003e20000100800 */
[----:B------:R-:W-:-:S02]  /*1e100*/  IMAD.MOV.U32 R88, RZ, RZ, R66 ;  /* 0x000000ffff587224 */ /* 0x000fc400078e0042 */
[----:B------:R-:W-:Y:S02]  /*1e110*/  IMAD.MOV.U32 R89, RZ, RZ, R67 ;  /* 0x000000ffff597224 */ /* 0x000fe400078e0043 */
[----:B------:R-:W-:Y:S01]  /*1e120*/  IMAD.MOV.U32 R90, RZ, RZ, R70 ;  /* 0x000000ffff5a7224 */ /* 0x000fe200078e0046 */
[----:B------:R-:W-:Y:S01]  /*1e130*/  MOV R92, R74 ;  /* 0x0000004a005c7202 */ /* 0x000fe20000000f00 */
[----:B------:R-:W-:Y:S02]  /*1e140*/  IMAD.MOV.U32 R91, RZ, RZ, R71 ;  /* 0x000000ffff5b7224 */ /* 0x000fe400078e0047 */
[----:B------:R-:W-:Y:S02]  /*1e150*/  IMAD.MOV.U32 R93, RZ, RZ, R75 ;  /* 0x000000ffff5d7224 */ /* 0x000fe400078e004b */
[----:B------:R-:W-:Y:S02]  /*1e160*/  IMAD.MOV.U32 R94, RZ, RZ, R3 ;  /* 0x000000ffff5e7224 */ /* 0x000fe400078e0003 */
[----:B------:R-:W-:Y:S01]  /*1e170*/  IMAD.MOV.U32 R95, RZ, RZ, R0 ;  /* 0x000000ffff5f7224 */ /* 0x000fe200078e0000 */
[----:B------:R-:W-:Y:S01]  /*1e180*/  MOV R249, R18 ;  /* 0x0000001200f97202 */ /* 0x000fe20000000f00 */
[----:B------:R-:W-:Y:S01]  /*1e190*/  IMAD.MOV.U32 R248, RZ, RZ, R26 ;  /* 0x000000fffff87224 */ /* 0x000fe200078e001a */
[C---:B--2---:R-:W-:Y:S11]  /*1e1a0*/  HMMA.1688.F32.TF32 R76, R32.reuse, R44, R76 ;  /* 0x0000002c204c723c */ /* 0x044ff6000008104c */
[----:B------:R-:W-:Y:S11]  /*1e1b0*/  @!UPT UIADD3 URZ, URZ, URZ, URZ ;  /* 0x0000003f3f3ff290 */ /* 0x000ff6000fffe03f */
[----:B------:R-:W-:Y:S02]  /*1e1c0*/  @!UPT UIADD3 URZ, URZ, URZ, URZ ;  /* 0x0000003f3f3ff290 */ /* 0x000fe4000fffe03f */
[----:B-1----:R-:W-:Y:S01]  /*1e1d0*/  IMAD.MOV.U32 R24, RZ, RZ, R79 ;  /* 0x000000ffff187224 */ /* 0x002fe200078e004f */
[----:B------:R-:W-:Y:S01]  /*1e1e0*/  MOV R21, R78 ;  /* 0x0000004e00157202 */ /* 0x000fe20000000f00 */
[----:B------:R-:W-:Y:S01]  /*1e1f0*/  IMAD.MOV.U32 R16, RZ, RZ, R77 ;  /* 0x000000ffff107224 */ /* 0x000fe200078e004d */
[----:B------:R1:W-:Y:S04]  /*1e200*/  STL [R1+0x4c0], R76 ;  /* 0x0004c04c01007387 */ /* 0x0003e80000100800 */
[----:B------:R-:W-:Y:S04]  /*1e210*/  STL [R1+0x2ee8], R24 ;  /* 0x002ee81801007387 */ /* 0x000fe80000100800 */
[----:B------:R-:W-:Y:S04]  /*1e220*/  STL [R1+0x2ee4], R21 ;  /* 0x002ee41501007387 */ /* 0x000fe80000100800 */
[----:B------:R-:W-:Y:S04]  /*1e230*/  STL [R1+0x2ee0], R16 ;  /* 0x002ee01001007387 */ /* 0x000fe80000100800 */
[----:B------:R-:W2:Y:S04]  /*1e240*/  LDL.LU R66, [R1+0x30a4] ;  /* 0x0030a40001427983 */ /* 0x000ea80000300800 */
        /* <DEDUP_REMOVED lines=8> */
[----:B------:R-:W2:Y:S01]  /*1e2d0*/  LDL.LU R18, [R1+0x3080] ;  /* 0x0030800001127983 */ /* 0x000ea20000300800 */
[----:B---3--:R-:W-:Y:S01]  /*1e2e0*/  HMMA.1688.F32.TF32 R28, R32, R40, R28 ;  /* 0x00000028201c723c */ /* 0x008fe2000008101c */
[----:B------:R-:W-:-:S02]  /*1e2f0*/  IMAD.MOV.U32 R250, RZ, RZ, R15 ;  /* 0x000000fffffa7224 */ /* 0x000fc400078e000f */
[----:B------:R-:W3:Y:S01]  /*1e300*/  LDL.LU R15, [R1+0x307c] ;  /* 0x00307c00010f7983 */ /* 0x000ee20000300800 */
[----:B------:R-:W-:Y:S01]  /*1e310*/  IMAD.MOV.U32 R251, RZ, RZ, R14 ;  /* 0x000000fffffb7224 */ /* 0x000fe200078e000e */
[----:B------:R-:W-:Y:S02]  /*1e320*/  MOV R83, R4 ;  /* 0x0000000400537202 */ /* 0x000fe40000000f00 */
[----:B------:R-:W3:Y:S01]  /*1e330*/  LDL.LU R14, [R1+0x3078] ;  /* 0x00307800010e7983 */ /* 0x000ee20000300800 */
[----:B------:R-:W-:Y:S02]  /*1e340*/  IMAD.MOV.U32 R82, RZ, RZ, R5 ;  /* 0x000000ffff527224 */ /* 0x000fe400078e0005 */
[----:B------:R-:W-:Y:S01]  /*1e350*/  IMAD.MOV.U32 R81, RZ, RZ, R6 ;  /* 0x000000ffff517224 */ /* 0x000fe200078e0006 */
[C---:B------:R-:W-:Y:S01]  /*1e360*/  HMMA.1688.F32.TF32 R212, R220.reuse, R44, R104 ;  /* 0x0000002cdcd4723c */ /* 0x040fe20000081068 */
[----:B------:R-:W-:Y:S11]  /*1e370*/  IMAD.MOV.U32 R80, RZ, RZ, R7 ;  /* 0x000000ffff507224 */ /* 0x000ff600078e0007 */
[----:B------:R-:W-:Y:S01]  /*1e380*/  @!UPT UIADD3 URZ, URZ, URZ, URZ ;  /* 0x0000003f3f3ff290 */ /* 0x000fe2000fffe03f */
[----:B----4-:R-:W-:Y:S01]  /*1e390*/  IMAD.MOV.U32 R20, RZ, RZ, R28 ;  /* 0x000000ffff147224 */ /* 0x010fe200078e001c */
[----:B------:R-:W-:Y:S01]  /*1e3a0*/  MOV R25, R31 ;  /* 0x0000001f00197202 */ /* 0x000fe20000000f00 */
[----:B------:R-:W-:Y:S02]  /*1e3b0*/  IMAD.MOV.U32 R17, RZ, RZ, R29 ;  /* 0x000000ffff117224 */ /* 0x000fe400078e001d */
[----:B------:R-:W-:Y:S01]  /*1e3c0*/  IMAD.MOV.U32 R13, RZ, RZ, R30 ;  /* 0x000000ffff0d7224 */ /* 0x000fe200078e001e */
[----:B------:R-:W4:Y:S04]  /*1e3d0*/  LDL.LU.64 R28, [R1+0x280] ;  /* 0x00028000011c7983 */ /* 0x000f280000300a00 */
[----:B------:R-:W4:Y:S04]  /*1e3e0*/  LDL.LU.64 R30, [R1+0x288] ;  /* 0x00028800011e7983 */ /* 0x000f280000300a00 */
[----:B------:R-:W4:Y:S04]  /*1e3f0*/  LDL.LU R4, [R1+0x1b0] ;  /* 0x0001b00001047983 */ /* 0x000f280000300800 */
[----:B------:R-:W4:Y:S04]  /*1e400*/  LDL.LU R5, [R1+0x1b4] ;  /* 0x0001b40001057983 */ /* 0x000f280000300800 */
[----:B------:R-:W4:Y:S01]  /*1e410*/  LDL.LU R6, [R1+0x1b8] ;  /* 0x0001b80001067983 */ /* 0x000f220000300800 */
[C---:B------:R-:W-:Y:S03]  /*1e420*/  HMMA.1688.F32.TF32 R208, R220.reuse, R48, R208 ;  /* 0x00000030dcd0723c */ /* 0x040fe600000810d0 */
[----:B------:R-:W4:Y:S04]  /*1e430*/  LDL.LU R7, [R1+0x1bc] ;  /* 0x0001bc0001077983 */ /* 0x000f280000300800 */
[----:B------:R-:W4:Y:S01]  /*1e440*/  LDL.LU R104, [R1+0x3b0] ;  /* 0x0003b00001687983 */ /* 0x000f220000300800 */
[----:B------:R-:W-:Y:S03]  /*1e450*/  HMMA.1688.F32.TF32 R220, R220, R36, R100 ;  /* 0x00000024dcdc723c */ /* 0x000fe60000081064 */
[----:B------:R-:W4:Y:S04]  /*1e460*/  LDL.LU R105, [R1+0x3b4] ;  /* 0x0003b40001697983 */ /* 0x000f280000300800 */
        /* <DEDUP_REMOVED lines=9> */
[----:B------:R-:W4:Y:S01]  /*1e500*/  LDL.LU R99, [R1+0x26c] ;  /* 0x00026c0001637983 */ /* 0x000f220000300800 */
[----:B--2---:R-:W-:-:S02]  /*1e510*/  IMAD.MOV.U32 R85, RZ, RZ, R26 ;  /* 0x000000ffff557224 */ /* 0x004fc400078e001a */
[----:B------:R-:W-:Y:S02]  /*1e520*/  IMAD.MOV.U32 R84, RZ, RZ, R18 ;  /* 0x000000ffff547224 */ /* 0x000fe400078e0012 */
[----:B------:R-:W2:Y:S04]  /*1e530*/  LDL.LU R18, [R1+0x3074] ;  /* 0x0030740001127983 */ /* 0x000ea80000300800 */
[----:B------:R-:W2:Y:S01]  /*1e540*/  LDL.LU R26, [R1+0x3070] ;  /* 0x00307000011a7983 */ /* 0x000ea20000300800 */
[----:B------:R-:W-:Y:S01]  /*1e550*/  IMAD.MOV.U32 R79, RZ, RZ, R8 ;  /* 0x000000ffff4f7224 */ /* 0x000fe200078e0008 */
[----:B------:R-:W-:Y:S01]  /*1e560*/  MOV R78, R9 ;  /* 0x00000009004e7202 */ /* 0x000fe20000000f00 */
[----:B---3--:R-:W-:Y:S01]  /*1e570*/  IMAD.MOV.U32 R8, RZ, RZ, R14 ;  /* 0x000000ffff087224 */ /* 0x008fe200078e000e */
[----:B------:R-:W3:Y:S01]  /*1e580*/  LDL.LU R86, [R1+0xc8] ;  /* 0x0000c80001567983 */ /* 0x000ee20000300800 */
[----:B------:R-:W-:-:S02]  /*1e590*/  IMAD.MOV.U32 R77, RZ, RZ, R10 ;  /* 0x000000ffff4d7224 */ /* 0x000fc400078e000a */
[----:B------:R-:W-:Y:S01]  /*1e5a0*/  IMAD.MOV.U32 R9, RZ, RZ, R15 ;  /* 0x000000ffff097224 */ /* 0x000fe200078e000f */
[----:B------:R-:W3:Y:S01]  /*1e5b0*/  LDL.LU R87, [R1+0xcc] ;  /* 0x0000cc0001577983 */ /* 0x000ee20000300800 */
[----:B-1----:R-:W-:-:S03]  /*1e5c0*/  IMAD.MOV.U32 R76, RZ, RZ, R11 ;  /* 0x000000ffff4c7224 */ /* 0x002fc600078e000b */
[----:B------:R-:W3:Y:S04]  /*1e5d0*/  LDL.LU R14, [R1+0x306c] ;  /* 0x00306c00010e7983 */ /* 0x000ee80000300800 */
[----:B------:R-:W3:Y:S01]  /*1e5e0*/  LDL.LU R15, [R1+0x3068] ;  /* 0x00306800010f7983 */ /* 0x000ee20000300800 */
[----:B----4-:R-:W-:Y:S07]  /*1e5f0*/  HMMA.1688.F32.TF32 R28, R32, R36, R28 ;  /* 0x00000024201c723c */ /* 0x010fee000008101c */
[----:B------:R-:W-:Y:S01]  /*1e600*/  MOV R32, R27 ;  /* 0x0000001b00207202 */ /* 0x000fe20000000f00 */
[----:B------:R-:W-:-:S02]  /*1e610*/  IMAD.MOV.U32 R33, RZ, RZ, R19 ;  /* 0x000000ffff217224 */ /* 0x000fc400078e0013 */
[----:B------:R-:W-:Y:S02]  /*1e620*/  IMAD.MOV.U32 R34, RZ, RZ, R22 ;  /* 0x000000ffff227224 */ /* 0x000fe400078e0016 */
[----:B------:R-:W-:Y:S01]  /*1e630*/  IMAD.MOV.U32 R35, RZ, RZ, R23 ;  /* 0x000000ffff237224 */ /* 0x000fe200078e0017 */
[----:B--2---:R-:W-:Y:S02]  /*1e640*/  MOV R10, R18 ;  /* 0x00000012000a7202 */ /* 0x004fe40000000f00 */
[----:B------:R-:W2:Y:S01]  /*1e650*/  LDL.LU R18, [R1+0x3064] ;  /* 0x0030640001127983 */ /* 0x000ea20000300800 */
[----:B------:R-:W-:-:S03]  /*1e660*/  IMAD.MOV.U32 R11, RZ, RZ, R26 ;  /* 0x000000ffff0b7224 */ /* 0x000fc600078e001a */
[----:B------:R-:W4:Y:S04]  /*1e670*/  LDL.LU R26, [R1+0x3060] ;  /* 0x00306000011a7983 */ /* 0x000f280000300800 */
[----:B------:R-:W-:Y:S04]  /*1e680*/  STL [R1+0x2ef8], R25 ;  /* 0x002ef81901007387 */ /* 0x000fe80000100800 */
[----:B------:R-:W-:Y:S04]  /*1e690*/  STL [R1+0x2ef4], R13 ;  /* 0x002ef40d01007387 */ /* 0x000fe80000100800 */
[----:B------:R1:W-:Y:S04]  /*1e6a0*/  STL [R1+0x2ef0], R20 ;  /* 0x002ef01401007387 */ /* 0x0003e80000100800 */
[----:B------:R1:W-:Y:S04]  /*1e6b0*/  STL [R1+0x2eec], R17 ;  /* 0x002eec1101007387 */ /* 0x0003e80000100800 */
[----:B------:R-:W-:Y:S04]  /*1e6c0*/  STL [R1+0x490], R28 ;  /* 0x0004901c01007387 */ /* 0x000fe80000100800 */
[----:B------:R-:W4:Y:S04]  /*1e6d0*/  LDL.LU R27, [R1+0x305c] ;  /* 0x00305c00011b7983 */ /* 0x000f280000300800 */
[----:B------:R-:W2:Y:S04]  /*1e6e0*/  LDL.LU R19, [R1+0x3058] ;  /* 0x0030580001137983 */ /* 0x000ea80000300800 */
[----:B------:R-:W2:Y:S04]  /*1e6f0*/  LDL.LU R22, [R1+0x3054] ;  /* 0x0030540001167983 */ /* 0x000ea80000300800 */
[----:B------:R-:W2:Y:S01]  /*1e700*/  LDL.LU R23, [R1+0x3050] ;  /* 0x0030500001177983 */ /* 0x000ea20000300800 */
[C---:B---3--:R-:W-:Y:S08]  /*1e710*/  HMMA.1688.F32.TF32 R4, R244.reuse, R14, R4 ;  /* 0x0000000ef404723c */ /* 0x048ff00000081004 */
[C---:B------:R-:W-:Y:S08]  /*1e720*/  HMMA.1688.F32.TF32 R80, R244.reuse, R74, R80 ;  /* 0x0000004af450723c */ /* 0x040ff00000081050 */
[C---:B------:R-:W-:Y:S08]  /*1e730*/  HMMA.1688.F32.TF32 R76, R244.reuse, R70, R76 ;  /* 0x00000046f44c723c */ /* 0x040ff0000008104c */
[C---:B------:R-:W-:Y:S01]  /*1e740*/  HMMA.1688.F32.TF32 R248, R244.reuse, R66, R248 ;  /* 0x00000042f4f8723c */ /* 0x040fe200000810f8 */
[----:B------:R-:W-:Y:S01]  /*1e750*/  MOV R41, R6 ;  /* 0x0000000600297202 */ /* 0x000fe20000000f00 */
[----:B------:R-:W-:Y:S01]  /*1e760*/  IMAD.MOV.U32 R40, RZ, RZ, R7 ;  /* 0x000000ffff287224 */ /* 0x000fe200078e0007 */
[----:B------:R-:W-:Y:S05]  /*1e770*/  LDS R28, [R252+0x4100] ;  /* 0x00410000fc1c7984 */ /* 0x000fea0000000800 */
[C---:B----4-:R-:W-:Y:S08]  /*1e780*/  HMMA.1688.F32.TF32 R104, R244.reuse, R26, R104 ;  /* 0x0000001af468723c */ /* 0x050ff00000081068 */
[C---:B--2---:R-:W-:Y:S08]  /*1e790*/  HMMA.1688.F32.TF32 R96, R244.reuse, R18, R96 ;  /* 0x00000012f460723c */ /* 0x044ff00000081060 */
[----:B------:R-:W-:Y:S08]  /*1e7a0*/  HMMA.1688.F32.TF32 R100, R244, R22, R100 ;  /* 0x00000016f464723c */ /* 0x000ff00000081064 */
[----:B-1----:R-:W-:Y:S01]  /*1e7b0*/  IMAD.MOV.U32 R20, RZ, RZ, R106 ;  /* 0x000000ffff147224 */ /* 0x002fe200078e006a */
[----:B------:R-:W-:Y:S01]  /*1e7c0*/  MOV R13, R105 ;  /* 0x00000069000d7202 */ /* 0x000fe20000000f00 */
[----:B------:R-:W-:-:S02]  /*1e7d0*/  IMAD.MOV.U32 R17, RZ, RZ, R107 ;  /* 0x000000ffff117224 */ /* 0x000fc400078e006b */
[----:B------:R-:W-:Y:S01]  /*1e7e0*/  IMAD.MOV.U32 R25, RZ, RZ, R104 ;  /* 0x000000ffff197224 */ /* 0x000fe200078e0068 */
[----:B------:R-:W2:Y:S04]  /*1e7f0*/  LDL.LU.64 R106, [R1+0x3048] ;  /* 0x00304800016a7983 */ /* 0x000ea80000300a00 */
[----:B------:R-:W2:Y:S06]  /*1e800*/  LDL.LU.64 R104, [R1+0x3040] ;  /* 0x0030400001687983 */ /* 0x000eac0000300a00 */
[----:B------:R-:W-:Y:S04]  /*1e810*/  STL.64 [R1+0x4a0], R100 ;  /* 0x0004a06401007387 */ /* 0x000fe80000100a00 */
[----:B------:R1:W-:Y:S04]  /*1e820*/  STL.64 [R1+0x4a8], R102 ;  /* 0x0004a86601007387 */ /* 0x0003e80000100a00 */
[----:B-1----:R-:W3:Y:S04]  /*1e830*/  LDL.LU.64 R102, [R1+0x3038] ;  /* 0x0030380001667983 */ /* 0x002ee80000300a00 */
[----:B------:R-:W3:Y:S04]  /*1e840*/  LDL.LU.64 R100, [R1+0x3030] ;  /* 0x0030300001647983 */ /* 0x000ee80000300a00 */
[----:B------:R-:W-:Y:S04]  /*1e850*/  STL.64 [R1+0x560], R96 ;  /* 0x0005606001007387 */ /* 0x000fe80000100a00 */
[----:B------:R1:W-:Y:S04]  /*1e860*/  STL.64 [R1+0x568], R98 ;  /* 0x0005686201007387 */ /* 0x0003e80000100a00 */
[----:B-1----:R-:W4:Y:S04]  /*1e870*/  LDL.LU.64 R98, [R1+0x3028] ;  /* 0x0030280001627983 */ /* 0x002f280000300a00 */
[----:B------:R-:W4:Y:S04]  /*1e880*/  LDL.LU.64 R96, [R1+0x3020] ;  /* 0x0030200001607983 */ /* 0x000f280000300a00 */
[----:B------:R-:W2:Y:S01]  /*1e890*/  LDL.LU.64 R6, [R1+0x3018] ;  /* 0x0030180001067983 */ /* 0x000ea20000300a00 */
[----:B------:R-:W-:-:S02]  /*1e8a0*/  IMAD.MOV.U32 R60, RZ, RZ, R5 ;  /* 0x000000ffff3c7224 */ /* 0x000fc400078e0005 */
[----:B------:R-:W-:Y:S02]  /*1e8b0*/  IMAD.MOV.U32 R61, RZ, RZ, R4 ;  /* 0x000000ffff3d7224 */ /* 0x000fe400078e0004 */
[----:B------:R-:W3:Y:S04]  /*1e8c0*/  LDL.LU.64 R4, [R1+0x3010] ;  /* 0x0030100001047983 */ /* 0x000ee80000300a00 */
[----:B------:R-:W-:Y:S04]  /*1e8d0*/  STL [R1+0x2e1c], R40 ;  /* 0x002e1c2801007387 */ /* 0x000fe80000100800 */
[----:B------:R-:W-:Y:S04]  /*1e8e0*/  STL [R1+0x2e18], R41 ;  /* 0x002e182901007387 */ /* 0x000fe80000100800 */
[----:B------:R-:W-:Y:S04]  /*1e8f0*/  STL [R1+0x2e14], R60 ;  /* 0x002e143c01007387 */ /* 0x000fe80000100800 */
[----:B------:R-:W-:Y:S01]  /*1e900*/  STL [R1+0x2e10], R61 ;  /* 0x002e103d01007387 */ /* 0x000fe20000100800 */
[C---:B--2---:R-:W-:Y:S11]  /*1e910*/  HMMA.1688.F32.TF32 R8, R244.reuse, R6, R8 ;  /* 0x00000006f408723c */ /* 0x044ff60000081008 */
[----:B------:R-:W-:Y:S11]  /*1e920*/  @!UPT UIADD3 URZ, URZ, URZ, URZ ;  /* 0x0000003f3f3ff290 */ /* 0x000ff6000fffe03f */
[----:B------:R-:W-:Y:S01]  /*1e930*/  @!UPT UIADD3 URZ, URZ, URZ, URZ ;  /* 0x0000003f3f3ff290 */ /* 0x000fe2000fffe03f */
[----:B------:R-:W-:Y:S04]  /*1e940*/  STL.64 [R1+0x610], R8 ;  /* 0x0006100801007387 */ /* 0x000fe80000100a00 */
[----:B------:R1:W-:Y:S04]  /*1e950*/  STL.64 [R1+0x618], R10 ;  /* 0x0006180a01007387 */ /* 0x0003e80000100a00 */
[----:B-1----:R-:W2:Y:S01]  /*1e960*/  LDL.LU.64 R10, [R1+0x3008] ;  /* 0x00300800010a7983 */ /* 0x002ea20000300a00 */
[C---:B------:R-:W-:Y:S08]  /*1e970*/  HMMA.1688.F32.TF32 R32, R244.reuse, R62, R32 ;  /* 0x0000003ef420723c */ /* 0x040ff00000081020 */
[C---:B--2---:R-:W-:Y:S11]  /*1e980*/  HMMA.1688.F32.TF32 R84, R244.reuse, R10, R84 ;  /* 0x0000000af454723c */ /* 0x044ff60000081054 */
[----:B------:R-:W-:Y:S11]  /*1e990*/  @!UPT UIADD3 URZ, URZ, URZ, URZ ;  /* 0x0000003f3f3ff290 */ /* 0x000ff6000fffe03f */
[----:B------:R-:W-:Y:S01]  /*1e9a0*/  @!UPT UIADD3 URZ, URZ, URZ, URZ ;  /* 0x0000003f3f3ff290 */ /* 0x000fe2000fffe03f */
[----:B------:R-:W-:Y:S04]  /*1e9b0*/  STL.64 [R1+0x6a0], R84 ;  /* 0x0006a05401007387 */ /* 0x000fe80000100a00 */
[----:B------:R1:W-:Y:S04]  /*1e9c0*/  STL.64 [R1+0x6a8], R86 ;  /* 0x0006a85601007387 */ /* 0x0003e80000100a00 */
[----:B-1----:R-:W2:Y:S04]  /*1e9d0*/  LDL.LU.64 R86, [R1+0x3000] ;  /* 0x0030000001567983 */ /* 0x002ea80000300a00 */
[----:B------:R-:W2:Y:S04]  /*1e9e0*/  LDL.LU.64 R84, [R1+0x2ff8] ;  /* 0x002ff80001547983 */ /* 0x000ea80000300a00 */
        /* <DEDUP_REMOVED lines=10> */
[----:B-1----:R-:W3:Y:S04]  /*1ea90*/  LDL.LU.64 R250, [R1+0x2fd0] ;  /* 0x002fd00001fa7983 */ /* 0x002ee80000300a00 */
[----:B------:R-:W3:Y:S04]  /*1eaa0*/  LDL.LU.64 R248, [R1+0x2fc8] ;  /* 0x002fc80001f87983 */ /* 0x000ee80000300a00 */
[----:B------:R-:W-:Y:S04]  /*1eab0*/  STL.64 [R1+0x8b0], R32 ;  /* 0x0008b02001007387 */ /* 0x000fe80000100a00 */
[----:B------:R1:W-:Y:S02]  /*1eac0*/  STL.64 [R1+0x8b8], R34 ;  /* 0x0008b82201007387 */ /* 0x0003e40000100a00 */
[C---:B-1----:R-:W-:Y:S08]  /*1ead0*/  HMMA.1688.F32.TF32 R32, R244.reuse, R58, R92 ;  /* 0x0000003af420723c */ /* 0x042ff0000008105c */
[C---:B------:R-:W-:Y:S11]  /*1eae0*/  HMMA.1688.F32.TF32 R92, R244.reuse, R54, R88 ;  /* 0x00000036f45c723c */ /* 0x040ff60000081058 */
[----:B------:R-:W-:Y:S04]  /*1eaf0*/  @!UPT UIADD3 URZ, URZ, URZ, URZ ;  /* 0x0000003f3f3ff290 */ /* 0x000fe8000fffe03f */
[----:B------:R-:W-:Y:S04]  /*1eb00*/  STL.64 [R1+0x8a0], R32 ;  /* 0x0008a02001007387 */ /* 0x000fe80000100a00 */
[----:B------:R2:W-:Y:S04]  /*1eb10*/  STL.64 [R1+0x8a8], R34 ;  /* 0x0008a82201007387 */ /* 0x0005e80000100a00 */
[----:B------:R-:W-:Y:S04]  /*1eb20*/  STL.64 [R1+0x890], R92 ;  /* 0x0008905c01007387 */ /* 0x000fe80000100a00 */
[----:B------:R-:W-:Y:S01]  /*1eb30*/  STL.64 [R1+0x898], R94 ;  /* 0x0008985e01007387 */ /* 0x000fe20000100a00 */
[C---:B--2---:R-:W-:Y:S08]  /*1eb40*/  HMMA.1688.F32.TF32 R32, R244.reuse, R46, R76 ;  /* 0x0000002ef420723c */ /* 0x044ff0000008104c */
[----:B---3--:R-:W-:Y:S11]  /*1eb50*/  HMMA.1688.F32.TF32 R88, R244, R50, R248 ;  /* 0x00000032f458723c */ /* 0x008ff600000810f8 */
[----:B------:R-:W-:Y:S05]  /*1eb60*/  @!UPT UIADD3 URZ, URZ, URZ, URZ ;  /* 0x0000003f3f3ff290 */ /* 0x000fea000fffe03f */
[----:B------:R-:W-:Y:S02]  /*1eb70*/  IMAD.MOV.U32 R44, RZ, RZ, R32 ;  /* 0x000000ffff2c7224 */ /* 0x000fe400078e0020 */
[----:B------:R-:W-:-:S05]  /*1eb80*/  IMAD.MOV.U32 R45, RZ, RZ, R33 ;  /* 0x000000ffff2d7224 */ /* 0x000fca00078e0021 */
[----:B------:R-:W-:Y:S04]  /*1eb90*/  STL.64 [R1+0x880], R88 ;  /* 0x0008805801007387 */ /* 0x000fe80000100a00 */
[----:B------:R-:W-:Y:S04]  /*1eba0*/  STL.64 [R1+0x888], R90 ;  /* 0x0008885a01007387 */ /* 0x000fe80000100a00 */
[----:B------:R1:W-:Y:S02]  /*1ebb0*/  STL.64 [R1+0x878], R34 ;  /* 0x0008782201007387 */ /* 0x0003e40000100a00 */
[----:B-1----:R-:W-:Y:S02]  /*1ebc0*/  HMMA.1688.F32.TF32 R32, R244, R42, R80 ;  /* 0x0000002af420723c */ /* 0x002fe40000081050 */
[----:B------:R-:W-:Y:S04]  /*1ebd0*/  STL [R1+0x2d8c], R45 ;  /* 0x002d8c2d01007387 */ /* 0x000fe80000100800 */
[----:B------:R-:W-:Y:S11]  /*1ebe0*/  STL [R1+0x2d88], R44 ;  /* 0x002d882c01007387 */ /* 0x000ff60000100800 */
[----:B------:R-:W-:Y:S06]  /*1ebf0*/  @!UPT UIADD3 URZ, URZ, URZ, URZ ;  /* 0x0000003f3f3ff290 */ /* 0x000fec000fffe03f */
[----:B------:R1:W-:Y:S04]  /*1ec00*/  STL.64 [R1+0x868], R34 ;  /* 0x0008682201007387 */ /* 0x0003e80000100a00 */
[----:B------:R-:W2:Y:S04]  /*1ec10*/  LDL.LU R248, [R1+0xe0] ;  /* 0x0000e00001f87983 */ /* 0x000ea80000300800 */
[----:B------:R-:W2:Y:S04]  /*1ec20*/  LDL.LU R249, [R1+0xe4] ;  /* 0x0000e40001f97983 */ /* 0x000ea80000300800 */
[----:B------:R-:W2:Y:S04]  /*1ec30*/  LDL.LU R250, [R1+0xe8] ;  /* 0x0000e80001fa7983 */ /* 0x000ea80000300800 */
[----:B------:R-:W2:Y:S04]  /*1ec40*/  LDL.LU R251, [R1+0xec] ;  /* 0x0000ec0001fb7983 */ /* 0x000ea80000300800 */
[----:B------:R-:W3:Y:S04]  /*1ec50*/  LDL.LU R92, [R1+0x3a0] ;  /* 0x0003a000015c7983 */ /* 0x000ee80000300800 */
[----:B------:R-:W3:Y:S04]  /*1ec60*/  LDL.LU R93, [R1+0x3a4] ;  /* 0x0003a400015d7983 */ /* 0x000ee80000300800 */
[----:B------:R-:W3:Y:S04]  /*1ec70*/  LDL.LU R94, [R1+0x3a8] ;  /* 0x0003a800015e7983 */ /* 0x000ee80000300800 */
[----:B------:R-:W3:Y:S04]  /*1ec80*/  LDL.LU R95, [R1+0x3ac] ;  /* 0x0003ac00015f7983 */ /* 0x000ee80000300800 */
[----:B------:R-:W2:Y:S04]  /*1ec90*/  LDL.LU R88, [R1+0x2e0] ;  /* 0x0002e00001587983 */ /* 0x000ea80000300800 */
[----:B------:R-:W2:Y:S04]  /*1eca0*/  LDL.LU R89, [R1+0x2e4] ;  /* 0x0002e40001597983 */ /* 0x000ea80000300800 */
[----:B------:R-:W2:Y:S04]  /*1ecb0*/  LDL.LU R90, [R1+0x2e8] ;  /* 0x0002e800015a7983 */ /* 0x000ea80000300800 */
[----:B------:R-:W2:Y:S01]  /*1ecc0*/  LDL.LU R91, [R1+0x2ec] ;  /* 0x0002ec00015b7983 */ /* 0x000ea20000300800 */
[----:B------:R-:W-:-:S02]  /*1ecd0*/  IMAD.MOV.U32 R24, RZ, RZ, R29 ;  /* 0x000000ffff187224 */ /* 0x000fc400078e001d */
[----:B------:R-:W-:Y:S01]  /*1ece0*/  IMAD.MOV.U32 R21, RZ, RZ, R30 ;  /* 0x000000ffff157224 */ /* 0x000fe200078e001e */
[----:B------:R-:W-:Y:S01]  /*1ecf0*/  LDS R29, [R2+0x4100] ;  /* 0x00410000021d7984 */ /* 0x000fe20000000800 */
[----:B------:R-:W-:-:S03]  /*1ed00*/  IMAD.MOV.U32 R16, RZ, RZ, R31 ;  /* 0x000000ffff107224 */ /* 0x000fc600078e001f */
[----:B------:R-:W-:Y:S04]  /*1ed10*/  LDS R30, [R252+0x6100] ;  /* 0x00610000fc1e7984 */ /* 0x000fe80000000800 */
[----:B------:R-:W3:Y:S01]  /*1ed20*/  LDS R31, [R2+0x6100] ;  /* 0x00610000021f7984 */ /* 0x000ee20000000800 */
[----:B------:R-:W-:Y:S01]  /*1ed30*/  MOV R49, R33 ;  /* 0x0000002100317202 */ /* 0x000fe20000000f00 */
[----:B------:R-:W-:Y:S02]  /*1ed40*/  IMAD.MOV.U32 R48, RZ, RZ, R32 ;  /* 0x000000ffff307224 */ /* 0x000fe400078e0020 */
[----:B------:R-:W4:Y:S01]  /*1ed50*/  LDL.LU R80, [R1+0x100] ;  /* 0x0001000001507983 */ /* 0x000f220000300800 */
[----:B-1----:R-:W-:Y:S03]  /*1ed60*/  HMMA.1688.F32.TF32 R32, R244, R38, R84 ;  /* 0x00000026f420723c */ /* 0x002fe60000081054 */
[----:B------:R-:W4:Y:S04]  /*1ed70*/  LDL.LU R81, [R1+0x104] ;  /* 0x0001040001517983 */ /* 0x000f280000300800 */
[----:B------:R-:W4:Y:S04]  /*1ed80*/  LDL.LU R82, [R1+0x108] ;  /* 0x0001080001527983 */ /* 0x000f280000300800 */
[----:B------:R-:W4:Y:S04]  /*1ed90*/  LDL.LU R83, [R1+0x10c] ;  /* 0x00010c0001537983 */ /* 0x000f280000300800 */
[----:B------:R-:W-:Y:S04]  /*1eda0*/  STL [R1+0x2d94], R49 ;  /* 0x002d943101007387 */ /* 0x000fe80000100800 */
[----:B------:R-:W-:Y:S04]  /*1edb0*/  STL [R1+0x2d90], R48 ;  /* 0x002d903001007387 */ /* 0x000fe80000100800 */
        /* <DEDUP_REMOVED lines=8> */
[----:B------:R-:W-:-:S02]  /*1ee40*/  IMAD.MOV.U32 R44, RZ, RZ, R35 ;  /* 0x000000ffff2c7224 */ /* 0x000fc400078e0023 */
[----:B------:R-:W-:Y:S01]  /*1ee50*/  IMAD.MOV.U32 R53, RZ, RZ, R33 ;  /* 0x000000ffff357224 */ /* 0x000fe200078e0021 */
[----:B------:R-:W-:Y:S01]  /*1ee60*/  LDS R35, [R2+0x6200] ;  /* 0x0062000002237984 */ /* 0x000fe20000000800 */
[----:B------:R-:W-:Y:S02]  /*1ee70*/  IMAD.MOV.U32 R52, RZ, RZ, R32 ;  /* 0x000000ffff347224 */ /* 0x000fe400078e0020 */
[----:B------:R-:W-:Y:S01]  /*1ee80*/  IMAD.MOV.U32 R45, RZ, RZ, R34 ;  /* 0x000000ffff2d7224 */ /* 0x000fe200078e0022 */
[----:B------:R-:W-:Y:S04]  /*1ee90*/  STL [R1+0x2da4], R44 ;  /* 0x002da42c01007387 */ /* 0x000fe80000100800 */
[----:B------:R-:W-:Y:S04]  /*1eea0*/  STL [R1+0x2da0], R53 ;  /* 0x002da03501007387 */ /* 0x000fe80000100800 */
[----:B------:R-:W-:Y:S04]  /*1eeb0*/  STL [R1+0x2d9c], R52 ;  /* 0x002d9c3401007387 */ /* 0x000fe80000100800 */
[----:B------:R-:W-:Y:S04]  /*1eec0*/  STL [R1+0x2d98], R45 ;  /* 0x002d982d01007387 */ /* 0x000fe80000100800 */
[----:B------:R-:W-:Y:S04]  /*1eed0*/  LDS R32, [R252+0x4200] ;  /* 0x00420000fc207984 */ /* 0x000fe80000000800 */
[----:B------:R-:W-:Y:S04]  /*1eee0*/  LDS R34, [R252+0x6200] ;  /* 0x00620000fc227984 */ /* 0x000fe80000000800 */
[----:B------:R-:W1:Y:S01]  /*1eef0*/  LDS R33, [R2+0x4200] ;  /* 0x0042000002217984 */ /* 0x000e620000000800 */
[C---:B---3--:R-:W-:Y:S08]  /*1ef00*/  HMMA.1688.F32.TF32 R92, R28.reuse, R26, R92 ;  /* 0x0000001a1c5c723c */ /* 0x048ff0000008105c */
[C---:B--2---:R-:W-:Y:S11]  /*1ef10*/  HMMA.1688.F32.TF32 R88, R28.reuse, R22, R88 ;  /* 0x000000161c58723c */ /* 0x044ff60000081058 */
[----:B------:R-:W-:Y:S05]  /*1ef20*/  @!UPT UIADD3 URZ, URZ, URZ, URZ ;  /* 0x0000003f3f3ff290 */ /* 0x000fea000fffe03f */
[----:B------:R-:W-:Y:S01]  /*1ef30*/  IMAD.MOV.U32 R77, RZ, RZ, R94 ;  /* 0x000000ffff4d7224 */ /* 0x000fe200078e005e */
[----:B------:R-:W-:Y:S01]  /*1ef40*/  MOV R79, R92 ;  /* 0x0000005c004f7202 */ /* 0x000fe20000000f00 */
[----:B------:R-:W-:Y:S02]  /*1ef50*/  IMAD.MOV.U32 R76, RZ, RZ, R95 ;  /* 0x000000ffff4c7224 */ /* 0x000fe400078e005f */
[----:B------:R-:W-:Y:S01]  /*1ef60*/  IMAD.MOV.U32 R78, RZ, RZ, R93 ;  /* 0x000000ffff4e7224 */ /* 0x000fe200078e005d */
[----:B------:R-:W2:Y:S04]  /*1ef70*/  LDL.LU.64 R94, [R1+0x2fc0] ;  /* 0x002fc000015e7983 */ /* 0x000ea80000300a00 */
[----:B------:R-:W2:Y:S04]  /*1ef80*/  LDL.LU.64 R92, [R1+0x2fb8] ;  /* 0x002fb800015c7983 */ /* 0x000ea80000300a00 */
[----:B------:R-:W-:Y:S04]  /*1ef90*/  STL.64 [R1+0x2e0], R88 ;  /* 0x0002e05801007387 */ /* 0x000fe80000100a00 */
[----:B------:R3:W-:Y:S04]  /*1efa0*/  STL.64 [R1+0x2e8], R90 ;  /* 0x0002e85a01007387 */ /* 0x0007e80000100a00 */
[----:B---3--:R-:W3:Y:S04]  /*1efb0*/  LDL.LU.64 R90, [R1+0x2fb0] ;  /* 0x002fb000015a7983 */ /* 0x008ee80000300a00 */
[----:B------:R-:W3:Y:S01]  /*1efc0*/  LDL.LU.64 R88, [R1+0x2fa8] ;  /* 0x002fa80001587983 */ /* 0x000ee20000300a00 */
[C---:B----4-:R-:W-:Y:S08]  /*1efd0*/  HMMA.1688.F32.TF32 R244, R28.reuse, R18, R244 ;  /* 0x000000121cf4723c */ /* 0x050ff000000810f4 */
[C---:B------:R-:W-:Y:S11]  /*1efe0*/  HMMA.1688.F32.TF32 R84, R28.reuse, R14, R84 ;  /* 0x0000000e1c54723c */ /* 0x040ff60000081054 */
[----:B------:R-:W-:Y:S05]  /*1eff0*/  @!UPT UIADD3 URZ, URZ, URZ, URZ ;  /* 0x0000003f3f3ff290 */ /* 0x000fea000fffe03f */
[----:B------:R-:W-:Y:S01]  /*1f000*/  IMAD.MOV.U32 R60, RZ, RZ, R244 ;  /* 0x000000ffff3c7224 */ /* 0x000fe200078e00f4 */
[----:B------:R-:W-:Y:S01]  /*1f010*/  MOV R61, R245 ;  /* 0x000000f5003d7202 */ /* 0x000fe20000000f00 */
[----:B------:R-:W-:Y:S02]  /*1f020*/  IMAD.MOV.U32 R65, RZ, RZ, R246 ;  /* 0x000000ffff417224 */ /* 0x000fe400078e00f6 */
[----:B------:R-:W-:Y:S02]  /*1f030*/  IMAD.MOV.U32 R64, RZ, RZ, R247 ;  /* 0x000000ffff407224 */ /* 0x000fe400078e00f7 */
[----:B------:R-:W-:Y:S02]  /*1f040*/  HMMA.1688.F32.TF32 R244, R28, R6, R80 ;  /* 0x000000061cf4723c */ /* 0x000fe40000081050 */
[----:B------:R-:W-:Y:S01]  /*1f050*/  IMAD.MOV.U32 R37, RZ, RZ, R84 ;  /* 0x000000ffff257224 */ /* 0x000fe200078e0054 */
[----:B------:R-:W-:Y:S01]  /*1f060*/  MOV R9, R86 ;  /* 0x0000005600097202 */ /* 0x000fe20000000f00 */
[----:B------:R-:W-:-:S02]  /*1f070*/  IMAD.MOV.U32 R36, RZ, RZ, R85 ;  /* 0x000000ffff247224 */ /* 0x000fc400078e0055 */
[----:B------:R-:W-:Y:S02]  /*1f080*/  IMAD.MOV.U32 R8, RZ, RZ, R87 ;  /* 0x000000ffff087224 */ /* 0x000fe400078e0057 */
[----:B------:R-:W-:Y:S01]  /*1f090*/  HMMA.1688.F32.TF32 R84, R28, R10, R248 ;  /* 0x0000000a1c54723c */ /* 0x000fe200000810f8 */
[----:B------:R-:W-:Y:S04]  /*1f0a0*/  STL [R1+0x2e2c], R64 ;  /* 0x002e2c4001007387 */ /* 0x000fe80000100800 */
[----:B------:R-:W-:Y:S04]  /*1f0b0*/  STL [R1+0x2e28], R65 ;  /* 0x002e284101007387 */ /* 0x000fe80000100800 */
[----:B------:R-:W-:Y:S04]  /*1f0c0*/  STL [R1+0x2e24], R61 ;  /* 0x002e243d01007387 */ /* 0x000fe80000100800 */
[----:B------:R-:W-:Y:S04]  /*1f0d0*/  STL [R1+0x2e20], R60 ;  /* 0x002e203c01007387 */ /* 0x000fe80000100800 */
[----:B------:R-:W-:Y:S04]  /*1f0e0*/  STL.64 [R1+0x360], R244 ;  /* 0x000360f401007387 */ /* 0x000fe80000100a00 */
[----:B------:R-:W-:Y:S04]  /*1f0f0*/  STL.64 [R1+0x368], R246 ;  /* 0x000368f601007387 */ /* 0x000fe80000100a00 */
[----:B------:R-:W-:Y:S04]  /*1f100*/  STL.64 [R1+0x3a0], R84 ;  /* 0x0003a05401007387 */ /* 0x000fe80000100a00 */
[----:B------:R-:W-:Y:S01]  /*1f110*/  STL.64 [R1+0x3a8], R86 ;  /* 0x0003a85601007387 */ /* 0x000fe20000100a00 */
[----:B------:R-:W-:-:S02]  /*1f120*/  IMAD.MOV.U32 R248, RZ, RZ, R0 ;  /* 0x000000fffff87224 */ /* 0x000fc400078e0000 */
[----:B------:R-:W-:Y:S01]  /*1f130*/  IMAD.MOV.U32 R249, RZ, RZ, R3 ;  /* 0x000000fffff97224 */ /* 0x000fe200078e0003 */
[C---:B---3--:R-:W-:Y:S11]  /*1f140*/  HMMA.1688.F32.TF32 R80, R28.reuse, R74, R88 ;  /* 0x0000004a1c50723c */ /* 0x048ff60000081058 */
[----:B------:R-:W-:Y:S11]  /*1f150*/  @!UPT UIADD3 URZ, URZ, URZ, URZ ;  /* 0x0000003f3f3ff290 */ /* 0x000ff6000fffe03f */
[----:B------:R-:W-:Y:S01]  /*1f160*/  @!UPT UIADD3 URZ, URZ, URZ, URZ ;  /* 0x0000003f3f3ff290 */ /* 0x000fe2000fffe03f */
[----:B------:R3:W-:Y:S01]  /*1f170*/  STL.64 [R1+0x808], R82 ;  /* 0x0008085201007387 */ /* 0x0007e20000100a00 */
[----:B------:R-:W-:Y:S02]  /*1f180*/  IMAD.MOV.U32 R49, RZ, RZ, R80 ;  /* 0x000000ffff317224 */ /* 0x000fe400078e0050 */
[----:B------:R-:W-:Y:S02]  /*1f190*/  IMAD.MOV.U32 R48, RZ, RZ, R81 ;  /* 0x000000ffff307224 */ /* 0x000fe400078e0051 */
[C---:B---3--:R-:W-:Y:S08]  /*1f1a0*/  HMMA.1688.F32.TF32 R80, R28.reuse, R66, R96 ;  /* 0x000000421c50723c */ /* 0x048ff00000081060 */
[C---:B--2---:R-:W-:Y:S11]  /*1f1b0*/  HMMA.1688.F32.TF32 R84, R28.reuse, R70, R92 ;  /* 0x000000461c54723c */ /* 0x044ff6000008105c */
[----:B------:R-:W-:Y:S05]  /*1f1c0*/  @!UPT UIADD3 URZ, URZ, URZ, URZ ;  /* 0x0000003f3f3ff290 */ /* 0x000fea000fffe03f */
[----:B------:R-:W-:Y:S01]  /*1f1d0*/  IMAD.MOV.U32 R44, RZ, RZ, R80 ;  /* 0x000000ffff2c7224 */ /* 0x000fe200078e0050 */
[----:B------:R-:W-:Y:S01]  /*1f1e0*/  MOV R53, R81 ;  /* 0x0000005100357202 */ /* 0x000fe20000000f00 */
[----:B------:R-:W-:Y:S02]  /*1f1f0*/  IMAD.MOV.U32 R52, RZ, RZ, R82 ;  /* 0x000000ffff347224 */ /* 0x000fe400078e0052 */
[----:B------:R-:W-:Y:S02]  /*1f200*/  IMAD.MOV.U32 R45, RZ, RZ, R83 ;  /* 0x000000ffff2d7224 */ /* 0x000fe400078e0053 */
[----:B------:R-:W-:Y:S01]  /*1f210*/  HMMA.1688.F32.TF32 R80, R28, R62, R100 ;  /* 0x0000003e1c50723c */ /* 0x000fe20000081064 */
[----:B------:R2:W-:Y:S04]  /*1f220*/  STL [R1+0x2dac], R49 ;  /* 0x002dac3101007387 */ /* 0x0005e80000100800 */
[----:B------:R3:W-:Y:S04]  /*1f230*/  STL [R1+0x2da8], R48 ;  /* 0x002da83001007387 */ /* 0x0007e80000100800 */
[----:B------:R-:W-:Y:S04]  /*1f240*/  STL.64 [R1+0x7f0], R84 ;  /* 0x0007f05401007387 */ /* 0x000fe80000100a00 */
[----:B------:R-:W-:Y:S04]  /*1f250*/  STL.64 [R1+0x7f8], R86 ;  /* 0x0007f85601007387 */ /* 0x000fe80000100a00 */
[----:B------:R-:W-:Y:S04]  /*1f260*/  STL [R1+0x2dbc], R45 ;  /* 0x002dbc2d01007387 */ /* 0x000fe80000100800 */
[----:B------:R-:W-:Y:S04]  /*1f270*/  STL [R1+0x2db8], R52 ;  /* 0x002db83401007387 */ /* 0x000fe80000100800 */
[----:B------:R-:W-:Y:S01]  /*1f280*/  STL [R1+0x2db4], R44 ;  /* 0x002db42c01007387 */ /* 0x000fe20000100800 */
[----:B--2---:R-:W-:-:S02]  /*1f290*/  IMAD.MOV.U32 R49, RZ, RZ, R82 ;  /* 0x000000ffff317224 */ /* 0x004fc400078e0052 */
[----:B---3--:R-:W-:Y:S01]  /*1f2a0*/  IMAD.MOV.U32 R48, RZ, RZ, R83 ;  /* 0x000000ffff307224 */ /* 0x008fe200078e0053 */
[----:B------:R-:W-:Y:S04]  /*1f2b0*/  STL [R1+0x2db0], R53 ;  /* 0x002db03501007387 */ /* 0x000fe80000100800 */
[----:B------:R2:W-:Y:S02]  /*1f2c0*/  STL.64 [R1+0x7d0], R80 ;  /* 0x0007d05001007387 */ /* 0x0005e40000100a00 */
[C---:B--2---:R-:W-:Y:S02]  /*1f2d0*/  HMMA.1688.F32.TF32 R80, R28.reuse, R58, R104 ;  /* 0x0000003a1c50723c */ /* 0x044fe40000081068 */
[----:B------:R2:W-:Y:S11]  /*1f2e0*/  STL [R1+0x2dc4], R48 ;  /* 0x002dc43001007387 */ /* 0x0005f60000100800 */
[----:B------:R-:W-:Y:S11]  /*1f2f0*/  @!UPT UIADD3 URZ, URZ, URZ, URZ ;  /* 0x0000003f3f3ff290 */ /* 0x000ff6000fffe03f */
[----:B------:R-:W-:Y:S01]  /*1f300*/  MOV R45, R80 ;  /* 0x00000050002d7202 */ /* 0x000fe20000000f00 */
[----:B------:R-:W-:Y:S02]  /*1f310*/  IMAD.MOV.U32 R52, RZ, RZ, R81 ;  /* 0x000000ffff347224 */ /* 0x000fe400078e0051 */
[----:B------:R-:W-:Y:S02]  /*1f320*/  IMAD.MOV.U32 R44, RZ, RZ, R82 ;  /* 0x000000ffff2c7224 */ /* 0x000fe400078e0052 */
[----:B------:R-:W-:Y:S02]  /*1f330*/  IMAD.MOV.U32 R53, RZ, RZ, R83 ;  /* 0x000000ffff357224 */ /* 0x000fe400078e0053 */
[----:B------:R-:W-:Y:S01]  /*1f340*/  HMMA.1688.F32.TF32 R80, R28, R54, R108 ;  /* 0x000000361c50723c */ /* 0x000fe2000008106c */
[----:B------:R3:W-:Y:S04]  /*1f350*/  STL [R1+0x2dc0], R49 ;  /* 0x002dc03101007387 */ /* 0x0007e80000100800 */
[----:B------:R-:W-:Y:S04]  /*1f360*/  STL [R1+0x2dd4], R53 ;  /* 0x002dd43501007387 */ /* 0x000fe80000100800 */
[----:B------:R-:W-:Y:S04]  /*1f370*/  STL [R1+0x2dd0], R44 ;  /* 0x002dd02c01007387 */ /* 0x000fe80000100800 */
[----:B------:R-:W-:Y:S04]  /*1f380*/  STL [R1+0x2dcc], R45 ;  /* 0x002dcc2d01007387 */ /* 0x000fe80000100800 */
[----:B------:R-:W-:Y:S06]  /*1f390*/  STL [R1+0x2dc8], R52 ;  /* 0x002dc83401007387 */ /* 0x000fec0000100800 */
[----:B------:R4:W-:Y:S01]  /*1f3a0*/  STL.64 [R1+0x7b0], R80 ;  /* 0x0007b05001007387 */ /* 0x0009e20000100a00 */
[----:B--2---:R-:W-:Y:S01]  /*1f3b0*/  IMAD.MOV.U32 R48, RZ, RZ, R82 ;  /* 0x000000ffff307224 */ /* 0x004fe200078e0052 */
[----:B---3--:R-:W-:-:S02]  /*1f3c0*/  MOV R49, R83 ;  /* 0x0000005300317202 */ /* 0x008fc40000000f00 */
[C---:B----4-:R-:W-:Y:S03]  /*1f3d0*/  HMMA.1688.F32.TF32 R80, R28.reuse, R50, R112 ;  /* 0x000000321c50723c */ /* 0x050fe60000081070 */
[----:B------:R-:W-:Y:S11]  /*1f3e0*/  STL [R1+0x2ddc], R49 ;  /* 0x002ddc3101007387 */ /* 0x000ff60000100800 */
[----:B------:R-:W-:Y:S10]  /*1f3f0*/  @!UPT UIADD3 URZ, URZ, URZ, URZ ;  /* 0x0000003f3f3ff290 */ /* 0x000ff4000fffe03f */
[----:B------:R-:W-:Y:S02]  /*1f400*/  IMAD.MOV.U32 R53, RZ, RZ, R80 ;  /* 0x000000ffff357224 */ /* 0x000fe400078e0050 */
[----:B------:R-:W-:Y:S02]  /*1f410*/  IMAD.MOV.U32 R44, RZ, RZ, R81 ;  /* 0x000000ffff2c7224 */ /* 0x000fe400078e0051 */
[----:B------:R-:W-:Y:S02]  /*1f420*/  IMAD.MOV.U32 R45, RZ, RZ, R82 ;  /* 0x000000ffff2d7224 */ /* 0x000fe400078e0052 */
[----:B------:R-:W-:Y:S02]  /*1f430*/  IMAD.MOV.U32 R52, RZ, RZ, R83 ;  /* 0x000000ffff347224 */ /* 0x000fe400078e0053 */
[C---:B------:R-:W-:Y:S01]  /*1f440*/  HMMA.1688.F32.TF32 R80, R28.reuse, R46, R116 ;  /* 0x0000002e1c50723c */ /* 0x040fe20000081074 */
[----:B------:R2:W-:Y:S04]  /*1f450*/  STL [R1+0x2dd8], R48 ;  /* 0x002dd83001007387 */ /* 0x0005e80000100800 */
[----:B------:R-:W-:Y:S04]  /*1f460*/  STL [R1+0x2dec], R52 ;  /* 0x002dec3401007387 */ /* 0x000fe80000100800 */
[----:B------:R-:W-:Y:S04]  /*1f470*/  STL [R1+0x2de8], R45 ;  /* 0x002de82d01007387 */ /* 0x000fe80000100800 */
[----:B------:R-:W-:Y:S04]  /*1f480*/  STL [R1+0x2de4], R53 ;  /* 0x002de43501007387 */ /* 0x000fe80000100800 */
[----:B------:R-:W-:Y:S07]  /*1f490*/  STL [R1+0x2de0], R44 ;  /* 0x002de02c01007387 */ /* 0x000fee0000100800 */
[----:B--2---:R-:W-:Y:S01]  /*1f4a0*/  IMAD.MOV.U32 R48, RZ, RZ, R83 ;  /* 0x000000ffff307224 */ /* 0x004fe200078e0053 */
[----:B------:R-:W-:Y:S01]  /*1f4b0*/  MOV R49, R82 ;  /* 0x0000005200317202 */ /* 0x000fe20000000f00 */
[----:B------:R2:W-:Y:S04]  /*1f4c0*/  STL.64 [R1+0x790], R80 ;  /* 0x0007905001007387 */ /* 0x0005e80000100a00 */
[----:B------:R-:W-:Y:S04]  /*1f4d0*/  STL [R1+0x2df4], R48 ;  /* 0x002df43001007387 */ /* 0x000fe80000100800 */
[----:B------:R3:W-:Y:S04]  /*1f4e0*/  STL [R1+0x2df0], R49 ;  /* 0x002df03101007387 */ /* 0x0007e80000100800 */
[----:B------:R-:W1:Y:S04]  /*1f4f0*/  LDL.LU R92, [R1+0x390] ;  /* 0x00039000015c7983 */ /* 0x000e680000300800 */
[----:B------:R-:W1:Y:S04]  /*1f500*/  LDL.LU R93, [R1+0x394] ;  /* 0x00039400015d7983 */ /* 0x000e680000300800 */
[----:B------:R-:W1:Y:S04]  /*1f510*/  LDL.LU R94, [R1+0x398] ;  /* 0x00039800015e7983 */ /* 0x000e680000300800 */
[----:B------:R-:W1:Y:S04]  /*1f520*/  LDL.LU R95, [R1+0x39c] ;  /* 0x00039c00015f7983 */ /* 0x000e680000300800 */
        /* <DEDUP_REMOVED lines=9> */
[----:B--2---:R-:W-:Y:S03]  /*1f5c0*/  HMMA.1688.F32.TF32 R80, R28, R42, R120 ;  /* 0x0000002a1c50723c */ /* 0x004fe60000081078 */
[----:B------:R-:W2:Y:S04]  /*1f5d0*/  LDL.LU R3, [R1+0x2f9c] ;  /* 0x002f9c0001037983 */ /* 0x000ea80000300800 */
[----:B------:R-:W2:Y:S04]  /*1f5e0*/  LDL.LU R84, [R1+0x1c0] ;  /* 0x0001c00001547983 */ /* 0x000ea80000300800 */
[----:B------:R-:W2:Y:S04]  /*1f5f0*/  LDL.LU R85, [R1+0x1c4] ;  /* 0x0001c40001557983 */ /* 0x000ea80000300800 */
[----:B------:R-:W2:Y:S04]  /*1f600*/  LDL.LU R86, [R1+0x1c8] ;  /* 0x0001c80001567983 */ /* 0x000ea80000300800 */
[----:B------:R-:W2:Y:S05]  /*1f610*/  LDL.LU R87, [R1+0x1cc] ;  /* 0x0001cc0001577983 */ /* 0x000eaa0000300800 */
[----:B------:R-:W-:-:S02]  /*1f620*/  IMAD.MOV.U32 R52, RZ, RZ, R80 ;  /* 0x000000ffff347224 */ /* 0x000fc400078e0050 */
[----:B------:R-:W-:Y:S01]  /*1f630*/  IMAD.MOV.U32 R45, RZ, RZ, R81 ;  /* 0x000000ffff2d7224 */ /* 0x000fe200078e0051 */
[----:B------:R-:W2:Y:S04]  /*1f640*/  LDL.LU R80, [R1+0x130] ;  /* 0x0001300001507983 */ /* 0x000ea80000300800 */
[----:B------:R-:W2:Y:S01]  /*1f650*/  LDL.LU R81, [R1+0x134] ;  /* 0x0001340001517983 */ /* 0x000ea20000300800 */
[----:B------:R-:W-:Y:S01]  /*1f660*/  HMMA.1688.F32.TF32 R28, R28, R38, R124 ;  /* 0x000000261c1c723c */ /* 0x000fe2000008107c */
[----:B------:R-:W-:Y:S01]  /*1f670*/  IMAD.MOV.U32 R53, RZ, RZ, R82 ;  /* 0x000000ffff357224 */ /* 0x000fe200078e0052 */
[----:B------:R-:W-:Y:S01]  /*1f680*/  MOV R44, R83 ;  /* 0x00000053002c7202 */ /* 0x000fe20000000f00 */
[----:B------:R-:W-:Y:S02]  /*1f690*/  IMAD.MOV.U32 R250, RZ, RZ, R5 ;  /* 0x000000fffffa7224 */ /* 0x000fe400078e0005 */
[----:B------:R-:W-:-:S02]  /*1f6a0*/  IMAD.MOV.U32 R251, RZ, RZ, R4 ;  /* 0x000000fffffb7224 */ /* 0x000fc400078e0004 */
[----:B------:R-:W-:Y:S04]  /*1f6b0*/  STL [R1+0x2e04], R44 ;  /* 0x002e042c01007387 */ /* 0x000fe80000100800 */
[----:B------:R-:W-:Y:S04]  /*1f6c0*/  STL [R1+0x2e00], R53 ;  /* 0x002e003501007387 */ /* 0x000fe80000100800 */
[----:B------:R-:W-:Y:S04]  /*1f6d0*/  STL [R1+0x2dfc], R52 ;  /* 0x002dfc3401007387 */ /* 0x000fe80000100800 */
[----:B------:R-:W-:Y:S05]  /*1f6e0*/  STL [R1+0x2df8], R45 ;  /* 0x002df82d01007387 */ /* 0x000fea0000100800 */
[----:B---3--:R-:W-:-:S02]  /*1f6f0*/  IMAD.MOV.U32 R49, RZ, RZ, R31 ;  /* 0x000000ffff317224 */ /* 0x008fc400078e001f */
[----:B------:R-:W-:Y:S01]  /*1f700*/  IMAD.MOV.U32 R48, RZ, RZ, R30 ;  /* 0x000000ffff307224 */ /* 0x000fe200078e001e */
[----:B------:R-:W-:Y:S04]  /*1f710*/  STL.64 [R1+0x770], R28 ;  /* 0x0007701c01007387 */ /* 0x000fe80000100a00 */
[----:B------:R3:W-:Y:S04]  /*1f720*/  STL [R1+0x2e0c], R49 ;  /* 0x002e0c3101007387 */ /* 0x0007e80000100800 */
[----:B------:R1:W-:Y:S04]  /*1f730*/  STL [R1+0x2e08], R48 ;  /* 0x002e083001007387 */ /* 0x0003e80000100800 */
[----:B------:R-:W-:Y:S04]  /*1f740*/  LDS R28, [R252+0x4300] ;  /* 0x00430000fc1c7984 */ /* 0x000fe80000000800 */
[----:B------:R-:W-:Y:S04]  /*1f750*/  LDS R30, [R252+0x6300] ;  /* 0x00630000fc1e7984 */ /* 0x000fe80000000800 */
[----:B------:R-:W-:Y:S04]  /*1f760*/  LDS R29, [R2+0x4300] ;  /* 0x00430000021d7984 */ /* 0x000fe80000000800 */
[----:B------:R-:W1:Y:S02]  /*1f770*/  LDS R31, [R2+0x6300] ;  /* 0x00630000021f7984 */ /* 0x000e640000000800 */
[C---:B-1----:R-:W-:Y:S08]  /*1f780*/  HMMA.1688.F32.TF32 R92, R32.reuse, R26, R92 ;  /* 0x0000001a205c723c */ /* 0x042ff0000008105c */
[----:B----4-:R-:W-:Y:S01]  /*1f790*/  HMMA.1688.F32.TF32 R88, R32, R22, R88 ;  /* 0x000000162058723c */ /* 0x010fe20000081058 */
[----:B------:R-:W-:-:S07]  /*1f7a0*/  IMAD.MOV.U32 R83, RZ, RZ, R0 ;  /* 0x000000ffff537224 */ /* 0x000fce00078e0000 */
[----:B--2---:R-:W-:Y:S01]  /*1f7b0*/  HMMA.1688.F32.TF32 R84, R32, R14, R84 ;  /* 0x0000000e2054723c */ /* 0x004fe20000081054 */
[----:B------:R-:W-:Y:S11]  /*1f7c0*/  MOV R82, R3 ;  /* 0x0000000300527202 */ /* 0x000ff60000000f00 */
[----:B------:R-:W-:Y:S04]  /*1f7d0*/  @!UPT UIADD3 URZ, URZ, URZ, URZ ;  /* 0x0000003f3f3ff290 */ /* 0x000fe8000fffe03f */
[----:B------:R-:W-:Y:S01]  /*1f7e0*/  IMAD.MOV.U32 R64, RZ, RZ, R88 ;  /* 0x000000ffff407224 */ /* 0x000fe200078e0058 */
[----:B------:R-:W-:Y:S01]  /*1f7f0*/  MOV R65, R89 ;  /* 0x0000005900417202 */ /* 0x000fe20000000f00 */
[----:B------:R-:W-:Y:S02]  /*1f800*/  IMAD.MOV.U32 R57, RZ, RZ, R90 ;  /* 0x000000ffff397224 */ /* 0x000fe400078e005a */
[----:B------:R-:W-:-:S04]  /*1f810*/  IMAD.MOV.U32 R56, RZ, RZ, R91 ;  /* 0x000000ffff387224 */ /* 0x000fc800078e005b */
[----:B------:R-:W-:Y:S01]  /*1f820*/  IMAD.MOV.U32 R5, RZ, RZ, R84 ;  /* 0x000000ffff057224 */ /* 0x000fe200078e0054 */
[----:B------:R-:W-:Y:S01]  /*1f830*/  MOV R0, R87 ;  /* 0x0000005700007202 */ /* 0x000fe20000000f00 */
[----:B------:R-:W-:Y:S02]  /*1f840*/  IMAD.MOV.U32 R4, RZ, RZ, R85 ;  /* 0x000000ffff047224 */ /* 0x000fe400078e0055 */
[----:B------:R-:W-:Y:S02]  /*1f850*/  IMAD.MOV.U32 R3, RZ, RZ, R86 ;  /* 0x000000ffff037224 */ /* 0x000fe400078e0056 */
[C---:B------:R-:W-:Y:S08]  /*1f860*/  HMMA.1688.F32.TF32 R84, R32.reuse, R6, R80 ;  /* 0x000000062054723c */ /* 0x040ff00000081050 */
[C---:B------:R-:W-:Y:S01]  /*1f870*/  HMMA.1688.F32.TF32 R80, R32.reuse, R10, R248 ;  /* 0x0000000a2050723c */ /* 0x040fe200000810f8 */
[----:B------:R-:W-:Y:S07]  /*1f880*/  STL.64 [R1+0x2e38], R94 ;  /* 0x002e385e01007387 */ /* 0x000fee0000100a00 */
[----:B------:R-:W-:Y:S01]  /*1f890*/  HMMA.1688.F32.TF32 R88, R32, R18, R244 ;  /* 0x000000122058723c */ /* 0x000fe200000810f4 */
[----:B------:R-:W-:Y:S06]  /*1f8a0*/  STL.64 [R1+0x2e30], R92 ;  /* 0x002e305c01007387 */ /* 0x000fec0000100a00 */
[----:B------:R-:W-:Y:S04]  /*1f8b0*/  STL.64 [R1+0x2c0], R84 ;  /* 0x0002c05401007387 */ /* 0x000fe80000100a00 */
[----:B------:R-:W-:Y:S04]  /*1f8c0*/  STL.64 [R1+0x2c8], R86 ;  /* 0x0002c85601007387 */ /* 0x000fe80000100a00 */
[----:B------:R1:W-:Y:S01]  /*1f8d0*/  STL.64 [R1+0x2d0], R80 ;  /* 0x0002d05001007387 */ /* 0x0003e20000100a00 */
[----:B---3--:R-:W-:-:S02]  /*1f8e0*/  IMAD.MOV.U32 R49, RZ, RZ, R82 ;  /* 0x000000ffff317224 */ /* 0x008fc400078e0052 */
[----:B------:R-:W-:Y:S01]  /*1f8f0*/  IMAD.MOV.U32 R48, RZ, RZ, R83 ;  /* 0x000000ffff307224 */ /* 0x000fe200078e0053 */
[----:B-1----:R-:W2:Y:S04]  /*1f900*/  LDL.LU R80, [R1+0xf0] ;  /* 0x0000f00001507983 */ /* 0x002ea80000300800 */
[----:B------:R-:W2:Y:S04]  /*1f910*/  LDL.LU R81, [R1+0xf4] ;  /* 0x0000f40001517983 */ /* 0x000ea80000300800 */
[----:B------:R-:W2:Y:S04]  /*1f920*/  LDL.LU R82, [R1+0xf8] ;  /* 0x0000f80001527983 */ /* 0x000ea80000300800 */
[----:B------:R-:W2:Y:S04]  /*1f930*/  LDL.LU R83, [R1+0xfc] ;  /* 0x0000fc0001537983 */ /* 0x000ea80000300800 */
[----:B------:R-:W3:Y:S04]  /*1f940*/  LDL.LU R244, [R1+0x230] ;  /* 0x0002300001f47983 */ /* 0x000ee80000300800 */
[----:B------:R-:W3:Y:S04]  /*1f950*/  LDL.LU R245, [R1+0x234] ;  /* 0x0002340001f57983 */ /* 0x000ee80000300800 */
[----:B------:R-:W3:Y:S04]  /*1f960*/  LDL.LU R246, [R1+0x238] ;  /* 0x0002380001f67983 */ /* 0x000ee80000300800 */
[----:B------:R-:W3:Y:S04]  /*1f970*/  LDL.LU R247, [R1+0x23c] ;  /* 0x00023c0001f77983 */ /* 0x000ee80000300800 */
[----:B------:R-:W4:Y:S04]  /*1f980*/  LDL.LU R96, [R1+0x350] ;  /* 0x0003500001607983 */ /* 0x000f280000300800 */
[----:B------:R-:W4:Y:S04]  /*1f990*/  LDL.LU R97, [R1+0x354] ;  /* 0x0003540001617983 */ /* 0x000f280000300800 */
[----:B------:R-:W4:Y:S04]  /*1f9a0*/  LDL.LU R98, [R1+0x358] ;  /* 0x0003580001627983 */ /* 0x000f280000300800 */
[----:B------:R-:W4:Y:S01]  /*1f9b0*/  LDL.LU R99, [R1+0x35c] ;  /* 0x00035c0001637983 */ /* 0x000f220000300800 */
[----:B------:R-:W-:-:S03]  /*1f9c0*/  IMAD.MOV.U32 R61, RZ, RZ, R88 ;  /* 0x000000ffff3d7224 */ /* 0x000fc600078e0058 */
[----:B------:R-:W3:Y:S01]  /*1f9d0*/  LDL.LU R100, [R1+0x430] ;  /* 0x0004300001647983 */ /* 0x000ee20000300800 */
[----:B------:R-:W-:-:S03]  /*1f9e0*/  IMAD.MOV.U32 R60, RZ, RZ, R89 ;  /* 0x000000ffff3c7224 */ /* 0x000fc600078e0059 */
[----:B------:R-:W3:Y:S01]  /*1f9f0*/  LDL.LU R101, [R1+0x434] ;  /* 0x0004340001657983 */ /* 0x000ee20000300800 */
[----:B------:R-:W-:-:S03]  /*1fa00*/  MOV R40, R90 ;  /* 0x0000005a00287202 */ /* 0x000fc60000000f00 */
[----:B------:R-:W3:Y:S01]  /*1fa10*/  LDL.LU R102, [R1+0x438] ;  /* 0x0004380001667983 */ /* 0x000ee20000300800 */
[----:B------:R-:W-:-:S03]  /*1fa20*/  IMAD.MOV.U32 R41, RZ, RZ, R91 ;  /* 0x000000ffff297224 */ /* 0x000fc600078e005b */
[----:B------:R-:W3:Y:S04]  /*1fa30*/  LDL.LU R103, [R1+0x43c] ;  /* 0x00043c0001677983 */ /* 0x000ee80000300800 */
[----:B------:R-:W3:Y:S04]  /*1fa40*/  LDL.LU R88, [R1+0x2a0] ;  /* 0x0002a00001587983 */ /* 0x000ee80000300800 */
[----:B------:R-:W3:Y:S04]  /*1fa50*/  LDL.LU R89, [R1+0x2a4] ;  /* 0x0002a40001597983 */ /* 0x000ee80000300800 */
[----:B------:R-:W3:Y:S04]  /*1fa60*/  LDL.LU R90, [R1+0x2a8] ;  /* 0x0002a800015a7983 */ /* 0x000ee80000300800 */
[----:B------:R-:W3:Y:S01]  /*1fa70*/  LDL.LU R91, [R1+0x2ac] ;  /* 0x0002ac00015b7983 */ /* 0x000ee20000300800 */
[----:B------:R-:W-:-:S03]  /*1fa80*/  IMAD.MOV.U32 R248, RZ, RZ, R135 ;  /* 0x000000fffff87224 */ /* 0x000fc600078e0087 */
[----:B------:R-:W3:Y:S04]  /*1fa90*/  LDL.LU R84, [R1+0x190] ;  /* 0x0001900001547983 */ /* 0x000ee80000300800 */
[----:B------:R-:W3:Y:S01]  /*1faa0*/  LDL.LU R85, [R1+0x194] ;  /* 0x0001940001557983 */ /* 0x000ee20000300800 */
[----:B------:R-:W-:-:S03]  /*1fab0*/  IMAD.MOV.U32 R249, RZ, RZ, R139 ;  /* 0x000000fffff97224 */ /* 0x000fc600078e008b */
[----:B------:R-:W3:Y:S04]  /*1fac0*/  LDL.LU R86, [R1+0x198] ;  /* 0x0001980001567983 */ /* 0x000ee80000300800 */
[----:B------:R-:W3:Y:S04]  /*1fad0*/  LDL.LU R87, [R1+0x19c] ;  /* 0x00019c0001577983 */ /* 0x000ee80000300800 */
[----:B------:R-:W3:Y:S04]  /*1fae0*/  LDL.LU R135, [R1+0x2f98] ;  /* 0x002f980001877983 */ /* 0x000ee80000300800 */
[----:B------:R-:W4:Y:S01]  /*1faf0*/  LDL.LU R139, [R1+0x2f94] ;  /* 0x002f9400018b7983 */ /* 0x000f220000300800 */
[----:B------:R-:W-:Y:S01]  /*1fb00*/  MOV R250, R146 ;  /* 0x0000009200fa7202 */ /* 0x000fe20000000f00 */
[----:B------:R-:W-:-:S02]  /*1fb10*/  IMAD.MOV.U32 R251, RZ, RZ, R147 ;  /* 0x000000fffffb7224 */ /* 0x000fc400078e0093 */
[----:B------:R-:W4:Y:S04]  /*1fb20*/  LDL.LU R146, [R1+0x2f90] ;  /* 0x002f900001927983 */ /* 0x000f280000300800 */
[----:B------:R-:W4:Y:S01]  /*1fb30*/  LDL.LU R147, [R1+0x2f8c] ;  /* 0x002f8c0001937983 */ /* 0x000f220000300800 */
[C---:B------:R-:W-:Y:S11]  /*1fb40*/  HMMA.1688.F32.TF32 R92, R32.reuse, R74, R128 ;  /* 0x0000004a205c723c */ /* 0x040ff60000081080 */
[----:B------:R-:W-:Y:S11]  /*1fb50*/  @!UPT UIADD3 URZ, URZ, URZ, URZ ;  /* 0x0000003f3f3ff290 */ /* 0x000ff6000fffe03f */
[----:B------:R-:W-:Y:S02]  /*1fb60*/  @!UPT UIADD3 URZ, URZ, URZ, URZ ;  /* 0x0000003f3f3ff290 */ /* 0x000fe4000fffe03f */
[----:B------:R-:W-:Y:S01]  /*1fb70*/  IMAD.MOV.U32 R44, RZ, RZ, R92 ;  /* 0x000000ffff2c7224 */ /* 0x000fe200078e005c */
[----:B------:R-:W-:Y:S01]  /*1fb80*/  MOV R45, R95 ;  /* 0x0000005f002d7202 */ /* 0x000fe20000000f00 */
[----:B------:R-:W-:Y:S02]  /*1fb90*/  IMAD.MOV.U32 R53, RZ, RZ, R93 ;  /* 0x000000ffff357224 */ /* 0x000fe400078e005d */
[----:B------:R-:W-:Y:S02]  /*1fba0*/  IMAD.MOV.U32 R52, RZ, RZ, R94 ;  /* 0x000000ffff347224 */ /* 0x000fe400078e005e */
[----:B------:R-:W-:Y:S08]  /*1fbb0*/  HMMA.1688.F32.TF32 R92, R32, R62, R140 ;  /* 0x0000003e205c723c */ /* 0x000ff0000008108c */
[----:B--2---:R-:W-:Y:S08]  /*1fbc0*/  HMMA.1688.F32.TF32 R80, R28, R10, R80 ;  /* 0x0000000a1c50723c */ /* 0x004ff00000081050 */
[C---:B---3--:R-:W-:Y:S08]  /*1fbd0*/  HMMA.1688.F32.TF32 R108, R32.reuse, R70, R132 ;  /* 0x00000046206c723c */ /* 0x048ff00000081084 */
[C---:B----4-:R-:W-:Y:S11]  /*1fbe0*/  HMMA.1688.F32.TF32 R104, R32.reuse, R66, R136 ;  /* 0x000000422068723c */ /* 0x050ff60000081088 */
[----:B------:R-:W-:Y:S04]  /*1fbf0*/  @!UPT UIADD3 URZ, URZ, URZ, URZ ;  /* 0x0000003f3f3ff290 */ /* 0x000fe8000fffe03f */
[----:B------:R-:W-:Y:S04]  /*1fc00*/  STL.64 [R1+0x720], R108 ;  /* 0x0007206c01007387 */ /* 0x000fe80000100a00 */
[----:B------:R1:W-:Y:S04]  /*1fc10*/  STL.64 [R1+0x728], R110 ;  /* 0x0007286e01007387 */ /* 0x0003e80000100a00 */
[----:B------:R-:W-:Y:S04]  /*1fc20*/  STL.64 [R1+0x710], R104 ;  /* 0x0007106801007387 */ /* 0x000fe80000100a00 */
[----:B------:R2:W-:Y:S01]  /*1fc30*/  STL.64 [R1+0x718], R106 ;  /* 0x0007186a01007387 */ /* 0x0005e20000100a00 */
[C---:B-1----:R-:W-:Y:S03]  /*1fc40*/  HMMA.1688.F32.TF32 R108, R32.reuse, R58, R144 ;  /* 0x0000003a206c723c */ /* 0x042fe60000081090 */
[----:B------:R-:W-:Y:S04]  /*1fc50*/  STL.64 [R1+0x700], R92 ;  /* 0x0007005c01007387 */ /* 0x000fe80000100a00 */
[----:B------:R1:W-:Y:S01]  /*1fc60*/  STL.64 [R1+0x708], R94 ;  /* 0x0007085e01007387 */ /* 0x0003e20000100a00 */
[C---:B--2---:R-:W-:Y:S08]  /*1fc70*/  HMMA.1688.F32.TF32 R104, R32.reuse, R54, R148 ;  /* 0x000000362068723c */ /* 0x044ff00000081094 */
[C---:B-1----:R-:W-:Y:S07]  /*1fc80*/  HMMA.1688.F32.TF32 R92, R32.reuse, R50, R152 ;  /* 0x00000032205c723c */ /* 0x042fee0000081098 */
        /* <DEDUP_REMOVED lines=8> */
[----:B-1----:R-:W-:Y:S08]  /*1fd10*/  HMMA.1688.F32.TF32 R92, R32, R38, R164 ;  /* 0x00000026205c723c */ /* 0x002ff000000810a4 */
[C---:B------:R-:W-:Y:S01]  /*1fd20*/  HMMA.1688.F32.TF32 R120, R28.reuse, R26, R100 ;  /* 0x0000001a1c78723c */ /* 0x040fe20000081064 */
[----:B------:R-:W-:Y:S04]  /*1fd30*/  STL.64 [R1+0x6c0], R108 ;  /* 0x0006c06c01007387 */ /* 0x000fe80000100a00 */
[----:B------:R1:W-:Y:S04]  /*1fd40*/  STL.64 [R1+0x6c8], R110 ;  /* 0x0006c86e01007387 */ /* 0x0003e80000100a00 */
[----:B------:R-:W-:Y:S04]  /*1fd50*/  STL.64 [R1+0x6b0], R104 ;  /* 0x0006b06801007387 */ /* 0x000fe80000100a00 */
[----:B------:R-:W-:Y:S04]  /*1fd60*/  STL.64 [R1+0x6b8], R106 ;  /* 0x0006b86a01007387 */ /* 0x000fe80000100a00 */
[----:B------:R-:W-:Y:S01]  /*1fd70*/  STL.64 [R1+0x690], R92 ;  /* 0x0006905c01007387 */ /* 0x000fe20000100a00 */
[----:B-1----:R-:W-:Y:S03]  /*1fd80*/  HMMA.1688.F32.TF32 R108, R28, R22, R96 ;  /* 0x000000161c6c723c */ /* 0x002fe60000081060 */
[----:B------:R1:W-:Y:S01]  /*1fd90*/  STL.64 [R1+0x698], R94 ;  /* 0x0006985e01007387 */ /* 0x0003e20000100a00 */
[----:B------:R-:W-:-:S02]  /*1fda0*/  IMAD.MOV.U32 R73, RZ, RZ, R80 ;  /* 0x000000ffff497224 */ /* 0x000fc400078e0050 */
[----:B------:R-:W-:Y:S01]  /*1fdb0*/  IMAD.MOV.U32 R72, RZ, RZ, R81 ;  /* 0x000000ffff487224 */ /* 0x000fe200078e0051 */
[----:B------:R-:W-:Y:S01]  /*1fdc0*/  LDS R32, [R252+0x4400] ;  /* 0x00440000fc207984 */ /* 0x000fe20000000800 */
[C---:B------:R-:W-:Y:S01]  /*1fdd0*/  HMMA.1688.F32.TF32 R96, R28.reuse, R18, R88 ;  /* 0x000000121c60723c */ /* 0x040fe20000081058 */
[----:B------:R-:W-:Y:S02]  /*1fde0*/  IMAD.MOV.U32 R69, RZ, RZ, R82 ;  /* 0x000000ffff457224 */ /* 0x000fe400078e0052 */
[----:B------:R-:W-:Y:S01]  /*1fdf0*/  IMAD.MOV.U32 R68, RZ, RZ, R83 ;  /* 0x000000ffff447224 */ /* 0x000fe200078e0053 */
[----:B------:R-:W-:Y:S04]  /*1fe00*/  LDS R34, [R252+0x6400] ;  /* 0x00640000fc227984 */ /* 0x000fe80000000800 */
[C---:B------:R-:W-:Y:S01]  /*1fe10*/  HMMA.1688.F32.TF32 R88, R28.reuse, R14, R244 ;  /* 0x0000000e1c58723c */ /* 0x040fe200000810f4 */
[----:B------:R-:W-:Y:S04]  /*1fe20*/  LDS R33, [R2+0x4400] ;  /* 0x0044000002217984 */ /* 0x000fe80000000800 */
[----:B------:R-:W2:Y:S03]  /*1fe30*/  LDS R35, [R2+0x6400] ;  /* 0x0064000002237984 */ /* 0x000ea60000000800 */
[C---:B-1----:R-:W-:Y:S08]  /*1fe40*/  HMMA.1688.F32.TF32 R92, R28.reuse, R74, R248 ;  /* 0x0000004a1c5c723c */ /* 0x042ff000000810f8 */
[C---:B------:R-:W-:Y:S08]  /*1fe50*/  HMMA.1688.F32.TF32 R244, R28.reuse, R6, R84 ;  /* 0x000000061cf4723c */ /* 0x040ff00000081054 */
[C---:B------:R-:W-:Y:S08]  /*1fe60*/  HMMA.1688.F32.TF32 R84, R28.reuse, R70, R168 ;  /* 0x000000461c54723c */ /* 0x040ff000000810a8 */
[C---:B------:R-:W-:Y:S01]  /*1fe70*/  HMMA.1688.F32.TF32 R80, R28.reuse, R66, R172 ;  /* 0x000000421c50723c */ /* 0x040fe200000810ac */
[----:B------:R-:W-:Y:S04]  /*1fe80*/  STL.64 [R1+0x2e48], R122 ;  /* 0x002e487a01007387 */ /* 0x000fe80000100a00 */
[----:B------:R-:W-:Y:S04]  /*1fe90*/  STL.64 [R1+0x2e40], R120 ;  /* 0x002e407801007387 */ /* 0x000fe80000100a00 */
[----:B------:R-:W-:Y:S04]  /*1fea0*/  STL.64 [R1+0x2e58], R110 ;  /* 0x002e586e01007387 */ /* 0x000fe80000100a00 */
[----:B------:R-:W-:Y:S04]  /*1feb0*/  STL.64 [R1+0x2e50], R108 ;  /* 0x002e506c01007387 */ /* 0x000fe80000100a00 */
[----:B------:R-:W-:Y:S04]  /*1fec0*/  STL.64 [R1+0x650], R92 ;  /* 0x0006505c01007387 */ /* 0x000fe80000100a00 */
[----:B------:R1:W-:Y:S04]  /*1fed0*/  STL.64 [R1+0x658], R94 ;  /* 0x0006585e01007387 */ /* 0x0003e80000100a00 */
[----:B------:R-:W-:Y:S04]  /*1fee0*/  STL.64 [R1+0x640], R84 ;  /* 0x0006405401007387 */ /* 0x000fe80000100a00 */
[----:B------:R3:W-:Y:S01]  /*1fef0*/  STL.64 [R1+0x648], R86 ;  /* 0x0006485601007387 */ /* 0x0007e20000100a00 */
[C---:B-1----:R-:W-:Y:S03]  /*1ff00*/  HMMA.1688.F32.TF32 R92, R28.reuse, R62, R176 ;  /* 0x0000003e1c5c723c */ /* 0x042fe600000810b0 */
[----:B------:R-:W-:Y:S04]  /*1ff10*/  STL.64 [R1+0x630], R80 ;  /* 0x0006305001007387 */ /* 0x000fe80000100a00 */
[----:B------:R1:W-:Y:S01]  /*1ff20*/  STL.64 [R1+0x638], R82 ;  /* 0x0006385201007387 */ /* 0x0003e20000100a00 */
[C---:B---3--:R-:W-:Y:S08]  /*1ff30*/  HMMA.1688.F32.TF32 R84, R28.reuse, R58, R180 ;  /* 0x0000003a1c54723c */ /* 0x048ff000000810b4 */
        /* <DEDUP_REMOVED lines=9> */
[C---:B-1----:R-:W-:Y:S08]  /*1ffd0*/  HMMA.1688.F32.TF32 R80, R28.reuse, R42, R196 ;  /* 0x0000002a1c50723c */ /* 0x042ff000000810c4 */
[----:B------:R-:W-:Y:S01]  /*1ffe0*/  HMMA.1688.F32.TF32 R28, R28, R38, R200 ;  /* 0x000000261c1c723c */ /* 0x000fe200000810c8 */
[----:B------:R-:W-:Y:S04]  /*1fff0*/  STL.64 [R1+0x5b0], R92 ;  /* 0x0005b05c01007387 */ /* 0x000fe80000100a00 */
[----:B------:R-:W-:Y:S04]  /*20000*/  STL.64 [R1+0x5b8], R94 ;  /* 0x0005b85e01007387 */ /* 0x000fe80000100a00 */
[----:B------:R-:W-:Y:S04]  /*20010*/  STL.64 [R1+0x5a0], R84 ;  /* 0x0005a05401007387 */ /* 0x000fe80000100a00 */
[----:B------:R-:W-:Y:S04]  /*20020*/  STL.64 [R1+0x5a8], R86 ;  /* 0x0005a85601007387 */ /* 0x000fe80000100a00 */
[----:B------:R-:W3:Y:S04]  /*20030*/  LDL.LU R248, [R1+0x240] ;  /* 0x0002400001f87983 */ /* 0x000ee80000300800 */
[----:B------:R1:W-:Y:S04]  /*20040*/  STL.64 [R1+0x590], R80 ;  /* 0x0005905001007387 */ /* 0x0003e80000100a00 */
[----:B------:R4:W-:Y:S04]  /*20050*/  STL.64 [R1+0x598], R82 ;  /* 0x0005985201007387 */ /* 0x0009e80000100a00 */
[----:B------:R-:W-:Y:S04]  /*20060*/  STL.64 [R1+0x580], R28 ;  /* 0x0005801c01007387 */ /* 0x000fe80000100a00 */
[----:B------:R-:W-:Y:S04]  /*20070*/  STL.64 [R1+0x588], R30 ;  /* 0x0005881e01007387 */ /* 0x000fe80000100a00 */
[----:B------:R-:W3:Y:S04]  /*20080*/  LDL.LU R249, [R1+0x244] ;  /* 0x0002440001f97983 */ /* 0x000ee80000300800 */
[----:B------:R-:W3:Y:S04]  /*20090*/  LDL.LU R250, [R1+0x248] ;  /* 0x0002480001fa7983 */ /* 0x000ee80000300800 */
[----:B------:R-:W3:Y:S04]  /*200a0*/  LDL.LU R251, [R1+0x24c] ;  /* 0x00024c0001fb7983 */ /* 0x000ee80000300800 */
[----:B-1----:R-:W2:Y:S04]  /*200b0*/  LDL.LU R80, [R1+0x2b0] ;  /* 0x0002b00001507983 */ /* 0x002ea80000300800 */
[----:B------:R-:W2:Y:S04]  /*200c0*/  LDL.LU R81, [R1+0x2b4] ;  /* 0x0002b40001517983 */ /* 0x000ea80000300800 */
[----:B----4-:R-:W4:Y:S04]  /*200d0*/  LDL.LU R82, [R1+0x2b8] ;  /* 0x0002b80001527983 */ /* 0x010f280000300800 */
[----:B------:R-:W4:Y:S04]  /*200e0*/  LDL.LU R83, [R1+0x2bc] ;  /* 0x0002bc0001537983 */ /* 0x000f280000300800 */
        /* <DEDUP_REMOVED lines=60> */
[----:B------:R-:W-:Y:S04]  /*204b0*/  LDS R28, [R252+0x4500] ;  /* 0x00450000fc1c7984 */ /* 0x000fe80000000800 */
[----:B------:R-:W-:Y:S04]  /*204c0*/  LDS R30, [R252+0x6500] ;  /* 0x00650000fc1e7984 */ /* 0x000fe80000000800 */
[----:B------:R-:W-:Y:S04]  /*204d0*/  LDS R29, [R2+0x4500] ;  /* 0x00450000021d7984 */ /* 0x000fe80000000800 */
[----:B------:R-:W1:Y:S01]  /*204e0*/  LDS R31, [R2+0x6500] ;  /* 0x00650000021f7984 */ /* 0x000e620000000800 */
[C---:B--2---:R-:W-:Y:S08]  /*204f0*/  HMMA.1688.F32.TF32 R120, R32.reuse, R66, R148 ;  /* 0x000000422078723c */ /* 0x044ff00000081094 */
[----:B---3--:R-:W-:Y:S08]  /*20500*/  HMMA.1688.F32.TF32 R152, R32, R70, R152 ;  /* 0x000000462098723c */ /* 0x008ff00000081098 */
[----:B-1----:R-:W-:Y:S08]  /*20510*/  HMMA.1688.F32.TF32 R148, R28, R10, R248 ;  /* 0x0000000a1c94723c */ /* 0x002ff000000810f8 */
[C---:B----4-:R-:W-:Y:S11]  /*20520*/  HMMA.1688.F32.TF32 R108, R32.reuse, R74, R156 ;  /* 0x0000004a206c723c */ /* 0x050ff6000008109c */
[----:B------:R-:W-:Y:S11]  /*20530*/  @!UPT UIADD3 URZ, URZ, URZ, URZ ;  /* 0x0000003f3f3ff290 */ /* 0x000ff6000fffe03f */
[----:B------:R-:W-:Y:S01]  /*20540*/  @!UPT UIADD3 URZ, URZ, URZ, URZ ;  /* 0x0000003f3f3ff290 */ /* 0x000fe2000fffe03f */
[----:B------:R-:W-:Y:S04]  /*20550*/  STL.64 [R1+0x430], R108 ;  /* 0x0004306c01007387 */ /* 0x000fe80000100a00 */
[----:B------:R1:W-:Y:S02]  /*20560*/  STL.64 [R1+0x438], R110 ;  /* 0x0004386e01007387 */ /* 0x0003e40000100a00 */
[C---:B-1----:R-:W-:Y:S02]  /*20570*/  HMMA.1688.F32.TF32 R108, R32.reuse, R62, R144 ;  /* 0x0000003e206c723c */ /* 0x042fe40000081090 */
[----:B------:R-:W-:Y:S04]  /*20580*/  STL.64 [R1+0x3b0], R152 ;  /* 0x0003b09801007387 */ /* 0x000fe80000100a00 */
[----:B------:R-:W-:Y:S02]  /*20590*/  STL.64 [R1+0x3b8], R154 ;  /* 0x0003b89a01007387 */ /* 0x000fe40000100a00 */
[C---:B------:R-:W-:Y:S02]  /*205a0*/  HMMA.1688.F32.TF32 R140, R32.reuse, R58, R140 ;  /* 0x0000003a208c723c */ /* 0x040fe4000008108c */
[----:B------:R-:W-:Y:S04]  /*205b0*/  STL.64 [R1+0x390], R120 ;  /* 0x0003907801007387 */ /* 0x000fe80000100a00 */
[----:B------:R1:W-:Y:S09]  /*205c0*/  STL.64 [R1+0x398], R122 ;  /* 0x0003987a01007387 */ /* 0x0003f20000100a00 */
[----:B------:R-:W-:Y:S01]  /*205d0*/  STL.64 [R1+0x380], R108 ;  /* 0x0003806c01007387 */ /* 0x000fe20000100a00 */
[C---:B-1----:R-:W-:Y:S03]  /*205e0*/  HMMA.1688.F32.TF32 R120, R32.reuse, R54, R204 ;  /* 0x000000362078723c */ /* 0x042fe600000810cc */
[----:B------:R1:W-:Y:S05]  /*205f0*/  STL.64 [R1+0x388], R110 ;  /* 0x0003886e01007387 */ /* 0x0003ea0000100a00 */
[C---:B-1----:R-:W-:Y:S01]  /*20600*/  HMMA.1688.F32.TF32 R108, R32.reuse, R50, R208 ;  /* 0x00000032206c723c */ /* 0x042fe200000810d0 */
[----:B------:R-:W-:Y:S04]  /*20610*/  STL.64 [R1+0x350], R140 ;  /* 0x0003508c01007387 */ /* 0x000fe80000100a00 */
[----:B------:R1:W-:Y:S10]  /*20620*/  STL.64 [R1+0x358], R142 ;  /* 0x0003588e01007387 */ /* 0x0003f40000100a00 */
[----:B------:R-:W-:Y:S04]  /*20630*/  STL.64 [R1+0x330], R120 ;  /* 0x0003307801007387 */ /* 0x000fe80000100a00 */
[----:B------:R2:W-:Y:S01]  /*20640*/  STL.64 [R1+0x338], R122 ;  /* 0x0003387a01007387 */ /* 0x0005e20000100a00 */
[C---:B-1----:R-:W-:Y:S03]  /*20650*/  HMMA.1688.F32.TF32 R140, R32.reuse, R46, R212 ;  /* 0x0000002e208c723c */ /* 0x042fe600000810d4 */
[----:B------:R-:W-:Y:S05]  /*20660*/  STL.64 [R1+0x320], R108 ;  /* 0x0003206c01007387 */ /* 0x000fea0000100a00 */
[C---:B--2---:R-:W-:Y:S01]  /*20670*/  HMMA.1688.F32.TF32 R120, R32.reuse, R42, R216 ;  /* 0x0000002a2078723c */ /* 0x044fe200000810d8 */
[----:B------:R1:W-:Y:S07]  /*20680*/  STL.64 [R1+0x328], R110 ;  /* 0x0003286e01007387 */ /* 0x0003ee0000100a00 */
[----:B-1----:R-:W-:Y:S07]  /*20690*/  HMMA.1688.F32.TF32 R108, R32, R38, R220 ;  /* 0x00000026206c723c */ /* 0x002fee00000810dc */
[----:B------:R-:W-:Y:S04]  /*206a0*/  STL.64 [R1+0x310], R140 ;  /* 0x0003108c01007387 */ /* 0x000fe80000100a00 */
[----:B------:R1:W-:Y:S04]  /*206b0*/  STL.64 [R1+0x318], R142 ;  /* 0x0003188e01007387 */ /* 0x0003e80000100a00 */
[----:B------:R-:W-:Y:S04]  /*206c0*/  STL.64 [R1+0x2a0], R120 ;  /* 0x0002a07801007387 */ /* 0x000fe80000100a00 */
[----:B------:R-:W-:Y:S01]  /*206d0*/  STL.64 [R1+0x2a8], R122 ;  /* 0x0002a87a01007387 */ /* 0x000fe20000100a00 */
[C---:B-1----:R-:W-:Y:S03]  /*206e0*/  HMMA.1688.F32.TF32 R140, R28.reuse, R14, R84 ;  /* 0x0000000e1c8c723c */ /* 0x042fe60000081054 */
[----:B------:R1:W-:Y:S04]  /*206f0*/  STL.64 [R1+0x290], R108 ;  /* 0x0002906c01007387 */ /* 0x0003e80000100a00 */
[----:B------:R2:W-:Y:S04]  /*20700*/  STL.64 [R1+0x298], R110 ;  /* 0x0002986e01007387 */ /* 0x0005e80000100a00 */
[----:B------:R-:W3:Y:S04]  /*20710*/  LDL.LU R248, [R1+0x660] ;  /* 0x0006600001f87983 */ /* 0x000ee80000300800 */
[----:B------:R-:W3:Y:S04]  /*20720*/  LDL.LU R249, [R1+0x664] ;  /* 0x0006640001f97983 */ /* 0x000ee80000300800 */
[----:B------:R-:W3:Y:S04]  /*20730*/  LDL.LU R250, [R1+0x668] ;  /* 0x0006680001fa7983 */ /* 0x000ee80000300800 */
[----:B------:R-:W3:Y:S01]  /*20740*/  LDL.LU R251, [R1+0x66c] ;  /* 0x00066c0001fb7983 */ /* 0x000ee20000300800 */
[C---:B------:R-:W-:Y:S03]  /*20750*/  HMMA.1688.F32.TF32 R160, R28.reuse, R18, R116 ;  /* 0x000000121ca0723c */ /* 0x040fe60000081074 */
[----:B------:R-:W4:Y:S04]  /*20760*/  LDL.LU R84, [R1+0x750] ;  /* 0x0007500001547983 */ /* 0x000f280000300800 */
[----:B------:R-:W4:Y:S04]  /*20770*/  LDL.LU R85, [R1+0x754] ;  /* 0x0007540001557983 */ /* 0x000f280000300800 */
[----:B------:R-:W4:Y:S01]  /*20780*/  LDL.LU R86, [R1+0x758] ;  /* 0x0007580001567983 */ /* 0x000f220000300800 */
[----:B------:R-:W-:Y:S03]  /*20790*/  HMMA.1688.F32.TF32 R180, R28, R22, R92 ;  /* 0x000000161cb4723c */ /* 0x000fe6000008105c */
[----:B------:R-:W4:Y:S04]  /*207a0*/  LDL.LU R87, [R1+0x75c] ;  /* 0x00075c0001577983 */ /* 0x000f280000300800 */
[----:B------:R-:W3:Y:S01]  /*207b0*/  LDL.LU R116, [R1+0x760] ;  /* 0x0007600001747983 */ /* 0x000ee20000300800 */
[----:B------:R-:W-:-:S03]  /*207c0*/  MOV R92, R243 ;  /* 0x000000f3005c7202 */ /* 0x000fc60000000f00 */
[----:B------:R-:W3:Y:S01]  /*207d0*/  LDL.LU R117, [R1+0x764] ;  /* 0x0007640001757983 */ /* 0x000ee20000300800 */
[----:B------:R-:W-:-:S03]  /*207e0*/  IMAD.MOV.U32 R93, RZ, RZ, R242 ;  /* 0x000000ffff5d7224 */ /* 0x000fc600078e00f2 */
[----:B------:R-:W3:Y:S01]  /*207f0*/  LDL.LU R118, [R1+0x768] ;  /* 0x0007680001767983 */ /* 0x000ee20000300800 */
[----:B------:R-:W-:-:S03]  /*20800*/  IMAD.MOV.U32 R94, RZ, RZ, R241 ;  /* 0x000000ffff5e7224 */ /* 0x000fc600078e00f1 */
[----:B------:R-:W3:Y:S01]  /*20810*/  LDL.LU R119, [R1+0x76c] ;  /* 0x00076c0001777983 */ /* 0x000ee20000300800 */
[----:B------:R-:W-:-:S03]  /*20820*/  IMAD.MOV.U32 R95, RZ, RZ, R232 ;  /* 0x000000ffff5f7224 */ /* 0x000fc600078e00e8 */
[----:B------:R-:W3:Y:S01]  /*20830*/  LDL.LU R243, [R1+0x2f88] ;  /* 0x002f880001f37983 */ /* 0x000ee20000300800 */
[----:B-1----:R-:W-:-:S03]  /*20840*/  IMAD.MOV.U32 R108, RZ, RZ, R233 ;  /* 0x000000ffff6c7224 */ /* 0x002fc600078e00e9 */
[----:B------:R-:W3:Y:S01]  /*20850*/  LDL.LU R242, [R1+0x2f84] ;  /* 0x002f840001f27983 */ /* 0x000ee20000300800 */
[----:B------:R-:W-:-:S03]  /*20860*/  MOV R109, R234 ;  /* 0x000000ea006d7202 */ /* 0x000fc60000000f00 */
[----:B------:R-:W3:Y:S01]  /*20870*/  LDL.LU R241, [R1+0x2f80] ;  /* 0x002f800001f17983 */ /* 0x000ee20000300800 */
[----:B--2---:R-:W-:-:S03]  /*20880*/  IMAD.MOV.U32 R110, RZ, RZ, R235 ;  /* 0x000000ffff6e7224 */ /* 0x004fc600078e00eb */
[----:B------:R-:W2:Y:S01]  /*20890*/  LDL.LU R232, [R1+0x2f7c] ;  /* 0x002f7c0001e87983 */ /* 0x000ea20000300800 */
[----:B------:R-:W-:-:S03]  /*208a0*/  IMAD.MOV.U32 R111, RZ, RZ, R228 ;  /* 0x000000ffff6f7224 */ /* 0x000fc600078e00e4 */
[----:B------:R-:W3:Y:S01]  /*208b0*/  LDL.LU R233, [R1+0x2f78] ;  /* 0x002f780001e97983 */ /* 0x000ee20000300800 */
[----:B------:R-:W-:-:S03]  /*208c0*/  IMAD.MOV.U32 R168, RZ, RZ, R229 ;  /* 0x000000ffffa87224 */ /* 0x000fc600078e00e5 */
[----:B------:R-:W4:Y:S01]  /*208d0*/  LDL.LU R234, [R1+0x2f74] ;  /* 0x002f740001ea7983 */ /* 0x000f220000300800 */
[----:B------:R-:W-:-:S03]  /*208e0*/  IMAD.MOV.U32 R169, RZ, RZ, R230 ;  /* 0x000000ffffa97224 */ /* 0x000fc600078e00e6 */
[----:B------:R-:W4:Y:S01]  /*208f0*/  LDL.LU R235, [R1+0x2f70] ;  /* 0x002f700001eb7983 */ /* 0x000f220000300800 */
[----:B------:R-:W-:-:S03]  /*20900*/  MOV R170, R231 ;  /* 0x000000e700aa7202 */ /* 0x000fc60000000f00 */
[----:B------:R-:W4:Y:S01]  /*20910*/  LDL.LU R228, [R1+0x2f6c] ;  /* 0x002f6c0001e47983 */ /* 0x000f220000300800 */
[----:B------:R-:W-:-:S03]  /*20920*/  IMAD.MOV.U32 R171, RZ, RZ, R224 ;  /* 0x000000ffffab7224 */ /* 0x000fc600078e00e0 */
[----:B------:R-:W4:Y:S01]  /*20930*/  LDL.LU R229, [R1+0x2f68] ;  /* 0x002f680001e57983 */ /* 0x000f220000300800 */
[----:B------:R-:W-:-:S03]  /*20940*/  IMAD.MOV.U32 R172, RZ, RZ, R225 ;  /* 0x000000ffffac7224 */ /* 0x000fc600078e00e1 */
[----:B------:R-:W4:Y:S01]  /*20950*/  LDL.LU R230, [R1+0x2f64] ;  /* 0x002f640001e67983 */ /* 0x000f220000300800 */
[----:B------:R-:W-:-:S03]  /*20960*/  IMAD.MOV.U32 R173, RZ, RZ, R226 ;  /* 0x000000ffffad7224 */ /* 0x000fc600078e00e2 */
[----:B------:R-:W4:Y:S01]  /*20970*/  LDL.LU R231, [R1+0x2f60] ;  /* 0x002f600001e77983 */ /* 0x000f220000300800 */
[----:B------:R-:W-:-:S03]  /*20980*/  IMAD.MOV.U32 R174, RZ, RZ, R227 ;  /* 0x000000ffffae7224 */ /* 0x000fc600078e00e3 */
[----:B------:R-:W4:Y:S04]  /*20990*/  LDL.LU R224, [R1+0x2f5c] ;  /* 0x002f5c0001e07983 */ /* 0x000f280000300800 */
[----:B------:R-:W4:Y:S04]  /*209a0*/  LDL.LU R225, [R1+0x2f58] ;  /* 0x002f580001e17983 */ /* 0x000f280000300800 */
[----:B------:R-:W4:Y:S04]  /*209b0*/  LDL.LU R226, [R1+0x2f54] ;  /* 0x002f540001e27983 */ /* 0x000f280000300800 */
[----:B------:R-:W4:Y:S01]  /*209c0*/  LDL.LU R227, [R1+0x2f50] ;  /* 0x002f500001e37983 */ /* 0x000f220000300800 */
[----:B------:R-:W-:-:S03]  /*209d0*/  MOV R175, R240 ;  /* 0x000000f000af7202 */ /* 0x000fc60000000f00 */
        /* <DEDUP_REMOVED lines=22> */
[----:B---3--:R-:W-:Y:S02]  /*20b40*/  IMAD.MOV.U32 R194, RZ, RZ, R233 ;  /* 0x000000ffffc27224 */ /* 0x008fe400078e00e9 */
[----:B----4-:R-:W-:Y:S02]  /*20b50*/  IMAD.MOV.U32 R193, RZ, RZ, R234 ;  /* 0x000000ffffc17224 */ /* 0x010fe400078e00ea */
[----:B------:R-:W-:Y:S02]  /*20b60*/  IMAD.MOV.U32 R192, RZ, RZ, R235 ;  /* 0x000000ffffc07224 */ /* 0x000fe400078e00eb */
[----:B------:R-:W-:Y:S02]  /*20b70*/  IMAD.MOV.U32 R207, RZ, RZ, R228 ;  /* 0x000000ffffcf7224 */ /* 0x000fe400078e00e4 */
[----:B------:R-:W-:Y:S02]  /*20b80*/  IMAD.MOV.U32 R206, RZ, RZ, R229 ;  /* 0x000000ffffce7224 */ /* 0x000fe400078e00e5 */
[----:B------:R-:W-:-:S02]  /*20b90*/  IMAD.MOV.U32 R211, RZ, RZ, R224 ;  /* 0x000000ffffd37224 */ /* 0x000fc400078e00e0 */
[----:B------:R-:W2:Y:S01]  /*20ba0*/  LDL.LU R224, [R1+0x150] ;  /* 0x0001500001e07983 */ /* 0x000ea20000300800 */
[----:B------:R-:W-:-:S03]  /*20bb0*/  IMAD.MOV.U32 R210, RZ, RZ, R225 ;  /* 0x000000ffffd27224 */ /* 0x000fc600078e00e1 */
[----:B------:R-:W2:Y:S01]  /*20bc0*/  LDL.LU R225, [R1+0x154] ;  /* 0x0001540001e17983 */ /* 0x000ea20000300800 */
[----:B------:R-:W-:-:S03]  /*20bd0*/  MOV R209, R226 ;  /* 0x000000e200d17202 */ /* 0x000fc60000000f00 */
[----:B------:R-:W2:Y:S01]  /*20be0*/  LDL.LU R226, [R1+0x158] ;  /* 0x0001580001e27983 */ /* 0x000ea20000300800 */
[----:B------:R-:W-:-:S03]  /*20bf0*/  IMAD.MOV.U32 R208, RZ, RZ, R227 ;  /* 0x000000ffffd07224 */ /* 0x000fc600078e00e3 */
[----:B------:R-:W2:Y:S04]  /*20c00*/  LDL.LU R227, [R1+0x15c] ;  /* 0x00015c0001e37983 */ /* 0x000ea80000300800 */
[----:B------:R-:W3:Y:S04]  /*20c10*/  LDL.LU R232, [R1+0x170] ;  /* 0x0001700001e87983 */ /* 0x000ee80000300800 */
[----:B------:R-:W3:Y:S01]  /*20c20*/  LDL.LU R233, [R1+0x174] ;  /* 0x0001740001e97983 */ /* 0x000ee20000300800 */
[----:B------:R-:W-:-:S03]  /*20c30*/  IMAD.MOV.U32 R205, RZ, RZ, R230 ;  /* 0x000000ffffcd7224 */ /* 0x000fc600078e00e6 */
[----:B------:R-:W3:Y:S01]  /*20c40*/  LDL.LU R234, [R1+0x178] ;  /* 0x0001780001ea7983 */ /* 0x000ee20000300800 */
[----:B------:R-:W-:-:S03]  /*20c50*/  MOV R204, R231 ;  /* 0x000000e700cc7202 */ /* 0x000fc60000000f00 */
        /* <DEDUP_REMOVED lines=30> */
[----:B------:R-:W4:Y:S01]  /*20e40*/  LDL.LU R243, [R1+0x2f40] ;  /* 0x002f400001f37983 */ /* 0x000f220000300800 */
[----:B------:R-:W-:Y:S03]  /*20e50*/  HMMA.1688.F32.TF32 R144, R28, R6, R80 ;  /* 0x000000061c90723c */ /* 0x000fe60000081050 */
        /* <DEDUP_REMOVED lines=9> */
[----:B------:R-:W4:Y:S01]  /*20ef0*/  LDL R12, [R1+0xa08] ;  /* 0x000a0800010c7983 */ /* 0x000f220000100800 */
[C---:B--2---:R-:W-:Y:S08]  /*20f00*/  HMMA.1688.F32.TF32 R224, R28.reuse, R66, R224 ;  /* 0x000000421ce0723c */ /* 0x044ff000000810e0 */
[C---:B---3--:R-:W-:Y:S08]  /*20f10*/  HMMA.1688.F32.TF32 R232, R28.reuse, R74, R232 ;  /* 0x0000004a1ce8723c */ /* 0x048ff000000810e8 */
[C---:B----4-:R-:W-:Y:S11]  /*20f20*/  HMMA.1688.F32.TF32 R228, R28.reuse, R70, R228 ;  /* 0x000000461ce4723c */ /* 0x050ff600000810e4 */
[----:B------:R-:W-:Y:S04]  /*20f30*/  @!UPT UIADD3 URZ, URZ, URZ, URZ ;  /* 0x0000003f3f3ff290 */ /* 0x000fe8000fffe03f */
        /* <DEDUP_REMOVED lines=9> */
[----:B------:R1:W-:Y:S04]  /*20fd0*/  STL.64 [R1+0x268], R226 ;  /* 0x000268e201007387 */ /* 0x0003e80000100a00 */
[----:B-1----:R-:W4:Y:S04]  /*20fe0*/  LDL.LU.64 R226, [R1+0x2f08] ;  /* 0x002f080001e27983 */ /* 0x002f280000300a00 */
[----:B------:R-:W4:Y:S01]  /*20ff0*/  LDL.LU.64 R224, [R1+0x2f00] ;  /* 0x002f000001e07983 */ /* 0x000f220000300a00 */
[C---:B------:R-:W-:Y:S11]  /*21000*/  HMMA.1688.F32.TF32 R220, R28.reuse, R62, R220 ;  /* 0x0000003e1cdc723c */ /* 0x040ff600000810dc */
[----:B------:R-:W-:Y:S11]  /*21010*/  @!UPT UIADD3 URZ, URZ, URZ, URZ ;  /* 0x0000003f3f3ff290 */ /* 0x000ff6000fffe03f */
[----:B------:R-:W-:Y:S01]  /*21020*/  @!UPT UIADD3 URZ, URZ, URZ, URZ ;  /* 0x0000003f3f3ff290 */ /* 0x000fe2000fffe03f */
[----:B------:R-:W-:Y:S04]  /*21030*/  STL.64 [R1+0x250], R220 ;  /* 0x000250dc01007387 */ /* 0x000fe80000100a00 */
[----:B------:R1:W-:Y:S02]  /*21040*/  STL.64 [R1+0x258], R222 ;  /* 0x000258de01007387 */ /* 0x0003e40000100a00 */
[C---:B-1----:R-:W-:Y:S08]  /*21050*/  HMMA.1688.F32.TF32 R220, R28.reuse, R58, R216 ;  /* 0x0000003a1cdc723c */ /* 0x042ff000000810d8 */
[-C--:B------:R-:W-:Y:S01]  /*21060*/  HMMA.1688.F32.TF32 R188, R28, R26.reuse, R124 ;  /* 0x0000001a1cbc723c */ /* 0x080fe2000008107c */
[----:B------:R-:W-:Y:S04]  /*21070*/  LDS R124, [R252+0x4700] ;  /* 0x00470000fc7c7984 */ /* 0x000fe80000000800 */
[----:B------:R-:W-:Y:S03]  /*21080*/  LDS R126, [R252+0x6700] ;  /* 0x00670000fc7e7984 */ /* 0x000fe60000000800 */
[----:B------:R-:W-:Y:S01]  /*21090*/  HMMA.1688.F32.TF32 R128, R32, R26, R128 ;  /* 0x0000001a2080723c */ /* 0x000fe20000081080 */
[----:B------:R-:W-:Y:S04]  /*210a0*/  LDS R125, [R2+0x4700] ;  /* 0x00470000027d7984 */ /* 0x000fe80000000800 */
[----:B------:R-:W-:Y:S04]  /*210b0*/  LDS R127, [R2+0x6700] ;  /* 0x00670000027f7984 */ /* 0x000fe80000000800 */
[----:B------:R-:W-:Y:S04]  /*210c0*/  STL.64 [R1+0x240], R220 ;  /* 0x000240dc01007387 */ /* 0x000fe80000100a00 */
[----:B------:R2:W-:Y:S02]  /*210d0*/  STL.64 [R1+0x248], R222 ;  /* 0x000248de01007387 */ /* 0x0005e40000100a00 */
[C---:B--2---:R-:W-:Y:S08]  /*210e0*/  HMMA.1688.F32.TF32 R220, R28.reuse, R46, R232 ;  /* 0x0000002e1cdc723c */ /* 0x044ff000000810e8 */
[C---:B----4-:R-:W-:Y:S08]  /*210f0*/  HMMA.1688.F32.TF32 R216, R28.reuse, R54, R224 ;  /* 0x000000361cd8723c */ /* 0x050ff000000810e0 */
[C---:B---3--:R-:W-:Y:S11]  /*21100*/  HMMA.1688.F32.TF32 R224, R28.reuse, R50, R228 ;  /* 0x000000321ce0723c */ /* 0x048ff600000810e4 */
[----:B------:R-:W-:Y:S04]  /*21110*/  @!UPT UIADD3 URZ, URZ, URZ, URZ ;  /* 0x0000003f3f3ff290 */ /* 0x000fe8000fffe03f */
[----:B------:R-:W-:Y:S04]  /*21120*/  STL.64 [R1+0x230], R216 ;  /* 0x000230d801007387 */ /* 0x000fe80000100a00 */
[----:B------:R1:W-:Y:S02]  /*21130*/  STL.64 [R1+0x238], R218 ;  /* 0x000238da01007387 */ /* 0x0003e40000100a00 */
[C---:B-1----:R-:W-:Y:S08]  /*21140*/  HMMA.1688.F32.TF32 R216, R28.reuse, R42, R236 ;  /* 0x0000002a1cd8723c */ /* 0x042ff000000810ec */
[----:B------:R-:W-:Y:S01]  /*21150*/  HMMA.1688.F32.TF32 R28, R28, R38, R240 ;  /* 0x000000261c1c723c */ /* 0x000fe200000810f0 */
[----:B------:R-:W-:Y:S04]  /*21160*/  STL.64 [R1+0x220], R224 ;  /* 0x000220e001007387 */ /* 0x000fe80000100a00 */
[----:B------:R-:W-:Y:S04]  /*21170*/  STL.64 [R1+0x228], R226 ;  /* 0x000228e201007387 */ /* 0x000fe80000100a00 */
[----:B------:R-:W-:Y:S04]  /*21180*/  STL.64 [R1+0x1c0], R220 ;  /* 0x0001c0dc01007387 */ /* 0x000fe80000100a00 */
[----:B------:R-:W-:Y:S04]  /*21190*/  STL.64 [R1+0x1c8], R222 ;  /* 0x0001c8de01007387 */ /* 0x000fe80000100a00 */
[----:B------:R-:W-:Y:S04]  /*211a0*/  STL.64 [R1+0x1b0], R216 ;  /* 0x0001b0d801007387 */ /* 0x000fe80000100a00 */
[----:B------:R-:W-:Y:S04]  /*211b0*/  STL.64 [R1+0x1b8], R218 ;  /* 0x0001b8da01007387 */ /* 0x000fe80000100a00 */
[----:B------:R1:W-:Y:S04]  /*211c0*/  STL.64 [R1+0x1a0], R28 ;  /* 0x0001a01c01007387 */ /* 0x0003e80000100a00 */
[----:B------:R-:W-:Y:S01]  /*211d0*/  STL.64 [R1+0x1a8], R30 ;  /* 0x0001a81e01007387 */ /* 0x000fe20000100a00 */
[C---:B------:R-:W-:Y:S08]  /*211e0*/  HMMA.1688.F32.TF32 R132, R32.reuse, R22, R132 ;  /* 0x000000162084723c */ /* 0x040ff00000081084 */
[C---:B------:R-:W-:Y:S01]  /*211f0*/  HMMA.1688.F32.TF32 R136, R32.reuse, R18, R136 ;  /* 0x000000122088723c */ /* 0x040fe20000081088 */
[----:B-1----:R-:W2:Y:S07]  /*21200*/  LDL R28, [R1+0x1648] ;  /* 0x00164800011c7983 */ /* 0x002eae0000100800 */
[C---:B------:R-:W-:Y:S08]  /*21210*/  HMMA.1688.F32.TF32 R112, R32.reuse, R14, R112 ;  /* 0x0000000e2070723c */ /* 0x040ff00000081070 */
[C---:B------:R-:W-:Y:S08]  /*21220*/  HMMA.1688.F32.TF32 R104, R32.reuse, R6, R104 ;  /* 0x000000062068723c */ /* 0x040ff00000081068 */
[----:B------:R-:W-:Y:S01]  /*21230*/  HMMA.1688.F32.TF32 R100, R32, R10, R100 ;  /* 0x0000000a2064723c */ /* 0x000fe20000081064 */
[----:B------:R-:W-:Y:S04]  /*21240*/  LDS R32, [R252+0x4600] ;  /* 0x00460000fc207984 */ /* 0x000fe80000000800 */
[----:B------:R-:W-:Y:S04]  /*21250*/  LDS R34, [R252+0x6600] ;  /* 0x00660000fc227984 */ /* 0x000fe80000000800 */
[----:B------:R-:W-:Y:S04]  /*21260*/  LDS R33, [R2+0x4600] ;  /* 0x0046000002217984 */ /* 0x000fe80000000800 */
[----:B------:R-:W1:Y:S01]  /*21270*/  LDS R35, [R2+0x6600] ;  /* 0x0066000002237984 */ /* 0x000e620000000800 */
[----:B------:R-:W-:Y:S01]  /*21280*/  IMAD.MOV.U32 R224, RZ, RZ, R79 ;  /* 0x000000ffffe07224 */ /* 0x000fe200078e004f */
[----:B------:R-:W-:Y:S01]  /*21290*/  MOV R227, R76 ;  /* 0x0000004c00e37202 */ /* 0x000fe20000000f00 */
[----:B------:R-:W-:Y:S01]  /*212a0*/  IMAD.MOV.U32 R225, RZ, RZ, R78 ;  /* 0x000000ffffe17224 */ /* 0x000fe200078e004e */
[----:B------:R-:W-:Y:S01]  /*212b0*/  LDS R76, [R252+0x8300] ;  /* 0x00830000fc4c7984 */ /* 0x000fe20000000800 */
[----:B------:R-:W-:-:S03]  /*212c0*/  IMAD.MOV.U32 R226, RZ, RZ, R77 ;  /* 0x000000ffffe27224 */ /* 0x000fc600078e004d */
[----:B------:R-:W-:Y:S04]  /*212d0*/  LDS R78, [R252+0xa300] ;  /* 0x00a30000fc4e7984 */ /* 0x000fe80000000800 */
[----:B------:R-:W-:Y:S04]  /*212e0*/  LDS R77, [R2+0x8300] ;  /* 0x00830000024d7984 */ /* 0x000fe80000000800 */
[----:B------:R-:W-:Y:S04]  /*212f0*/  LDS R79, [R2+0xa300] ;  /* 0x00a30000024f7984 */ /* 0x000fe80000000800 */
[----:B------:R-:W-:Y:S04]  /*21300*/  LDS R30, [R252+0xa500] ;  /* 0x00a50000fc1e7984 */ /* 0x000fe80000000800 */
[----:B------:R-:W-:Y:S04]  /*21310*/  LDS R29, [R2+0x8500] ;  /* 0x00850000021d7984 */ /* 0x000fe80000000800 */
[----:B------:R-:W-:Y:S01]  /*21320*/  LDS R31, [R2+0xa500] ;  /* 0x00a50000021f7984 */ /* 0x000fe20000000800 */
[C---:B-1----:R-:W-:Y:S08]  /*21330*/  HMMA.1688.F32.TF32 R216, R32.reuse, R74, R212 ;  /* 0x0000004a20d8723c */ /* 0x042ff000000810d4 */
[C---:B------:R-:W-:Y:S08]  /*21340*/  HMMA.1688.F32.TF32 R212, R32.reuse, R70, R208 ;  /* 0x0000004620d4723c */ /* 0x040ff000000810d0 */
[C---:B------:R-:W-:Y:S08]  /*21350*/  HMMA.1688.F32.TF32 R208, R32.reuse, R66, R204 ;  /* 0x0000004220d0723c */ /* 0x040ff000000810cc */
[C---:B------:R-:W-:Y:S08]  /*21360*/  HMMA.1688.F32.TF32 R204, R32.reuse, R62, R192 ;  /* 0x0000003e20cc723c */ /* 0x040ff000000810c0 */
[C---:B------:R-:W-:Y:S08]  /*21370*/  HMMA.1688.F32.TF32 R192, R32.reuse, R58, R184 ;  /* 0x0000003a20c0723c */ /* 0x040ff000000810b8 */
[C---:B------:R-:W-:Y:S08]  /*21380*/  HMMA.1688.F32.TF32 R184, R32.reuse, R54, R172 ;  /* 0x0000003620b8723c */ /* 0x040ff000000810ac */
[C---:B------:R-:W-:Y:S08]  /*21390*/  HMMA.1688.F32.TF32 R172, R32.reuse, R50, R168 ;  /* 0x0000003220ac723c */ /* 0x040ff000000810a8 */
[C---:B------:R-:W-:Y:S01]  /*213a0*/  HMMA.1688.F32.TF32 R168, R32.reuse, R46, R108 ;  /* 0x0000002e20a8723c */ /* 0x040fe2000008106c */
[----:B------:R-:W-:Y:S07]  /*213b0*/  STL.64 [R1+0x190], R216 ;  /* 0x000190d801007387 */ /* 0x000fee0000100a00 */
[C---:B------:R-:W-:Y:S01]  /*213c0*/  HMMA.1688.F32.TF32 R108, R32.reuse, R42, R120 ;  /* 0x0000002a206c723c */ /* 0x040fe20000081078 */
[----:B------:R-:W-:Y:S07]  /*213d0*/  STL.64 [R1+0x198], R218 ;  /* 0x000198da01007387 */ /* 0x000fee0000100a00 */
[C---:B------:R-:W-:Y:S08]  /*213e0*/  HMMA.1688.F32.TF32 R200, R32.reuse, R26, R200 ;  /* 0x0000001a20c8723c */ /* 0x040ff000000810c8 */
[C---:B------:R-:W-:Y:S08]  /*213f0*/  HMMA.1688.F32.TF32 R196, R32.reuse, R22, R196 ;  /* 0x0000001620c4723c */ /* 0x040ff000000810c4 */
[C---:B------:R-:W-:Y:S08]  /*21400*/  HMMA.1688.F32.TF32 R176, R32.reuse, R18, R176 ;  /* 0x0000001220b0723c */ /* 0x040ff000000810b0 */
[C---:B------:R-:W-:Y:S08]  /*21410*/  HMMA.1688.F32.TF32 R164, R32.reuse, R14, R164 ;  /* 0x0000000e20a4723c */ /* 0x040ff000000810a4 */
[C---:B------:R-:W-:Y:S08]  /*21420*/  HMMA.1688.F32.TF32 R156, R32.reuse, R6, R156 ;  /* 0x00000006209c723c */ /* 0x040ff0000008109c */
[C---:B------:R-:W-:Y:S01]  /*21430*/  HMMA.1688.F32.TF32 R152, R32.reuse, R10, R152 ;  /* 0x0000000a2098723c */ /* 0x040fe20000081098 */
[----:B------:R-:W-:Y:S07]  /*21440*/  STL.64 [R1+0x180], R212 ;  /* 0x000180d401007387 */ /* 0x000fee0000100a00 */
[----:B------:R-:W-:Y:S01]  /*21450*/  HMMA.1688.F32.TF32 R32, R32, R38, R92 ;  /* 0x000000262020723c */ /* 0x000fe2000008105c */
[----:B------:R-:W-:Y:S04]  /*21460*/  STL.64 [R1+0x188], R214 ;  /* 0x000188d601007387 */ /* 0x000fe80000100a00 */
[----:B------:R-:W-:Y:S04]  /*21470*/  STL.64 [R1+0x170], R208 ;  /* 0x000170d001007387 */ /* 0x000fe80000100a00 */
[----:B------:R-:W-:Y:S04]  /*21480*/  STL.64 [R1+0x178], R210 ;  /* 0x000178d201007387 */ /* 0x000fe80000100a00 */
        /* <DEDUP_REMOVED lines=9> */
[----:B------:R-:W-:Y:S01]  /*21520*/  STL.64 [R1+0x128], R170 ;  /* 0x000128aa01007387 */ /* 0x000fe20000100a00 */
[----:B-1----:R-:W-:Y:S03]  /*21530*/  HMMA.1688.F32.TF32 R184, R124, R14, R248 ;  /* 0x0000000e7cb8723c */ /* 0x002fe600000810f8 */
[----:B------:R-:W-:Y:S04]  /*21540*/  STL.64 [R1+0x110], R108 ;  /* 0x0001106c01007387 */ /* 0x000fe80000100a00 */
[----:B------:R1:W-:Y:S01]  /*21550*/  STL.64 [R1+0x118], R110 ;  /* 0x0001186e01007387 */ /* 0x0003e20000100a00 */
[----:B------:R-:W-:-:S03]  /*21560*/  IMAD.MOV.U32 R248, RZ, RZ, R25 ;  /* 0x000000fffff87224 */ /* 0x000fc600078e0019 */
[----:B------:R-:W-:Y:S01]  /*21570*/  STL.64 [R1+0x100], R32 ;  /* 0x0001002001007387 */ /* 0x000fe20000100a00 */
[----:B------:R-:W-:-:S03]  /*21580*/  IMAD.MOV.U32 R249, RZ, RZ, R13 ;  /* 0x000000fffff97224 */ /* 0x000fc600078e000d */
[----:B------:R-:W-:Y:S01]  /*21590*/  STL.64 [R1+0x108], R34 ;  /* 0x0001082201007387 */ /* 0x000fe20000100a00 */
[----:B------:R-:W-:Y:S02]  /*215a0*/  IMAD.MOV.U32 R250, RZ, RZ, R20 ;  /* 0x000000fffffa7224 */ /* 0x000fe400078e0014 */
[----:B------:R-:W-:Y:S02]  /*215b0*/  IMAD.MOV.U32 R251, RZ, RZ, R17 ;  /* 0x000000fffffb7224 */ /* 0x000fe400078e0011 */
[----:B--2---:R-:W-:Y:S01]  /*215c0*/  IMAD R12, R12, 0x20000, R28 ;  /* 0x000200000c0c7824 */ /* 0x004fe200078e021c */
[----:B------:R-:W-:Y:S01]  /*215d0*/  MOV R213, R24 ;  /* 0x0000001800d57202 */ /* 0x000fe20000000f00 */
[----:B------:R-:W-:Y:S02]  /*215e0*/  IMAD.MOV.U32 R214, RZ, RZ, R21 ;  /* 0x000000ffffd67224 */ /* 0x000fe400078e0015 */
[----:B------:R-:W-:Y:S01]  /*215f0*/  IMAD.MOV.U32 R215, RZ, RZ, R16 ;  /* 0x000000ffffd77224 */ /* 0x000fe200078e0010 */
[----:B------:R-:W-:Y:S04]  /*21600*/  STL [R1+0xa00], R12 ;  /* 0x000a000c01007387 */ /* 0x000fe80000100800 */
[----:B------:R-:W2:Y:S04]  /*21610*/  LDL.LU R25, [R1+0x2ef8] ;  /* 0x002ef80001197983 */ /* 0x000ea80000300800 */
[----:B------:R-:W3:Y:S04]  /*21620*/  LDL.LU R13, [R1+0x2ef4] ;  /* 0x002ef400010d7983 */ /* 0x000ee80000300800 */
[----:B------:R-:W4:Y:S04]  /*21630*/  LDL.LU R20, [R1+0x2ef0] ;  /* 0x002ef00001147983 */ /* 0x000f280000300800 */
[----:B------:R-:W4:Y:S04]  /*21640*/  LDL.LU R17, [R1+0x2eec] ;  /* 0x002eec0001117983 */ /* 0x000f280000300800 */
[----:B------:R-:W4:Y:S04]  /*21650*/  LDL.LU R212, [R1+0x490] ;  /* 0x0004900001d47983 */ /* 0x000f280000300800 */
[----:B------:R-:W4:Y:S04]  /*21660*/  LDL.LU R24, [R1+0x2ee8] ;  /* 0x002ee80001187983 */ /* 0x000f280000300800 */
[----:B------:R-:W4:Y:S04]  /*21670*/  LDL.LU R21, [R1+0x2ee4] ;  /* 0x002ee40001157983 */ /* 0x000f280000300800 */
[----:B------:R-:W4:Y:S01]  /*21680*/  LDL.LU R16, [R1+0x2ee0] ;  /* 0x002ee00001107983 */ /* 0x000f220000300800 */
[C---:B------:R-:W-:Y:S03]  /*21690*/  HMMA.1688.F32.TF32 R208, R124.reuse, R26, R116 ;  /* 0x0000001a7cd0723c */ /* 0x040fe60000081074 */
[----:B------:R-:W-:Y:S04]  /*216a0*/  LDS R116, [R252+0x8000] ;  /* 0x00800000fc747984 */ /* 0x000fe80000000800 */
[----:B------:R-:W-:Y:S01]  /*216b0*/  LDS R118, [R252+0xa000] ;  /* 0x00a00000fc767984 */ /* 0x000fe20000000800 */
[C---:B------:R-:W-:Y:S03]  /*216c0*/  HMMA.1688.F32.TF32 R192, R124.reuse, R18, R80 ;  /* 0x000000127cc0723c */ /* 0x040fe60000081050 */
[----:B------:R-:W-:Y:S04]  /*216d0*/  LDS R117, [R2+0x8000] ;  /* 0x0080000002757984 */ /* 0x000fe80000000800 */
[----:B------:R-:W-:Y:S01]  /*216e0*/  LDS R119, [R2+0xa000] ;  /* 0x00a0000002777984 */ /* 0x000fe20000000800 */
[----:B------:R-:W-:Y:S03]  /*216f0*/  HMMA.1688.F32.TF32 R204, R124, R22, R84 ;  /* 0x000000167ccc723c */ /* 0x000fe60000081054 */
        /* <DEDUP_REMOVED lines=17> */
[----:B--2---:R-:W-:Y:S01]  /*21810*/  IMAD.MOV.U32 R231, RZ, RZ, R25 ;  /* 0x000000ffffe77224 */ /* 0x004fe200078e0019 */
[----:B---3--:R-:W-:Y:S01]  /*21820*/  MOV R230, R13 ;  /* 0x0000000d00e67202 */ /* 0x008fe20000000f00 */
[----:B----4-:R-:W-:-:S02]  /*21830*/  IMAD.MOV.U32 R228, RZ, RZ, R20 ;  /* 0x000000ffffe47224 */ /* 0x010fc400078e0014 */
[----:B------:R-:W2:Y:S01]  /*21840*/  LDL.LU R20, [R1+0x2edc] ;  /* 0x002edc0001147983 */ /* 0x000ea20000300800 */
[----:B------:R-:W-:-:S03]  /*21850*/  IMAD.MOV.U32 R229, RZ, RZ, R17 ;  /* 0x000000ffffe57224 */ /* 0x000fc600078e0011 */
[----:B------:R-:W3:Y:S04]  /*21860*/  LDL.LU R17, [R1+0x2ed8] ;  /* 0x002ed80001117983 */ /* 0x000ee80000300800 */
[----:B------:R-:W4:Y:S04]  /*21870*/  LDL.LU R13, [R1+0x2ed4] ;  /* 0x002ed400010d7983 */ /* 0x000f280000300800 */
[----:B------:R-:W4:Y:S01]  /*21880*/  LDL.LU R25, [R1+0x2ed0] ;  /* 0x002ed00001197983 */ /* 0x000f220000300800 */
[----:B------:R-:W-:Y:S02]  /*21890*/  IMAD.MOV.U32 R235, RZ, RZ, R24 ;  /* 0x000000ffffeb7224 */ /* 0x000fe400078e0018 */
[----:B------:R-:W-:Y:S01]  /*218a0*/  IMAD.MOV.U32 R234, RZ, RZ, R21 ;  /* 0x000000ffffea7224 */ /* 0x000fe200078e0015 */
[----:B------:R-:W4:Y:S01]  /*218b0*/  LDL.LU R232, [R1+0x4c0] ;  /* 0x0004c00001e87983 */ /* 0x000f220000300800 */
[----:B------:R-:W-:-:S03]  /*218c0*/  IMAD.MOV.U32 R233, RZ, RZ, R16 ;  /* 0x000000ffffe97224 */ /* 0x000fc600078e0010 */
[----:B------:R-:W4:Y:S04]  /*218d0*/  LDL.LU R16, [R1+0x2ecc] ;  /* 0x002ecc0001107983 */ /* 0x000f280000300800 */
[----:B------:R-:W4:Y:S04]  /*218e0*/  LDL.LU R21, [R1+0x2ec8] ;  /* 0x002ec80001157983 */ /* 0x000f280000300800 */
[----:B------:R-:W4:Y:S01]  /*218f0*/  LDL.LU R24, [R1+0x2ec4] ;  /* 0x002ec40001187983 */ /* 0x000f220000300800 */
[----:B--2---:R-:W-:Y:S02]  /*21900*/  IMAD.MOV.U32 R239, RZ, RZ, R20 ;  /* 0x000000ffffef7224 */ /* 0x004fe400078e0014 */
[----:B---3--:R-:W-:Y:S01]  /*21910*/  IMAD.MOV.U32 R238, RZ, RZ, R17 ;  /* 0x000000ffffee7224 */ /* 0x008fe200078e0011 */
[----:B----4-:R-:W-:-:S02]  /*21920*/  MOV R236, R13 ;  /* 0x0000000d00ec7202 */ /* 0x010fc40000000f00 */
[----:B------:R-:W2:Y:S01]  /*21930*/  LDL.LU R13, [R1+0x2ec0] ;  /* 0x002ec000010d7983 */ /* 0x000ea20000300800 */
[----:B------:R-:W-:-:S03]  /*21940*/  IMAD.MOV.U32 R237, RZ, RZ, R25 ;  /* 0x000000ffffed7224 */ /* 0x000fc600078e0019 */
[----:B------:R-:W3:Y:S04]  /*21950*/  LDL.LU R25, [R1+0x2ebc] ;  /* 0x002ebc0001197983 */ /* 0x000ee80000300800 */
[----:B------:R-:W4:Y:S04]  /*21960*/  LDL.LU R17, [R1+0x2eb8] ;  /* 0x002eb80001117983 */ /* 0x000f280000300800 */
[----:B------:R-:W4:Y:S01]  /*21970*/  LDL.LU R20, [R1+0x2eb4] ;  /* 0x002eb40001147983 */ /* 0x000f220000300800 */
[----:B------:R-:W-:Y:S01]  /*21980*/  IMAD.MOV.U32 R243, RZ, RZ, R16 ;  /* 0x000000fffff37224 */ /* 0x000fe200078e0010 */
[----:B------:R-:W-:-:S02]  /*21990*/  MOV R242, R21 ;  /* 0x0000001500f27202 */ /* 0x000fc40000000f00 */
[----:B------:R-:W4:Y:S01]  /*219a0*/  LDL.LU R240, [R1+0x4e0] ;  /* 0x0004e00001f07983 */ /* 0x000f220000300800 */
[----:B------:R-:W-:-:S03]  /*219b0*/  IMAD.MOV.U32 R241, RZ, RZ, R24 ;  /* 0x000000fffff17224 */ /* 0x000fc600078e0018 */
[----:B------:R-:W4:Y:S04]  /*219c0*/  LDL.LU R24, [R1+0x2eb0] ;  /* 0x002eb00001187983 */ /* 0x000f280000300800 */
[----:B------:R-:W4:Y:S04]  /*219d0*/  LDL.LU R21, [R1+0x2eac] ;  /* 0x002eac0001157983 */ /* 0x000f280000300800 */
[----:B------:R-:W4:Y:S01]  /*219e0*/  LDL.LU R16, [R1+0x2ea8] ;  /* 0x002ea80001107983 */ /* 0x000f220000300800 */
[----:B--2---:R-:W-:Y:S01]  /*219f0*/  MOV R95, R13 ;  /* 0x0000000d005f7202 */ /* 0x004fe20000000f00 */
[----:B---3--:R-:W-:-:S02]  /*21a00*/  IMAD.MOV.U32 R94, RZ, RZ, R25 ;  /* 0x000000ffff5e7224 */ /* 0x008fc400078e0019 */
[----:B----4-:R-:W-:Y:S02]  /*21a10*/  IMAD.MOV.U32 R92, RZ, RZ, R17 ;  /* 0x000000ffff5c7224 */ /* 0x010fe400078e0011 */
        /* <DEDUP_REMOVED lines=13> */
[----:B---3--:R-:W-:-:S02]  /*21af0*/  IMAD.MOV.U32 R222, RZ, RZ, R20 ;  /* 0x000000ffffde7224 */ /* 0x008fc400078e0014 */
[----:B----4-:R-:W-:Y:S02]  /*21b00*/  IMAD.MOV.U32 R220, RZ, RZ, R25 ;  /* 0x000000ffffdc7224 */ /* 0x010fe400078e0019 */
[----:B------:R-:W2:Y:S01]  /*21b10*/  LDL.LU R25, [R1+0x2e88] ;  /* 0x002e880001197983 */ /* 0x000ea20000300800 */
[----:B------:R-:W-:-:S03]  /*21b20*/  MOV R221, R13 ;  /* 0x0000000d00dd7202 */ /* 0x000fc60000000f00 */
[----:B------:R-:W1:Y:S04]  /*21b30*/  LDL.LU R13, [R1+0x2e84] ;  /* 0x002e8400010d7983 */ /* 0x000e680000300800 */
[----:B------:R-:W3:Y:S04]  /*21b40*/  LDL.LU R20, [R1+0x2e80] ;  /* 0x002e800001147983 */ /* 0x000ee80000300800 */
[----:B------:R-:W4:Y:S01]  /*21b50*/  LDL.LU R17, [R1+0x2e7c] ;  /* 0x002e7c0001117983 */ /* 0x000f220000300800 */
[----:B------:R-:W-:-:S03]  /*21b60*/  IMAD.MOV.U32 R120, RZ, RZ, R21 ;  /* 0x000000ffff787224 */ /* 0x000fc600078e0015 */
[----:B------:R-:W4:Y:S01]  /*21b70*/  LDL.LU R21, [R1+0x2e78] ;  /* 0x002e780001157983 */ /* 0x000f220000300800 */
[----:B------:R-:W-:-:S03]  /*21b80*/  IMAD.MOV.U32 R121, RZ, RZ, R24 ;  /* 0x000000ffff797224 */ /* 0x000fc600078e0018 */
[----:B------:R-:W4:Y:S01]  /*21b90*/  LDL.LU R24, [R1+0x2e74] ;  /* 0x002e740001187983 */ /* 0x000f220000300800 */
[----:B------:R-:W-:Y:S01]  /*21ba0*/  IMAD.MOV.U32 R123, RZ, RZ, R16 ;  /* 0x000000ffff7b7224 */ /* 0x000fe200078e0010 */
[----:B--2---:R-:W-:Y:S02]  /*21bb0*/  MOV R122, R25 ;  /* 0x00000019007a7202 */ /* 0x004fe40000000f00 */
[----:B------:R-:W2:Y:S01]  /*21bc0*/  LDL.LU R25, [R1+0x2e70] ;  /* 0x002e700001197983 */ /* 0x000ea20000300800 */
[----:B-1----:R-:W-:-:S03]  /*21bd0*/  IMAD.MOV.U32 R110, RZ, RZ, R13 ;  /* 0x000000ffff6e7224 */ /* 0x002fc600078e000d */
[----:B------:R-:W2:Y:S01]  /*21be0*/  LDL.LU R16, [R1+0x2e6c] ;  /* 0x002e6c0001107983 */ /* 0x000ea20000300800 */
[----:B---3--:R-:W-:-:S03]  /*21bf0*/  IMAD.MOV.U32 R108, RZ, RZ, R20 ;  /* 0x000000ffff6c7224 */ /* 0x008fc600078e0014 */
[----:B------:R-:W3:Y:S01]  /*21c00*/  LDL.LU R20, [R1+0x2e68] ;  /* 0x002e680001147983 */ /* 0x000ee20000300800 */
[----:B----4-:R-:W-:-:S03]  /*21c10*/  IMAD.MOV.U32 R109, RZ, RZ, R17 ;  /* 0x000000ffff6d7224 */ /* 0x010fc600078e0011 */
[----:B------:R-:W4:Y:S04]  /*21c20*/  LDL.LU R17, [R1+0x2e64] ;  /* 0x002e640001117983 */ /* 0x000f280000300800 */
[----:B------:R-:W2:Y:S04]  /*21c30*/  LDL.LU R13, [R1+0x2e60] ;  /* 0x002e6000010d7983 */ /* 0x000ea80000300800 */
[----:B------:R-:W2:Y:S04]  /*21c40*/  LDL.LU R111, [R1+0x57c] ;  /* 0x00057c00016f7983 */ /* 0x000ea80000300800 */
[----:B------:R-:W3:Y:S01]  /*21c50*/  LDL.LU R168, [R1+0x620] ;  /* 0x0006200001a87983 */ /* 0x000ee20000300800 */
[C---:B------:R-:W-:Y:S08]  /*21c60*/  HMMA.1688.F32.TF32 R120, R124.reuse, R70, R120 ;  /* 0x000000467c78723c */ /* 0x040ff00000081078 */
[C---:B------:R-:W-:Y:S08]  /*21c70*/  HMMA.1688.F32.TF32 R220, R124.reuse, R66, R220 ;  /* 0x000000427cdc723c */ /* 0x040ff000000810dc */
[C---:B------:R-:W-:Y:S01]  /*21c80*/  HMMA.1688.F32.TF32 R216, R124.reuse, R62, R216 ;  /* 0x0000003e7cd8723c */ /* 0x040fe200000810d8 */
[----:B------:R-:W-:Y:S04]  /*21c90*/  STL [R1+0x2cf8], R252 ;  /* 0x002cf8fc01007387 */ /* 0x000fe80000100800 */
[----:B------:R-:W-:Y:S03]  /*21ca0*/  STL [R1+0x2cfc], R2 ;  /* 0x002cfc0201007387 */ /* 0x000fe60000100800 */
[C---:B------:R-:W-:Y:S08]  /*21cb0*/  HMMA.1688.F32.TF32 R92, R124.reuse, R58, R92 ;  /* 0x0000003a7c5c723c */ /* 0x040ff0000008105c */
[----:B--2---:R-:W-:Y:S11]  /*21cc0*/  HMMA.1688.F32.TF32 R108, R124, R74, R108 ;  /* 0x0000004a7c6c723c */ /* 0x004ff6000008106c */
        /* <DEDUP_REMOVED lines=10> */
[----:B------:R1:W-:Y:S04]  /*21d70*/  STL.64 [R1+0xd0], R220 ;  /* 0x0000d0dc01007387 */ /* 0x0003e80000100a00 */
[----:B------:R3:W-:Y:S04]  /*21d80*/  STL.64 [R1+0xd8], R222 ;  /* 0x0000d8de01007387 */ /* 0x0007e80000100a00 */
[----:B-1----:R-:W2:Y:S04]  /*21d90*/  LDL.LU R220, [R1+0x4a0] ;  /* 0x0004a00001dc7983 */ /* 0x002ea80000300800 */
[----:B------:R1:W-:Y:S04]  /*21da0*/  STL.64 [R1+0xc0], R216 ;  /* 0x0000c0d801007387 */ /* 0x0003e80000100a00 */
[----:B------:R1:W-:Y:S04]  /*21db0*/  STL.64 [R1+0xc8], R218 ;  /* 0x0000c8da01007387 */ /* 0x0003e80000100a00 */
[----:B------:R-:W2:Y:S04]  /*21dc0*/  LDL.LU R221, [R1+0x4a4] ;  /* 0x0004a40001dd7983 */ /* 0x000ea80000300800 */
[----:B---3--:R-:W3:Y:S04]  /*21dd0*/  LDL.LU R222, [R1+0x4a8] ;  /* 0x0004a80001de7983 */ /* 0x008ee80000300800 */
[----:B------:R-:W3:Y:S04]  /*21de0*/  LDL.LU R223, [R1+0x4ac] ;  /* 0x0004ac0001df7983 */ /* 0x000ee80000300800 */
[----:B-1----:R-:W3:Y:S04]  /*21df0*/  LDL.LU R216, [R1+0x2e0] ;  /* 0x0002e00001d87983 */ /* 0x002ee80000300800 */
[----:B------:R-:W3:Y:S04]  /*21e00*/  LDL.LU R217, [R1+0x2e4] ;  /* 0x0002e40001d97983 */ /* 0x000ee80000300800 */
[----:B------:R-:W3:Y:S04]  /*21e10*/  LDL.LU R218, [R1+0x2e8] ;  /* 0x0002e80001da7983 */ /* 0x000ee80000300800 */
[----:B------:R-:W3:Y:S04]  /*21e20*/  LDL.LU R219, [R1+0x2ec] ;  /* 0x0002ec0001db7983 */ /* 0x000ee80000300800 */
[----:B------:R-:W-:Y:S04]  /*21e30*/  STL.64 [R1+0x90], R92 ;  /* 0x0000905c01007387 */ /* 0x000fe80000100a00 */
[----:B------:R1:W-:Y:S04]  /*21e40*/  STL.64 [R1+0x98], R94 ;  /* 0x0000985e01007387 */ /* 0x0003e80000100a00 */
[----:B-1----:R-:W3:Y:S04]  /*21e50*/  LDL.LU.64 R94, [R1+0x2e38] ;  /* 0x002e3800015e7983 */ /* 0x002ee80000300a00 */
[----:B------:R-:W3:Y:S01]  /*21e60*/  LDL.LU.64 R92, [R1+0x2e30] ;  /* 0x002e3000015c7983 */ /* 0x000ee20000300a00 */
[----:B----4-:R-:W-:Y:S01]  /*21e70*/  IMAD.MOV.U32 R173, RZ, RZ, R17 ;  /* 0x000000ffffad7224 */ /* 0x010fe200078e0011 */
[----:B------:R-:W-:-:S02]  /*21e80*/  MOV R174, R16 ;  /* 0x0000001000ae7202 */ /* 0x000fc40000000f00 */
[----:B------:R-:W1:Y:S01]  /*21e90*/  LDSM.16.M88.4 R16, [R12+0x80000] ;  /* 0x080000000c10783b */ /* 0x000e620000000200 */
[----:B------:R-:W-:Y:S01]  /*21ea0*/  MOV R169, R25 ;  /* 0x0000001900a97202 */ /* 0x000fe20000000f00 */
[----:B------:R-:W-:Y:S01]  /*21eb0*/  IMAD.MOV.U32 R170, RZ, RZ, R24 ;  /* 0x000000ffffaa7224 */ /* 0x000fe200078e0018 */
[C---:B------:R-:W-:Y:S01]  /*21ec0*/  HMMA.1688.F32.TF32 R240, R124.reuse, R54, R240 ;  /* 0x000000367cf0723c */ /* 0x040fe200000810f0 */
[----:B------:R-:W-:Y:S01]  /*21ed0*/  IMAD.MOV.U32 R171, RZ, RZ, R21 ;  /* 0x000000ffffab7224 */ /* 0x000fe200078e0015 */
[----:B------:R-:W-:Y:S01]  /*21ee0*/  LDS R24, [R252+0x8600] ;  /* 0x00860000fc187984 */ /* 0x000fe20000000800 */
[----:B------:R-:W-:Y:S02]  /*21ef0*/  IMAD.MOV.U32 R172, RZ, RZ, R20 ;  /* 0x000000ffffac7224 */ /* 0x000fe400078e0014 */
[----:B------:R-:W-:Y:S01]  /*21f00*/  IMAD.MOV.U32 R175, RZ, RZ, R13 ;  /* 0x000000ffffaf7224 */ /* 0x000fe200078e000d */
[----:B------:R-:W4:Y:S02]  /*21f10*/  LDS R25, [R2+0x8600] ;  /* 0x0086000002197984 */ /* 0x000f240000000800 */
[C---:B------:R-:W-:Y:S02]  /*21f20*/  HMMA.1688.F32.TF32 R236, R124.reuse, R50, R236 ;  /* 0x000000327cec723c */ /* 0x040fe400000810ec */
[----:B------:R-:W-:Y:S04]  /*21f30*/  LDS R20, [R252+0x8700] ;  /* 0x00870000fc147984 */ /* 0x000fe80000000800 */
[----:B------:R-:W1:Y:S02]  /*21f40*/  LDS R21, [R2+0x8700] ;  /* 0x0087000002157984 */ /* 0x000e640000000800 */
[C---:B------:R-:W-:Y:S02]  /*21f50*/  HMMA.1688.F32.TF32 R232, R124.reuse, R46, R232 ;  /* 0x0000002e7ce8723c */ /* 0x040fe400000810e8 */
[----:B------:R-:W1:Y:S06]  /*21f60*/  LDSM.16.M88.4 R12, [R12+0x82000] ;  /* 0x082000000c0c783b */ /* 0x000e6c0000000200 */
[C---:B------:R-:W-:Y:S08]  /*21f70*/  HMMA.1688.F32.TF32 R172, R124.reuse, R6, R172 ;  /* 0x000000067cac723c */ /* 0x040ff000000810ac */
[C---:B------:R-:W-:Y:S08]  /*21f80*/  HMMA.1688.F32.TF32 R168, R124.reuse, R10, R168 ;  /* 0x0000000a7ca8723c */ /* 0x040ff000000810a8 */
[C---:B------:R-:W-:Y:S08]  /*21f90*/  HMMA.1688.F32.TF32 R228, R124.reuse, R42, R228 ;  /* 0x0000002a7ce4723c */ /* 0x040ff000000810e4 */
[----:B------:R-:W-:Y:S01]  /*21fa0*/  HMMA.1688.F32.TF32 R124, R124, R38, R212 ;  /* 0x000000267c7c723c */ /* 0x000fe200000810d4 */
[----:B------:R-:W-:Y:S04]  /*21fb0*/  STL.64 [R1+0x80], R240 ;  /* 0x000080f001007387 */ /* 0x000fe80000100a00 */
[----:B------:R-:W-:Y:S04]  /*21fc0*/  STL.64 [R1+0x88], R242 ;  /* 0x000088f201007387 */ /* 0x000fe80000100a00 */
[----:B------:R-:W-:Y:S04]  /*21fd0*/  STL.64 [R1+0x70], R236 ;  /* 0x000070ec01007387 */ /* 0x000fe80000100a00 */
[----:B------:R-:W-:Y:S01]  /*21fe0*/  STL.64 [R1+0x78], R238 ;  /* 0x000078ee01007387 */ /* 0x000fe20000100a00 */
[-C--:B-1----:R-:W-:Y:S03]  /*21ff0*/  HMMA.1688.F32.TF32 R248, R116, R16.reuse, R248 ;  /* 0x0000001074f8723c */ /* 0x082fe600000810f8 */
[----:B------:R-:W-:Y:S04]  /*22000*/  STL.64 [R1+0x60], R232 ;  /* 0x000060e801007387 */ /* 0x000fe80000100a00 */
[----:B------:R-:W-:Y:S04]  /*22010*/  STL.64 [R1+0x68], R234 ;  /* 0x000068ea01007387 */ /* 0x000fe80000100a00 */
[----:B------:R-:W-:Y:S04]  /*22020*/  STL.64 [R1+0x20], R228 ;  /* 0x000020e401007387 */ /* 0x000fe80000100a00 */
[----:B------:R-:W-:Y:S04]  /*22030*/  STL.64 [R1], R124 ;  /* 0x0000007c01007387 */ /* 0x000fe80000100a00 */
[----:B------:R1:W-:Y:S02]  /*22040*/  STL.64 [R1+0x8], R126 ;  /* 0x0000087e01007387 */ /* 0x0003e40000100a00 */
[----:B-1----:R-:W-:Y:S01]  /*22050*/  HMMA.1688.F32.TF32 R124, R84, R16, R224 ;  /* 0x00000010547c723c */ /* 0x002fe200000810e0 */
[----:B------:R-:W-:Y:S01]  /*22060*/  IMAD.MOV.U32 R212, RZ, RZ, R64 ;  /* 0x000000ffffd47224 */ /* 0x000fe200078e0040 */
[----:B------:R-:W-:Y:S01]  /*22070*/  MOV R213, R65 ;  /* 0x0000004100d57202 */ /* 0x000fe20000000f00 */
[----:B------:R-:W4:Y:S04]  /*22080*/  LDL.LU R64, [R1+0x2e2c] ;  /* 0x002e2c0001407983 */ /* 0x000f280000300800 */
[----:B------:R-:W4:Y:S04]  /*22090*/  LDL.LU R65, [R1+0x2e28] ;  /* 0x002e280001417983 */ /* 0x000f280000300800 */
[----:B------:R-:W-:Y:S04]  /*220a0*/  STL.64 [R1+0x2c08], R250 ;  /* 0x002c08fa01007387 */ /* 0x000fe80000100a00 */
[----:B------:R-:W-:Y:S01]  /*220b0*/  STL.64 [R1+0x2c00], R248 ;  /* 0x002c00f801007387 */ /* 0x000fe20000100a00 */
[----:B------:R-:W-:-:S02]  /*220c0*/  IMAD.MOV.U32 R214, RZ, RZ, R57 ;  /* 0x000000ffffd67224 */ /* 0x000fc400078e0039 */
[----:B------:R-:W-:-:S05]  /*220d0*/  IMAD.MOV.U32 R215, RZ, RZ, R56 ;  /* 0x000000ffffd77224 */ /* 0x000fca00078e0038 */
[----:B------:R-:W-:Y:S04]  /*220e0*/  STL [R1+0x2bfc], R124 ;  /* 0x002bfc7c01007387 */ /* 0x000fe80000100800 */
[----:B------:R-:W-:Y:S04]  /*220f0*/  STL [R1+0x2bf8], R125 ;  /* 0x002bf87d01007387 */ /* 0x000fe80000100800 */
[----:B------:R-:W-:Y:S04]  /*22100*/  STL [R1+0x2bf4], R126 ;  /* 0x002bf47e01007387 */ /* 0x000fe80000100800 */
[----:B------:R3:W-:Y:S01]  /*22110*/  STL [R1+0x2bf0], R127 ;  /* 0x002bf07f01007387 */ /* 0x0007e20000100800 */
[----:B------:R-:W-:-:S02]  /*22120*/  IMAD.MOV.U32 R224, RZ, RZ, R61 ;  /* 0x000000ffffe07224 */ /* 0x000fc400078e003d */
[----:B------:R-:W-:Y:S01]  /*22130*/  IMAD.MOV.U32 R225, RZ, RZ, R60 ;  /* 0x000000ffffe17224 */ /* 0x000fe200078e003c */
[-C--:B--2---:R-:W-:Y:S08]  /*22140*/  HMMA.1688.F32.TF32 R56, R76, R16.reuse, R120 ;  /* 0x000000104c38723c */ /* 0x084ff00000081078 */
[-C--:B------:R-:W-:Y:S08]  /*22150*/  HMMA.1688.F32.TF32 R120, R28, R16.reuse, R188 ;  /* 0x000000101c78723c */ /* 0x080ff000000810bc */
[-C--:B---3--:R-:W-:Y:S08]  /*22160*/  HMMA.1688.F32.TF32 R124, R80, R16.reuse, R92 ;  /* 0x00000010507c723c */ /* 0x088ff0000008105c */
[-C--:B------:R-:W-:Y:S11]  /*22170*/  HMMA.1688.F32.TF32 R92, R32, R16.reuse, R128 ;  /* 0x00000010205c723c */ /* 0x080ff60000081080 */
[----:B------:R-:W-:Y:S04]  /*22180*/  @!UPT UIADD3 URZ, URZ, URZ, URZ ;  /* 0x0000003f3f3ff290 */ /* 0x000fe8000fffe03f */
[----:B------:R-:W-:Y:S04]  /*22190*/  STL.64 [R1+0x600], R124 ;  /* 0x0006007c01007387 */ /* 0x000fe80000100a00 */
[----:B------:R-:W-:Y:S04]  /*221a0*/  STL.64 [R1+0x608], R126 ;  /* 0x0006087e01007387 */ /* 0x000fe80000100a00 */
[----:B------:R-:W-:Y:S04]  /*221b0*/  STL.64 [R1+0x740], R56 ;  /* 0x0007403801007387 */ /* 0x000fe80000100a00 */
[----:B------:R4:W-:Y:S02]  /*221c0*/  STL.64 [R1+0x748], R58 ;  /* 0x0007483a01007387 */ /* 0x0009e40000100a00 */
[-C--:B----4-:R-:W-:Y:S02]  /*221d0*/  HMMA.1688.F32.TF32 R56, R24, R16.reuse, R200 ;  /* 0x000000101838723c */ /* 0x090fe400000810c8 */
[----:B------:R-:W-:Y:S04]  /*221e0*/  STL.64 [R1+0x850], R92 ;  /* 0x0008505c01007387 */ /* 0x000fe80000100a00 */
[----:B------:R1:W-:Y:S04]  /*221f0*/  STL.64 [R1+0x858], R94 ;  /* 0x0008585e01007387 */ /* 0x0003e80000100a00 */
[----:B------:R-:W-:Y:S04]  /*22200*/  STL.64 [R1+0x940], R120 ;  /* 0x0009407801007387 */ /* 0x000fe80000100a00 */
[----:B------:R-:W-:Y:S04]  /*22210*/  STL.64 [R1+0x948], R122 ;  /* 0x0009487a01007387 */ /* 0x000fe80000100a00 */
[----:B------:R-:W-:Y:S01]  /*22220*/  STL.64 [R1+0x2c10], R18 ;  /* 0x002c101201007387 */ /* 0x000fe20000100a00 */
[----:B-1----:R-:W-:Y:S04]  /*22230*/  HMMA.1688.F32.TF32 R92, R20, R16, R208 ;  /* 0x00000010145c723c */ /* 0x002fe800000810d0 */
[----:B------:R-:W-:Y:S04]  /*22240*/  STL.64 [R1+0x990], R56 ;  /* 0x0009903801007387 */ /* 0x000fe80000100a00 */
[----:B------:R1:W-:Y:S02]  /*22250*/  STL.64 [R1+0x998], R58 ;  /* 0x0009983a01007387 */ /* 0x0003e40000100a00 */
[-C--:B-1----:R-:W-:Y:S11]  /*22260*/  HMMA.1688.F32.TF32 R56, R116, R12.reuse, R220 ;  /* 0x0000000c7438723c */ /* 0x082ff600000810dc */
[----:B------:R-:W-:Y:S02]  /*22270*/  @!UPT UIADD3 URZ, URZ, URZ, URZ ;  /* 0x0000003f3f3ff290 */ /* 0x000fe4000fffe03f */
[----:B------:R-:W-:Y:S04]  /*22280*/  STL.64 [R1+0x9c0], R92 ;  /* 0x0009c05c01007387 */ /* 0x000fe80000100a00 */
[----:B------:R-:W-:Y:S06]  /*22290*/  STL.64 [R1+0x9c8], R94 ;  /* 0x0009c85e01007387 */ /* 0x000fec0000100a00 */
[----:B------:R-:W-:Y:S04]  /*222a0*/  STL.64 [R1+0x2c20], R58 ;  /* 0x002c203a01007387 */ /* 0x000fe80000100a00 */
[----:B------:R1:W-:Y:S04]  /*222b0*/  STL.64 [R1+0x2c18], R56 ;  /* 0x002c183801007387 */ /* 0x0003e80000100a00 */
[----:B------:R-:W2:Y:S04]  /*222c0*/  LDL.LU R61, [R1+0x2e24] ;  /* 0x002e2400013d7983 */ /* 0x000ea80000300800 */
[----:B------:R-:W3:Y:S01]  /*222d0*/  LDL.LU R60, [R1+0x2e20] ;  /* 0x002e2000013c7983 */ /* 0x000ee20000300800 */
[----:B------:R-:W-:Y:S01]  /*222e0*/  HMMA.1688.F32.TF32 R128, R84, R12, R216 ;  /* 0x0000000c5480723c */ /* 0x000fe200000810d8 */
[----:B------:R-:W-:-:S02]  /*222f0*/  IMAD.MOV.U32 R2, RZ, RZ, R230 ;  /* 0x000000ffff027224 */ /* 0x000fc400078e00e6 */
[----:B------:R-:W-:Y:S01]  /*22300*/  IMAD.MOV.U32 R252, RZ, RZ, R231 ;  /* 0x000000fffffc7224 */ /* 0x000fe200078e00e7 */
[----:B------:R-:W-:Y:S01]  /*22310*/  MOV R231, R64 ;  /* 0x0000004000e77202 */ /* 0x000fe20000000f00 */
[----:B------:R-:W-:-:S03]  /*22320*/  IMAD.MOV.U32 R230, RZ, RZ, R65 ;  /* 0x000000ffffe67224 */ /* 0x000fc600078e0041 */
[-C--:B------:R-:W-:Y:S08]  /*22330*/  HMMA.1688.F32.TF32 R16, R80, R12.reuse, R212 ;  /* 0x0000000c5010723c */ /* 0x080ff000000810d4 */
[-C--:B-1----:R-:W-:Y:S08]  /*22340*/  HMMA.1688.F32.TF32 R56, R76, R12.reuse, R108 ;  /* 0x0000000c4c38723c */ /* 0x082ff0000008106c */
[----:B------:R-:W-:Y:S01]  /*22350*/  HMMA.1688.F32.TF32 R64, R32, R12, R132 ;  /* 0x0000000c2040723c */ /* 0x000fe20000081084 */
[----:B------:R-:W-:Y:S01]  /*22360*/  MOV R226, R40 ;  /* 0x0000002800e27202 */ /* 0x000fe20000000f00 */
[----:B------:R-:W-:Y:S01]  /*22370*/  IMAD.MOV.U32 R227, RZ, RZ, R41 ;  /* 0x000000ffffe37224 */ /* 0x000fe200078e0029 */
        /* <DEDUP_REMOVED lines=8> */
[----:B------:R-:W2:Y:S04]  /*22400*/  LDL.LU R60, [R1+0x2e14] ;  /* 0x002e1400013c7983 */ /* 0x000ea80000300800 */
[----:B------:R-:W3:Y:S04]  /*22410*/  LDL.LU R61, [R1+0x2e10] ;  /* 0x002e1000013d7983 */ /* 0x000ee80000300800 */
[----:B------:R-:W-:Y:S04]  /*22420*/  STL.64 [R1+0x2c30], R130 ;  /* 0x002c308201007387 */ /* 0x000fe80000100a00 */
[----:B------:R-:W-:Y:S04]  /*22430*/  STL.64 [R1+0x2c28], R128 ;  /* 0x002c288001007387 */ /* 0x000fe80000100a00 */
[----:B------:R-:W-:Y:S04]  /*22440*/  STL.64 [R1+0x540], R16 ;  /* 0x0005401001007387 */ /* 0x000fe80000100a00 */
[----:B------:R-:W-:Y:S04]  /*22450*/  STL.64 [R1+0x670], R56 ;  /* 0x0006703801007387 */ /* 0x000fe80000100a00 */
[----:B------:R1:W-:Y:S04]  /*22460*/  STL.64 [R1+0x678], R58 ;  /* 0x0006783a01007387 */ /* 0x0003e80000100a00 */
[----:B------:R-:W-:Y:S04]  /*22470*/  STL.64 [R1+0x810], R64 ;  /* 0x0008104001007387 */ /* 0x000fe80000100a00 */
[----:B------:R-:W-:Y:S01]  /*22480*/  STL.64 [R1+0x818], R66 ;  /* 0x0008184201007387 */ /* 0x000fe20000100a00 */
[----:B-1----:R-:W-:Y:S03]  /*22490*/  HMMA.1688.F32.TF32 R56, R24, R12, R196 ;  /* 0x0000000c1838723c */ /* 0x002fe600000810c4 */
[----:B------:R-:W2:Y:S01]  /*224a0*/  LDL R199, [R1+0xa00] ;  /* 0x000a000001c77983 */ /* 0x000ea20000100800 */
[----:B------:R-:W-:-:S02]  /*224b0*/  IMAD.MOV.U32 R124, RZ, RZ, R18 ;  /* 0x000000ffff7c7224 */ /* 0x000fc400078e0012 */
[----:B------:R-:W-:Y:S02]  /*224c0*/  IMAD.MOV.U32 R125, RZ, RZ, R19 ;  /* 0x000000ffff7d7224 */ /* 0x000fe400078e0013 */
[-C--:B------:R-:W-:Y:S01]  /*224d0*/  HMMA.1688.F32.TF32 R16, R28, R12.reuse, R180 ;  /* 0x0000000c1c10723c */ /* 0x080fe200000810b4 */
[----:B----4-:R-:W-:Y:S01]  /*224e0*/  MOV R222, R41 ;  /* 0x0000002900de7202 */ /* 0x010fe20000000f00 */
[----:B------:R-:W-:Y:S11]  /*224f0*/  IMAD.MOV.U32 R223, RZ, RZ, R40 ;  /* 0x000000ffffdf7224 */ /* 0x000ff600078e0028 */
[----:B------:R-:W-:Y:S10]  /*22500*/  @!UPT UIADD3 URZ, URZ, URZ, URZ ;  /* 0x0000003f3f3ff290 */ /* 0x000ff4000fffe03f */
[----:B------:R-:W-:Y:S04]  /*22510*/  STL.64 [R1+0x910], R16 ;  /* 0x0009101001007387 */ /* 0x000fe80000100a00 */
[----:B------:R1:W-:Y:S02]  /*22520*/  STL.64 [R1+0x918], R18 ;  /* 0x0009181201007387 */ /* 0x0003e40000100a00 */
[----:B-1----:R-:W-:Y:S02]  /*22530*/  HMMA.1688.F32.TF32 R16, R20, R12, R204 ;  /* 0x0000000c1410723c */ /* 0x002fe400000810cc */
[----:B------:R-:W-:Y:S04]  /*22540*/  STL.64 [R1+0x970], R56 ;  /* 0x0009703801007387 */ /* 0x000fe80000100a00 */
[----:B------:R-:W-:Y:S01]  /*22550*/  STL.64 [R1+0x978], R58 ;  /* 0x0009783a01007387 */ /* 0x000fe20000100a00 */
[----:B------:R-:W-:-:S02]  /*22560*/  IMAD.MOV.U32 R216, RZ, RZ, R37 ;  /* 0x000000ffffd87224 */ /* 0x000fc400078e0025 */
[----:B------:R-:W-:Y:S11]  /*22570*/  IMAD.MOV.U32 R217, RZ, RZ, R36 ;  /* 0x000000ffffd97224 */ /* 0x000ff600078e0024 */
[----:B------:R-:W-:Y:S03]  /*22580*/  @!UPT UIADD3 URZ, URZ, URZ, URZ ;  /* 0x0000003f3f3ff290 */ /* 0x000fe6000fffe03f */
[----:B------:R-:W-:Y:S04]  /*22590*/  STL.64 [R1+0x9b0], R16 ;  /* 0x0009b01001007387 */ /* 0x000fe80000100a00 */
[----:B------:R-:W-:Y:S04]  /*225a0*/  STL.64 [R1+0x9b8], R18 ;  /* 0x0009b81201007387 */ /* 0x000fe80000100a00 */
[----:B------:R-:W-:Y:S01]  /*225b0*/  STL.64 [R1+0x2c38], R14 ;  /* 0x002c380e01007387 */ /* 0x000fe20000100a00 */
[----:B------:R-:W-:Y:S02]  /*225c0*/  IMAD.MOV.U32 R214, RZ, RZ, R3 ;  /* 0x000000ffffd67224 */ /* 0x000fe400078e0003 */
[----:B------:R-:W-:Y:S01]  /*225d0*/  IMAD.MOV.U32 R215, RZ, RZ, R0 ;  /* 0x000000ffffd77224 */ /* 0x000fe200078e0000 */
[----:B------:R-:W-:Y:S01]  /*225e0*/  MOV R219, R8 ;  /* 0x0000000800db7202 */ /* 0x000fe20000000f00 */
[----:B------:R-:W-:-:S02]  /*225f0*/  IMAD.MOV.U32 R218, RZ, RZ, R9 ;  /* 0x000000ffffda7224 */ /* 0x000fc400078e0009 */
[----:B------:R-:W-:Y:S02]  /*22600*/  IMAD.MOV.U32 R212, RZ, RZ, R5 ;  /* 0x000000ffffd47224 */ /* 0x000fe400078e0005 */
[----:B------:R-:W-:Y:S01]  /*22610*/  IMAD.MOV.U32 R213, RZ, RZ, R4 ;  /* 0x000000ffffd57224 */ /* 0x000fe200078e0004 */
[----:B--2---:R-:W1:Y:S04]  /*22620*/  LDSM.16.M88.4 R40, [R199+0x84000] ;  /* 0x08400000c728783b */ /* 0x004e680000000200 */
[----:B------:R-:W2:Y:S01]  /*22630*/  LDSM.16.M88.4 R36, [R199+0x86000] ;  /* 0x08600000c724783b */ /* 0x000ea20000000200 */
[----:B---3--:R-:W-:Y:S02]  /*22640*/  IMAD.MOV.U32 R220, RZ, RZ, R61 ;  /* 0x000000ffffdc7224 */ /* 0x008fe400078e003d */
[----:B------:R-:W-:Y:S01]  /*22650*/  IMAD.MOV.U32 R221, RZ, RZ, R60 ;  /* 0x000000ffffdd7224 */ /* 0x000fe200078e003c */
[----:B------:R-:W3:Y:S04]  /*22660*/  LDSM.16.M88.4 R8, [R199+0x88000] ;  /* 0x08800000c708783b */ /* 0x000ee80000000200 */
[----:B------:R-:W4:Y:S04]  /*22670*/  LDSM.16.M88.4 R4, [R199+0x8a000] ;  /* 0x08a00000c704783b */ /* 0x000f280000000200 */
[----:B------:R-:W-:Y:S04]  /*22680*/  LDSM.16.M88.4 R188, [R199+0x8e000] ;  /* 0x08e00000c7bc783b */ /* 0x000fe80000000200 */
[----:B------:R-:W-:Y:S04]  /*22690*/  LDSM.16.M88.4 R208, [R199+0x98000] ;  /* 0x09800000c7d0783b */ /* 0x000fe80000000200 */
[----:B------:R-:W-:Y:S04]  /*226a0*/  LDSM.16.M88.4 R204, [R199+0x9a000] ;  /* 0x09a00000c7cc783b */ /* 0x000fe80000000200 */
[----:B------:R-:W-:Y:S01]  /*226b0*/  LDSM.16.M88.4 R200, [R199+0x9c000] ;  /* 0x09c00000c7c8783b */ /* 0x000fe20000000200 */
[-C--:B-1----:R-:W-:Y:S08]  /*226c0*/  HMMA.1688.F32.TF32 R12, R80, R40.reuse, R224 ;  /* 0x00000028500c723c */ /* 0x082ff000000810e0 */
[-C--:B------:R-:W-:Y:S08]  /*226d0*/  HMMA.1688.F32.TF32 R60, R116, R40.reuse, R232 ;  /* 0x00000028743c723c */ /* 0x080ff000000810e8 */
[-C--:B------:R-:W-:Y:S08]  /*226e0*/  HMMA.1688.F32.TF32 R132, R84, R40.reuse, R228 ;  /* 0x000000285484723c */ /* 0x080ff000000810e4 */
[----:B------:R-:W-:Y:S01]  /*226f0*/  HMMA.1688.F32.TF32 R16, R76, R40, R96 ;  /* 0x000000284c10723c */ /* 0x000fe20000081060 */
[----:B------:R-:W-:Y:S01]  /*22700*/  MOV R126, R12 ;  /* 0x0000000c007e7202 */ /* 0x000fe20000000f00 */
[----:B------:R-:W-:-:S02]  /*22710*/  IMAD.MOV.U32 R127, RZ, RZ, R13 ;  /* 0x000000ffff7f7224 */ /* 0x000fc400078e000d */
[----:B------:R-:W-:Y:S02]  /*22720*/  IMAD.MOV.U32 R3, RZ, RZ, R14 ;  /* 0x000000ffff037224 */ /* 0x000fe400078e000e */
[----:B------:R-:W-:Y:S02]  /*22730*/  IMAD.MOV.U32 R0, RZ, RZ, R15 ;  /* 0x000000ffff007224 */ /* 0x000fe400078e000f */
[-C--:B------:R-:W-:Y:S01]  /*22740*/  HMMA.1688.F32.TF32 R12, R32, R40.reuse, R136 ;  /* 0x00000028200c723c */ /* 0x080fe20000081088 */
[----:B------:R-:W-:Y:S04]  /*22750*/  STL.64 [R1+0x2c48], R62 ;  /* 0x002c483e01007387 */ /* 0x000fe80000100a00 */
[----:B------:R-:W-:Y:S04]  /*22760*/  STL.64 [R1+0x2c40], R60 ;  /* 0x002c403c01007387 */ /* 0x000fe80000100a00 */
[----:B------:R-:W-:Y:S01]  /*22770*/  STL.64 [R1+0x2c58], R134 ;  /* 0x002c588601007387 */ /* 0x000fe20000100a00 */
[----:B------:R-:W-:Y:S03]  /*22780*/  HMMA.1688.F32.TF32 R56, R28, R40, R160 ;  /* 0x000000281c38723c */ /* 0x000fe600000810a0 */
[----:B------:R-:W-:Y:S04]  /*22790*/  STL.64 [R1+0x2c50], R132 ;  /* 0x002c508401007387 */ /* 0x000fe80000100a00 */
[----:B------:R-:W-:Y:S04]  /*227a0*/  STL.64 [R1+0x2c68], R126 ;  /* 0x002c687e01007387 */ /* 0x000fe80000100a00 */
[----:B------:R-:W-:Y:S04]  /*227b0*/  STL.64 [R1+0x2c60], R124 ;  /* 0x002c607c01007387 */ /* 0x000fe80000100a00 */
[----:B------:R-:W-:Y:S04]  /*227c0*/  STL.64 [R1+0x620], R16 ;  /* 0x0006201001007387 */ /* 0x000fe80000100a00 */
[----:B------:R1:W-:Y:S04]  /*227d0*/  STL.64 [R1+0x628], R18 ;  /* 0x0006281201007387 */ /* 0x0003e80000100a00 */
[----:B------:R-:W-:Y:S01]  /*227e0*/  STL.64 [R1+0x750], R12 ;  /* 0x0007500c01007387 */ /* 0x000fe20000100a00 */
[----:B--2---:R-:W-:Y:S03]  /*227f0*/  HMMA.1688.F32.TF32 R64, R116, R36, R220 ;  /* 0x000000247440723c */ /* 0x004fe600000810dc */
[----:B------:R2:W-:Y:S05]  /*22800*/  STL.64 [R1+0x758], R14 ;  /* 0x0007580e01007387 */ /* 0x0005ea0000100a00 */
[-C--:B-1----:R-:W-:Y:S08]  /*22810*/  HMMA.1688.F32.TF32 R16, R24, R40.reuse, R176 ;  /* 0x000000281810723c */ /* 0x082ff000000810b0 */
[----:B--2---:R-:W-:Y:S08]  /*22820*/  HMMA.1688.F32.TF32 R12, R20, R40, R192 ;  /* 0x00000028140c723c */ /* 0x004ff000000810c0 */
[-C--:B------:R-:W-:Y:S01]  /*22830*/  HMMA.1688.F32.TF32 R136, R84, R36.reuse, R216 ;  /* 0x000000245488723c */ /* 0x080fe200000810d8 */
        /* <DEDUP_REMOVED lines=11> */
[----:B------:R-:W2:Y:S04]  /*228f0*/  LDL.LU R236, [R1+0x610] ;  /* 0x0006100001ec7983 */ /* 0x000ea80000300800 */
[----:B------:R-:W2:Y:S04]  /*22900*/  LDL.LU R237, [R1+0x614] ;  /* 0x0006140001ed7983 */ /* 0x000ea80000300800 */
[----:B------:R-:W2:Y:S04]  /*22910*/  LDL.LU R238, [R1+0x618] ;  /* 0x0006180001ee7983 */ /* 0x000ea80000300800 */
[----:B------:R-:W2:Y:S04]  /*22920*/  LDL.LU R239, [R1+0x61c] ;  /* 0x00061c0001ef7983 */ /* 0x000ea80000300800 */
        /* <DEDUP_REMOVED lines=8> */
[-C--:B------:R-:W-:Y:S03]  /*229b0*/  HMMA.1688.F32.TF32 R176, R80, R36.reuse, R212 ;  /* 0x0000002450b0723c */ /* 0x080fe600000810d4 */
[----:B------:R-:W2:Y:S05]  /*229c0*/  LDSM.16.M88.4 R192, [R199+0x8c000] ;  /* 0x08c00000c7c0783b */ /* 0x000eaa0000000200 */
[-C--:B-1----:R-:W-:Y:S11]  /*229d0*/  HMMA.1688.F32.TF32 R12, R76, R36.reuse, R88 ;  /* 0x000000244c0c723c */ /* 0x082ff60000081058 */
[----:B------:R-:W-:Y:S04]  /*229e0*/  @!UPT UIADD3 URZ, URZ, URZ, URZ ;  /* 0x0000003f3f3ff290 */ /* 0x000fe8000fffe03f */
[----:B------:R-:W-:Y:S04]  /*229f0*/  STL.64 [R1+0x2ca0], R178 ;  /* 0x002ca0b201007387 */ /* 0x000fe80000100a00 */
[----:B------:R-:W-:Y:S04]  /*22a00*/  STL.64 [R1+0x2c98], R176 ;  /* 0x002c98b001007387 */ /* 0x000fe80000100a00 */
[----:B------:R-:W4:Y:S04]  /*22a10*/  LDL.LU R224, [R1+0x6a0] ;  /* 0x0006a00001e07983 */ /* 0x000f280000300800 */
[----:B------:R-:W-:Y:S04]  /*22a20*/  STL.64 [R1+0x5f0], R12 ;  /* 0x0005f00c01007387 */ /* 0x000fe80000100a00 */
[----:B------:R1:W-:Y:S04]  /*22a30*/  STL.64 [R1+0x5f8], R14 ;  /* 0x0005f80e01007387 */ /* 0x0003e80000100a00 */
        /* <DEDUP_REMOVED lines=9> */
[-C--:B-1----:R-:W-:Y:S01]  /*22ad0*/  HMMA.1688.F32.TF32 R12, R32, R36.reuse, R112 ;  /* 0x00000024200c723c */ /* 0x082fe20000081070 */
[----:B------:R-:W-:Y:S01]  /*22ae0*/  IMAD.MOV.U32 R218, RZ, RZ, R49 ;  /* 0x000000ffffda7224 */ /* 0x000fe200078e0031 */
[----:B------:R-:W-:Y:S01]  /*22af0*/  MOV R219, R48 ;  /* 0x0000003000db7202 */ /* 0x000fe20000000f00 */
[----:B------:R-:W4:Y:S04]  /*22b00*/  LDL.LU R49, [R1+0x2e0c] ;  /* 0x002e0c0001317983 */ /* 0x000f280000300800 */
[----:B------:R-:W4:Y:S01]  /*22b10*/  LDL.LU R48, [R1+0x2e08] ;  /* 0x002e080001307983 */ /* 0x000f220000300800 */
[-C--:B------:R-:W-:Y:S08]  /*22b20*/  HMMA.1688.F32.TF32 R40, R28, R36.reuse, R140 ;  /* 0x000000241c28723c */ /* 0x080ff0000008108c */
[-C--:B------:R-:W-:Y:S07]  /*22b30*/  HMMA.1688.F32.TF32 R16, R24, R36.reuse, R164 ;  /* 0x000000241810723c */ /* 0x080fee00000810a4 */
[----:B------:R-:W-:Y:S04]  /*22b40*/  STL.64 [R1+0x680], R12 ;  /* 0x0006800c01007387 */ /* 0x000fe80000100a00 */
[----:B------:R1:W-:Y:S02]  /*22b50*/  STL.64 [R1+0x688], R14 ;  /* 0x0006880e01007387 */ /* 0x0003e40000100a00 */
[----:B-1----:R-:W-:Y:S01]  /*22b60*/  HMMA.1688.F32.TF32 R12, R20, R36, R184 ;  /* 0x00000024140c723c */ /* 0x002fe200000810b8 */
[----:B------:R-:W-:-:S02]  /*22b70*/  IMAD.MOV.U32 R214, RZ, RZ, R69 ;  /* 0x000000ffffd67224 */ /* 0x000fc400078e0045 */
[----:B------:R-:W-:Y:S01]  /*22b80*/  IMAD.MOV.U32 R215, RZ, RZ, R68 ;  /* 0x000000ffffd77224 */ /* 0x000fe200078e0044 */
[----:B------:R-:W-:Y:S04]  /*22b90*/  STL.64 [R1+0x820], R40 ;  /* 0x0008202801007387 */ /* 0x000fe80000100a00 */
[----:B------:R-:W-:Y:S04]  /*22ba0*/  STL.64 [R1+0x828], R42 ;  /* 0x0008282a01007387 */ /* 0x000fe80000100a00 */
[----:B------:R-:W-:Y:S04]  /*22bb0*/  STL.64 [R1+0x2ca8], R38 ;  /* 0x002ca82601007387 */ /* 0x000fe80000100a00 */
[----:B------:R-:W-:Y:S04]  /*22bc0*/  STL.64 [R1+0x920], R16 ;  /* 0x0009201001007387 */ /* 0x000fe80000100a00 */
[----:B------:R3:W-:Y:S04]  /*22bd0*/  STL.64 [R1+0x928], R18 ;  /* 0x0009281201007387 */ /* 0x0007e80000100a00 */
[----:B------:R-:W-:Y:S04]  /*22be0*/  STL.64 [R1+0x980], R12 ;  /* 0x0009800c01007387 */ /* 0x000fe80000100a00 */
[----:B------:R1:W-:Y:S01]  /*22bf0*/  STL.64 [R1+0x988], R14 ;  /* 0x0009880e01007387 */ /* 0x0003e20000100a00 */
[-C--:B---3--:R-:W-:Y:S08]  /*22c00*/  HMMA.1688.F32.TF32 R16, R76, R8.reuse, R244 ;  /* 0x000000084c10723c */ /* 0x088ff000000810f4 */
[-C--:B-1----:R-:W-:Y:S08]  /*22c10*/  HMMA.1688.F32.TF32 R12, R32, R8.reuse, R104 ;  /* 0x00000008200c723c */ /* 0x082ff00000081068 */
[----:B------:R-:W-:Y:S01]  /*22c20*/  HMMA.1688.F32.TF32 R36, R28, R8, R144 ;  /* 0x000000081c24723c */ /* 0x000fe20000081090 */
[----:B------:R-:W-:-:S02]  /*22c30*/  IMAD.MOV.U32 R212, RZ, RZ, R73 ;  /* 0x000000ffffd47224 */ /* 0x000fc400078e0049 */
[----:B------:R-:W-:-:S05]  /*22c40*/  IMAD.MOV.U32 R213, RZ, RZ, R72 ;  /* 0x000000ffffd57224 */ /* 0x000fca00078e0048 */
[-C--:B--2---:R-:W-:Y:S08]  /*22c50*/  HMMA.1688.F32.TF32 R68, R116, R8.reuse, R236 ;  /* 0x000000087444723c */ /* 0x084ff000000810ec */
[-C--:B----4-:R-:W-:Y:S08]  /*22c60*/  HMMA.1688.F32.TF32 R140, R84, R8.reuse, R232 ;  /* 0x00000008548c723c */ /* 0x090ff000000810e8 */
[-C--:B------:R-:W-:Y:S07]  /*22c70*/  HMMA.1688.F32.TF32 R180, R80, R8.reuse, R228 ;  /* 0x0000000850b4723c */ /* 0x080fee00000810e4 */
        /* <DEDUP_REMOVED lines=10> */
[-C--:B-1----:R-:W-:Y:S08]  /*22d20*/  HMMA.1688.F32.TF32 R16, R24, R8.reuse, R156 ;  /* 0x000000081810723c */ /* 0x082ff0000008109c */
[----:B--2---:R-:W-:Y:S01]  /*22d30*/  HMMA.1688.F32.TF32 R12, R20, R8, R172 ;  /* 0x00000008140c723c */ /* 0x004fe200000810ac */
[----:B------:R-:W-:Y:S04]  /*22d40*/  STL.64 [R1+0x760], R36 ;  /* 0x0007602401007387 */ /* 0x000fe80000100a00 */
[----:B------:R-:W-:Y:S03]  /*22d50*/  STL.64 [R1+0x768], R38 ;  /* 0x0007682601007387 */ /* 0x000fe60000100a00 */
[-C--:B------:R-:W-:Y:S01]  /*22d60*/  HMMA.1688.F32.TF32 R72, R116, R4.reuse, R224 ;  /* 0x000000047448723c */ /* 0x080fe200000810e0 */
[----:B------:R1:W-:Y:S07]  /*22d70*/  STL.64 [R1+0x2ce0], R10 ;  /* 0x002ce00a01007387 */ /* 0x0003ee0000100a00 */
[-C--:B------:R-:W-:Y:S01]  /*22d80*/  HMMA.1688.F32.TF32 R144, R84, R4.reuse, R220 ;  /* 0x000000045490723c */ /* 0x080fe200000810dc */
[----:B------:R-:W-:Y:S04]  /*22d90*/  STL.64 [R1+0x900], R16 ;  /* 0x0009001001007387 */ /* 0x000fe80000100a00 */
[----:B------:R-:W-:Y:S03]  /*22da0*/  STL.64 [R1+0x908], R18 ;  /* 0x0009081201007387 */ /* 0x000fe60000100a00 */
[-C--:B------:R-:W-:Y:S01]  /*22db0*/  HMMA.1688.F32.TF32 R184, R80, R4.reuse, R216 ;  /* 0x0000000450b8723c */ /* 0x080fe200000810d8 */
[----:B------:R-:W-:Y:S04]  /*22dc0*/  STL.64 [R1+0x960], R12 ;  /* 0x0009600c01007387 */ /* 0x000fe80000100a00 */
[----:B------:R2:W-:Y:S03]  /*22dd0*/  STL.64 [R1+0x968], R14 ;  /* 0x0009680e01007387 */ /* 0x0005e60000100a00 */
[-C--:B-1----:R-:W-:Y:S01]  /*22de0*/  HMMA.1688.F32.TF32 R8, R32, R4.reuse, R100 ;  /* 0x000000042008723c */ /* 0x082fe20000081064 */
[----:B------:R-:W-:Y:S01]  /*22df0*/  MOV R228, R44 ;  /* 0x0000002c00e47202 */ /* 0x000fe20000000f00 */
[----:B------:R-:W-:Y:S01]  /*22e00*/  IMAD.MOV.U32 R229, RZ, RZ, R53 ;  /* 0x000000ffffe57224 */ /* 0x000fe200078e0035 */
[----:B------:R-:W-:Y:S01]  /*22e10*/  MOV R235, R49 ;  /* 0x0000003100eb7202 */ /* 0x000fe20000000f00 */
[----:B------:R-:W-:Y:S01]  /*22e20*/  IMAD.MOV.U32 R230, RZ, RZ, R52 ;  /* 0x000000ffffe67224 */ /* 0x000fe200078e0034 */
[----:B------:R-:W-:Y:S03]  /*22e30*/  LDSM.16.M88.4 R224, [R199+0x90000] ;  /* 0x09000000c7e0783b */ /* 0x000fe60000000200 */
[----:B--2---:R-:W-:Y:S01]  /*22e40*/  HMMA.1688.F32.TF32 R12, R76, R4, R212 ;  /* 0x000000044c0c723c */ /* 0x004fe200000810d4 */
[----:B------:R-:W-:Y:S04]  /*22e50*/  STL.64 [R1+0x2cf0], R74 ;  /* 0x002cf04a01007387 */ /* 0x000fe80000100a00 */
[----:B------:R-:W-:Y:S04]  /*22e60*/  STL.64 [R1+0x2ce8], R72 ;  /* 0x002ce84801007387 */ /* 0x000fe80000100a00 */
[----:B------:R-:W-:Y:S04]  /*22e70*/  STL.64 [R1+0x2d08], R146 ;  /* 0x002d089201007387 */ /* 0x000fe80000100a00 */
[----:B------:R-:W-:Y:S04]  /*22e80*/  STL.64 [R1+0x2d00], R144 ;  /* 0x002d009001007387 */ /* 0x000fe80000100a00 */
[----:B------:R-:W-:Y:S04]  /*22e90*/  STL [R1+0x2bd0], R184 ;  /* 0x002bd0b801007387 */ /* 0x000fe80000100800 */
[----:B------:R-:W-:Y:S04]  /*22ea0*/  STL [R1+0x2bcc], R185 ;  /* 0x002bccb901007387 */ /* 0x000fe80000100800 */
[----:B------:R-:W-:Y:S04]  /*22eb0*/  STL [R1+0x2bc8], R186 ;  /* 0x002bc8ba01007387 */ /* 0x000fe80000100800 */
[----:B------:R-:W-:Y:S04]  /*22ec0*/  STL [R1+0x2bc4], R187 ;  /* 0x002bc4bb01007387 */ /* 0x000fe80000100800 */
[----:B------:R-:W-:Y:S04]  /*22ed0*/  STL.64 [R1+0x2d18], R34 ;  /* 0x002d182201007387 */ /* 0x000fe80000100a00 */
[----:B------:R-:W-:Y:S04]  /*22ee0*/  STL.64 [R1+0x410], R12 ;  /* 0x0004100c01007387 */ /* 0x000fe80000100a00 */
[----:B------:R-:W-:Y:S04]  /*22ef0*/  STL.64 [R1+0x418], R14 ;  /* 0x0004180e01007387 */ /* 0x000fe80000100a00 */
[----:B------:R-:W-:Y:S04]  /*22f00*/  STL.64 [R1+0x2d10], R32 ;  /* 0x002d102001007387 */ /* 0x000fe80000100a00 */
[----:B------:R-:W-:Y:S04]  /*22f10*/  STL.64 [R1+0x610], R8 ;  /* 0x0006100801007387 */ /* 0x000fe80000100a00 */
[----:B------:R1:W-:Y:S01]  /*22f20*/  STL.64 [R1+0x618], R10 ;  /* 0x0006180a01007387 */ /* 0x0003e20000100a00 */
[----:B------:R-:W-:-:S02]  /*22f30*/  IMAD.MOV.U32 R231, RZ, RZ, R45 ;  /* 0x000000ffffe77224 */ /* 0x000fc400078e002d */
[----:B------:R-:W-:Y:S01]  /*22f40*/  IMAD.MOV.U32 R234, RZ, RZ, R48 ;  /* 0x000000ffffea7224 */ /* 0x000fe200078e0030 */
[----:B------:R-:W-:Y:S04]  /*22f50*/  LDSM.16.M88.4 R216, [R199+0x94000] ;  /* 0x09400000c7d8783b */ /* 0x000fe80000000200 */
[----:B------:R-:W-:Y:S01]  /*22f60*/  LDSM.16.M88.4 R220, [R199+0x92000] ;  /* 0x09200000c7dc783b */ /* 0x000fe20000000200 */
[-C--:B-1----:R-:W-:Y:S03]  /*22f70*/  HMMA.1688.F32.TF32 R8, R28, R4.reuse, R148 ;  /* 0x000000041c08723c */ /* 0x082fe60000081094 */
[----:B------:R-:W-:Y:S04]  /*22f80*/  STL.64 [R1+0x2d28], R30 ;  /* 0x002d281e01007387 */ /* 0x000fe80000100a00 */
[----:B------:R-:W-:Y:S04]  /*22f90*/  STL.64 [R1+0x2d20], R28 ;  /* 0x002d201c01007387 */ /* 0x000fe80000100a00 */
[----:B------:R-:W-:Y:S04]  /*22fa0*/  LDSM.16.M88.4 R212, [R199+0x96000] ;  /* 0x09600000c7d4783b */ /* 0x000fe80000000200 */
[----:B------:R-:W1:Y:S08]  /*22fb0*/  LDSM.16.M88.4 R196, [R199+0x9e000] ;  /* 0x09e00000c7c4783b */ /* 0x000e700000000200 */
[----:B------:R-:W-:Y:S04]  /*22fc0*/  STL.64 [R1+0x6a0], R8 ;  /* 0x0006a00801007387 */ /* 0x000fe80000100a00 */
[----:B------:R2:W-:Y:S02]  /*22fd0*/  STL.64 [R1+0x6a8], R10 ;  /* 0x0006a80a01007387 */ /* 0x0005e40000100a00 */
[-C--:B--2---:R-:W-:Y:S02]  /*22fe0*/  HMMA.1688.F32.TF32 R8, R24, R4.reuse, R152 ;  /* 0x000000041808723c */ /* 0x084fe40000081098 */
[----:B------:R-:W-:Y:S04]  /*22ff0*/  STL.64 [R1+0x2d38], R26 ;  /* 0x002d381a01007387 */ /* 0x000fe80000100a00 */
[----:B------:R-:W-:Y:S11]  /*23000*/  STL.64 [R1+0x2d30], R24 ;  /* 0x002d301801007387 */ /* 0x000ff60000100a00 */
[----:B------:R-:W-:Y:S06]  /*23010*/  @!UPT UIADD3 URZ, URZ, URZ, URZ ;  /* 0x0000003f3f3ff290 */ /* 0x000fec000fffe03f */
[----:B------:R-:W-:Y:S04]  /*23020*/  STL.64 [R1+0x830], R8 ;  /* 0x0008300801007387 */ /* 0x000fe80000100a00 */
[----:B------:R2:W-:Y:S04]  /*23030*/  STL.64 [R1+0x838], R10 ;  /* 0x0008380a01007387 */ /* 0x0005e80000100a00 */
[----:B------:R-:W3:Y:S01]  /*23040*/  LDL.LU R44, [R1+0x2e04] ;  /* 0x002e0400012c7983 */ /* 0x000ee20000300800 */
[----:B--2---:R-:W-:Y:S11]  /*23050*/  HMMA.1688.F32.TF32 R8, R20, R4, R168 ;  /* 0x000000041408723c */ /* 0x004ff600000810a8 */
[----:B------:R-:W-:Y:S11]  /*23060*/  @!UPT UIADD3 URZ, URZ, URZ, URZ ;  /* 0x0000003f3f3ff290 */ /* 0x000ff6000fffe03f */
[----:B------:R-:W-:Y:S01]  /*23070*/  @!UPT UIADD3 URZ, URZ, URZ, URZ ;  /* 0x0000003f3f3ff290 */ /* 0x000fe2000fffe03f */
[----:B------:R-:W-:Y:S04]  /*23080*/  STL.64 [R1+0x930], R8 ;  /* 0x0009300801007387 */ /* 0x000fe80000100a00 */
[----:B------:R-:W-:Y:S04]  /*23090*/  STL.64 [R1+0x938], R10 ;  /* 0x0009380a01007387 */ /* 0x000fe80000100a00 */
[----:B------:R-:W2:Y:S04]  /*230a0*/  LDL.LU R53, [R1+0x2e00] ;  /* 0x002e000001357983 */ /* 0x000ea80000300800 */
[----:B------:R-:W4:Y:S04]  /*230b0*/  LDL.LU R52, [R1+0x2dfc] ;  /* 0x002dfc0001347983 */ /* 0x000f280000300800 */
[----:B------:R-:W4:Y:S04]  /*230c0*/  LDL.LU R45, [R1+0x2df8] ;  /* 0x002df800012d7983 */ /* 0x000f280000300800 */
[----:B------:R-:W4:Y:S04]  /*230d0*/  LDL.LU R232, [R1+0x770] ;  /* 0x0007700001e87983 */ /* 0x000f280000300800 */
[----:B------:R-:W4:Y:S04]  /*230e0*/  LDL.LU R233, [R1+0x774] ;  /* 0x0007740001e97983 */ /* 0x000f280000300800 */
[----:B------:R-:W4:Y:S04]  /*230f0*/  LDL.LU R48, [R1+0x2df4] ;  /* 0x002df40001307983 */ /* 0x000f280000300800 */
[----:B------:R-:W4:Y:S01]  /*23100*/  LDL.LU R49, [R1+0x2df0] ;  /* 0x002df00001317983 */ /* 0x000f220000300800 */
[----:B---3--:R-:W-:-:S02]  /*23110*/  IMAD.MOV.U32 R239, RZ, RZ, R44 ;  /* 0x000000ffffef7224 */ /* 0x008fc400078e002c */
[----:B--2---:R-:W-:Y:S02]  /*23120*/  IMAD.MOV.U32 R238, RZ, RZ, R53 ;  /* 0x000000ffffee7224 */ /* 0x004fe400078e0035 */
[----:B----4-:R-:W-:Y:S02]  /*23130*/  IMAD.MOV.U32 R236, RZ, RZ, R52 ;  /* 0x000000ffffec7224 */ /* 0x010fe400078e0034 */
[----:B------:R-:W2:Y:S01]  /*23140*/  LDL.LU R52, [R1+0x2dec] ;  /* 0x002dec0001347983 */ /* 0x000ea20000300800 */
[----:B------:R-:W-:-:S03]  /*23150*/  IMAD.MOV.U32 R237, RZ, RZ, R45 ;  /* 0x000000ffffed7224 */ /* 0x000fc600078e002d */
[----:B------:R-:W3:Y:S04]  /*23160*/  LDL.LU R45, [R1+0x2de8] ;  /* 0x002de800012d7983 */ /* 0x000ee80000300800 */
[----:B------:R-:W4:Y:S04]  /*23170*/  LDL.LU R53, [R1+0x2de4] ;  /* 0x002de40001357983 */ /* 0x000f280000300800 */
[----:B------:R-:W4:Y:S01]  /*23180*/  LDL.LU R44, [R1+0x2de0] ;  /* 0x002de000012c7983 */ /* 0x000f220000300800 */
[----:B------:R-:W-:-:S03]  /*23190*/  IMAD.MOV.U32 R243, RZ, RZ, R48 ;  /* 0x000000fffff37224 */ /* 0x000fc600078e0030 */
[----:B------:R-:W4:Y:S01]  /*231a0*/  LDL.LU R240, [R1+0x790] ;  /* 0x0007900001f07983 */ /* 0x000f220000300800 */
[----:B------:R-:W-:-:S03]  /*231b0*/  MOV R242, R49 ;  /* 0x0000003100f27202 */ /* 0x000fc60000000f00 */
        /* <DEDUP_REMOVED lines=13> */
[----:B------:R-:W-:-:S03]  /*23290*/  IMAD.MOV.U32 R122, RZ, RZ, R48 ;  /* 0x000000ffff7a7224 */ /* 0x000fc600078e0030 */
[----:B------:R-:W4:Y:S04]  /*232a0*/  LDL.LU R121, [R1+0x7b4] ;  /* 0x0007b40001797983 */ /* 0x000f280000300800 */
[----:B------:R-:W4:Y:S04]  /*232b0*/  LDL.LU R48, [R1+0x2dc4] ;  /* 0x002dc40001307983 */ /* 0x000f280000300800 */
[----:B------:R-:W4:Y:S01]  /*232c0*/  LDL.LU R49, [R1+0x2dc0] ;  /* 0x002dc00001317983 */ /* 0x000f220000300800 */
        /* <DEDUP_REMOVED lines=20> */
[----:B------:R-:W1:Y:S04]  /*23410*/  LDL.LU R52, [R1+0x2d9c] ;  /* 0x002d9c0001347983 */ /* 0x000e680000300800 */
[----:B------:R-:W3:Y:S01]  /*23420*/  LDL.LU R45, [R1+0x2d98] ;  /* 0x002d9800012d7983 */ /* 0x000ee20000300800 */
[----:B------:R-:W-:-:S03]  /*23430*/  IMAD.MOV.U32 R60, RZ, RZ, R49 ;  /* 0x000000ffff3c7224 */ /* 0x000fc600078e0031 */
[----:B------:R-:W4:Y:S01]  /*23440*/  LDL.LU R49, [R1+0x2d94] ;  /* 0x002d940001317983 */ /* 0x000f220000300800 */
[----:B------:R-:W-:-:S03]  /*23450*/  IMAD.MOV.U32 R61, RZ, RZ, R48 ;  /* 0x000000ffff3d7224 */ /* 0x000fc600078e0030 */
[----:B------:R-:W4:Y:S04]  /*23460*/  LDL.LU R48, [R1+0x2d90] ;  /* 0x002d900001307983 */ /* 0x000f280000300800 */
[----:B------:R-:W4:Y:S04]  /*23470*/  LDL.LU R62, [R1+0x808] ;  /* 0x00080800013e7983 */ /* 0x000f280000300800 */
[----:B------:R-:W4:Y:S01]  /*23480*/  LDL.LU R63, [R1+0x80c] ;  /* 0x00080c00013f7983 */ /* 0x000f220000300800 */
[----:B--2---:R-:W-:Y:S01]  /*23490*/  IMAD.MOV.U32 R55, RZ, RZ, R44 ;  /* 0x000000ffff377224 */ /* 0x004fe200078e002c */
[----:B---3--:R-:W-:-:S02]  /*234a0*/  MOV R54, R45 ;  /* 0x0000002d00367202 */ /* 0x008fc40000000f00 */
[----:B------:R-:W2:Y:S04]  /*234b0*/  LDL.LU R45, [R1+0x2d8c] ;  /* 0x002d8c00012d7983 */ /* 0x000ea80000300800 */
[----:B------:R-:W2:Y:S04]  /*234c0*/  LDL.LU R44, [R1+0x2d88] ;  /* 0x002d8800012c7983 */ /* 0x000ea80000300800 */
[----:B------:R-:W3:Y:S04]  /*234d0*/  LDL.LU R50, [R1+0x868] ;  /* 0x0008680001327983 */ /* 0x000ee80000300800 */
[----:B------:R-:W3:Y:S04]  /*234e0*/  LDL.LU R51, [R1+0x86c] ;  /* 0x00086c0001337983 */ /* 0x000ee80000300800 */
        /* <DEDUP_REMOVED lines=34> */
[----:B------:R-:W-:Y:S04]  /*23710*/  STL.64 [R1+0x2d50], R22 ;  /* 0x002d501601007387 */ /* 0x000fe80000100a00 */
[----:B------:R-:W-:Y:S04]  /*23720*/  STL.64 [R1+0x2d48], R20 ;  /* 0x002d481401007387 */ /* 0x000fe80000100a00 */
[----:B------:R2:W-:Y:S01]  /*23730*/  STL.64 [R1+0x2d40], R6 ;  /* 0x002d400601007387 */ /* 0x0005e20000100a00 */
[----:B----4-:R-:W-:Y:S08]  /*23740*/  HMMA.1688.F32.TF32 R148, R84, R192, R60 ;  /* 0x000000c05494723c */ /* 0x010ff0000008103c */
[----:B-1----:R-:W-:Y:S08]  /*23750*/  HMMA.1688.F32.TF32 R52, R116, R196, R52 ;  /* 0x000000c47434723c */ /* 0x002ff00000081034 */
[C---:B------:R-:W-:Y:S08]  /*23760*/  HMMA.1688.F32.TF32 R168, R84.reuse, R212, R120 ;  /* 0x000000d454a8723c */ /* 0x040ff00000081078 */
[C---:B------:R-:W-:Y:S08]  /*23770*/  HMMA.1688.F32.TF32 R156, R84.reuse, R224, R128 ;  /* 0x000000e0549c723c */ /* 0x040ff00000081080 */
[C---:B------:R-:W-:Y:S08]  /*23780*/  HMMA.1688.F32.TF32 R164, R84.reuse, R216, R16 ;  /* 0x000000d854a4723c */ /* 0x040ff00000081010 */
[C---:B------:R-:W-:Y:S08]  /*23790*/  HMMA.1688.F32.TF32 R172, R84.reuse, R208, R248 ;  /* 0x000000d054ac723c */ /* 0x040ff000000810f8 */
[-C--:B------:R-:W-:Y:S08]  /*237a0*/  HMMA.1688.F32.TF32 R120, R84, R200.reuse, R236 ;  /* 0x000000c85478723c */ /* 0x080ff000000810ec */
[C---:B---3--:R-:W-:Y:S08]  /*237b0*/  HMMA.1688.F32.TF32 R48, R116.reuse, R200, R48 ;  /* 0x000000c87430723c */ /* 0x048ff00000081030 */
[C---:B--2---:R-:W-:Y:S08]  /*237c0*/  HMMA.1688.F32.TF32 R112, R116.reuse, R208, R132 ;  /* 0x000000d07470723c */ /* 0x044ff00000081084 */
[C---:B------:R-:W-:Y:S08]  /*237d0*/  HMMA.1688.F32.TF32 R88, R116.reuse, R192, R40 ;  /* 0x000000c07458723c */ /* 0x040ff00000081028 */
[C---:B------:R-:W-:Y:S08]  /*237e0*/  HMMA.1688.F32.TF32 R92, R116.reuse, R188, R92 ;  /* 0x000000bc745c723c */ /* 0x040ff0000008105c */
[C---:B------:R-:W-:Y:S07]  /*237f0*/  HMMA.1688.F32.TF32 R96, R116.reuse, R224, R96 ;  /* 0x000000e07460723c */ /* 0x040fee0000081060 */
[----:B------:R-:W-:Y:S04]  /*23800*/  STL.64 [R1+0x2d60], R90 ;  /* 0x002d605a01007387 */ /* 0x000fe80000100a00 */
[----:B------:R-:W-:Y:S04]  /*23810*/  STL.64 [R1+0x2d58], R88 ;  /* 0x002d585801007387 */ /* 0x000fe80000100a00 */
[----:B------:R-:W-:Y:S04]  /*23820*/  STL.64 [R1+0x2d70], R94 ;  /* 0x002d705e01007387 */ /* 0x000fe80000100a00 */
[----:B------:R-:W-:Y:S01]  /*23830*/  STL.64 [R1+0x2d68], R92 ;  /* 0x002d685c01007387 */ /* 0x000fe20000100a00 */
[C---:B------:R-:W-:Y:S03]  /*23840*/  HMMA.1688.F32.TF32 R104, R116.reuse, R216, R124 ;  /* 0x000000d87468723c */ /* 0x040fe6000008107c */
[----:B------:R-:W-:Y:S04]  /*23850*/  STL.64 [R1+0x2d80], R98 ;  /* 0x002d806201007387 */ /* 0x000fe80000100a00 */
[----:B------:R-:W-:Y:S04]  /*23860*/  STL.64 [R1+0x2d78], R96 ;  /* 0x002d786001007387 */ /* 0x000fe80000100a00 */
[----:B------:R-:W2:Y:S04]  /*23870*/  LDL.LU R60, [R1+0x6d0] ;  /* 0x0006d000013c7983 */ /* 0x000ea80000300800 */
[----:B------:R-:W2:Y:S04]  /*23880*/  LDL.LU R61, [R1+0x6d4] ;  /* 0x0006d400013d7983 */ /* 0x000ea80000300800 */
[----:B------:R-:W2:Y:S04]  /*23890*/  LDL.LU R62, [R1+0x6d8] ;  /* 0x0006d800013e7983 */ /* 0x000ea80000300800 */
[----:B------:R-:W2:Y:S04]  /*238a0*/  LDL.LU R63, [R1+0x6dc] ;  /* 0x0006dc00013f7983 */ /* 0x000ea80000300800 */
[----:B------:R-:W3:Y:S04]  /*238b0*/  LDL.LU R132, [R1+0x6e0] ;  /* 0x0006e00001847983 */ /* 0x000ee80000300800 */
[----:B------:R-:W3:Y:S01]  /*238c0*/  LDL.LU R133, [R1+0x6e4] ;  /* 0x0006e40001857983 */ /* 0x000ee20000300800 */
[C---:B------:R-:W-:Y:S03]  /*238d0*/  HMMA.1688.F32.TF32 R100, R116.reuse, R220, R160 ;  /* 0x000000dc7464723c */ /* 0x040fe600000810a0 */
[----:B------:R-:W3:Y:S04]  /*238e0*/  LDL.LU R134, [R1+0x6e8] ;  /* 0x0006e80001867983 */ /* 0x000ee80000300800 */
[----:B------:R-:W3:Y:S01]  /*238f0*/  LDL.LU R135, [R1+0x6ec] ;  /* 0x0006ec0001877983 */ /* 0x000ee20000300800 */
[C---:B------:R-:W-:Y:S03]  /*23900*/  HMMA.1688.F32.TF32 R108, R116.reuse, R212, R108 ;  /* 0x000000d4746c723c */ /* 0x040fe6000008106c */
[----:B------:R-:W4:Y:S04]  /*23910*/  LDL.LU R124, [R1+0x6f0] ;  /* 0x0006f000017c7983 */ /* 0x000f280000300800 */
[----:B------:R-:W4:Y:S01]  /*23920*/  LDL.LU R125, [R1+0x6f4] ;  /* 0x0006f400017d7983 */ /* 0x000f220000300800 */
[----:B------:R-:W-:Y:S03]  /*23930*/  HMMA.1688.F32.TF32 R44, R116, R204, R44 ;  /* 0x000000cc742c723c */ /* 0x000fe6000008102c */
[----:B------:R-:W4:Y:S04]  /*23940*/  LDL.LU R126, [R1+0x6f8] ;  /* 0x0006f800017e7983 */ /* 0x000f280000300800 */
[----:B------:R-:W4:Y:S01]  /*23950*/  LDL.LU R127, [R1+0x6fc] ;  /* 0x0006fc00017f7983 */ /* 0x000f220000300800 */
[C---:B------:R-:W-:Y:S08]  /*23960*/  HMMA.1688.F32.TF32 R152, R84.reuse, R188, R12 ;  /* 0x000000bc5498723c */ /* 0x040ff0000008100c */
[C---:B------:R-:W-:Y:S08]  /*23970*/  HMMA.1688.F32.TF32 R160, R84.reuse, R220, R56 ;  /* 0x000000dc54a0723c */ /* 0x040ff00000081038 */
[C---:B------:R-:W-:Y:S08]  /*23980*/  HMMA.1688.F32.TF32 R116, R84.reuse, R204, R240 ;  /* 0x000000cc5474723c */ /* 0x040ff000000810f0 */
[----:B------:R-:W-:Y:S01]  /*23990*/  HMMA.1688.F32.TF32 R84, R84, R196, R232 ;  /* 0x000000c45454723c */ /* 0x000fe200000810e8 */
        /* <DEDUP_REMOVED lines=32> */
[C---:B------:R-:W-:Y:S11]  /*23ba0*/  HMMA.1688.F32.TF32 R228, R80.reuse, R192, R228 ;  /* 0x000000c050e4723c */ /* 0x040ff600000810e4 */
[----:B------:R-:W-:Y:S11]  /*23bb0*/  @!UPT UIADD3 URZ, URZ, URZ, URZ ;  /* 0x0000003f3f3ff290 */ /* 0x000ff6000fffe03f */
[----:B------:R-:W-:Y:S01]  /*23bc0*/  @!UPT UIADD3 URZ, URZ, URZ, URZ ;  /* 0x0000003f3f3ff290 */ /* 0x000fe2000fffe03f */
[----:B------:R-:W-:Y:S04]  /*23bd0*/  STL [R1+0x2bdc], R228 ;  /* 0x002bdce401007387 */ /* 0x000fe80000100800 */
[----:B------:R-:W-:Y:S04]  /*23be0*/  STL [R1+0x2bd8], R229 ;  /* 0x002bd8e501007387 */ /* 0x000fe80000100800 */
[----:B------:R-:W-:Y:S04]  /*23bf0*/  STL [R1+0x2bd4], R230 ;  /* 0x002bd4e601007387 */ /* 0x000fe80000100800 */
[----:B------:R-:W-:Y:S01]  /*23c00*/  STL [R1+0x2bc0], R231 ;  /* 0x002bc0e701007387 */ /* 0x000fe20000100800 */
[C---:B--2---:R-:W-:Y:S08]  /*23c10*/  HMMA.1688.F32.TF32 R4, R80.reuse, R208, R60 ;  /* 0x000000d05004723c */ /* 0x044ff0000008103c */
[C---:B---3--:R-:W-:Y:S08]  /*23c20*/  HMMA.1688.F32.TF32 R8, R80.reuse, R212, R132 ;  /* 0x000000d45008723c */ /* 0x048ff00000081084 */
[----:B----4-:R-:W-:Y:S11]  /*23c30*/  HMMA.1688.F32.TF32 R232, R80, R188, R232 ;  /* 0x000000bc50e8723c */ /* 0x010ff600000810e8 */
[----:B------:R-:W-:Y:S11]  /*23c40*/  @!UPT UIADD3 URZ, URZ, URZ, URZ ;  /* 0x0000003f3f3ff290 */ /* 0x000ff6000fffe03f */
[----:B------:R-:W-:Y:S01]  /*23c50*/  @!UPT UIADD3 URZ, URZ, URZ, URZ ;  /* 0x0000003f3f3ff290 */ /* 0x000fe2000fffe03f */
[----:B------:R1:W-:Y:S04]  /*23c60*/  STL [R1+0x2bec], R232 ;  /* 0x002bece801007387 */ /* 0x0003e80000100800 */
[----:B------:R2:W-:Y:S04]  /*23c70*/  STL [R1+0x2be8], R233 ;  /* 0x002be8e901007387 */ /* 0x0005e80000100800 */
[----:B------:R3:W-:Y:S01]  /*23c80*/  STL [R1+0x2be4], R234 ;  /* 0x002be4ea01007387 */ /* 0x0007e20000100800 */
[----:B-1----:R-:W-:-:S03]  /*23c90*/  IMAD.MOV.U32 R232, RZ, RZ, R4 ;  /* 0x000000ffffe87224 */ /* 0x002fc600078e0004 */
[----:B------:R1:W-:Y:S01]  /*23ca0*/  STL [R1+0x2be0], R235 ;  /* 0x002be0eb01007387 */ /* 0x0003e20000100800 */
[----:B--2---:R-:W-:Y:S02]  /*23cb0*/  IMAD.MOV.U32 R233, RZ, RZ, R5 ;  /* 0x000000ffffe97224 */ /* 0x004fe400078e0005 */
[----:B---3--:R-:W-:Y:S01]  /*23cc0*/  IMAD.MOV.U32 R234, RZ, RZ, R6 ;  /* 0x000000ffffea7224 */ /* 0x008fe200078e0006 */
[----:B-1----:R-:W-:Y:S02]  /*23cd0*/  MOV R235, R7 ;  /* 0x0000000700eb7202 */ /* 0x002fe40000000f00 */
[C---:B------:R-:W-:Y:S01]  /*23ce0*/  HMMA.1688.F32.TF32 R4, R80.reuse, R204, R12 ;  /* 0x000000cc5004723c */ /* 0x040fe2000008100c */
[----:B------:R-:W-:Y:S11]  /*23cf0*/  STL.64 [R1+0x10], R8 ;  /* 0x0000100801007387 */ /* 0x000ff60000100a00 */
[----:B------:R-:W-:Y:S11]  /*23d00*/  @!UPT UIADD3 URZ, URZ, URZ, URZ ;  /* 0x0000003f3f3ff290 */ /* 0x000ff6000fffe03f */
[----:B------:R-:W-:Y:S01]  /*23d10*/  @!UPT UIADD3 URZ, URZ, URZ, URZ ;  /* 0x0000003f3f3ff290 */ /* 0x000fe2000fffe03f */
[----:B------:R-:W-:Y:S02]  /*23d20*/  IMAD.MOV.U32 R228, RZ, RZ, R4 ;  /* 0x000000ffffe47224 */ /* 0x000fe400078e0004 */
[----:B------:R-:W-:Y:S02]  /*23d30*/  IMAD.MOV.U32 R229, RZ, RZ, R5 ;  /* 0x000000ffffe57224 */ /* 0x000fe400078e0005 */
[----:B------:R-:W-:Y:S02]  /*23d40*/  IMAD.MOV.U32 R230, RZ, RZ, R6 ;  /* 0x000000ffffe67224 */ /* 0x000fe400078e0006 */
[----:B------:R-:W-:Y:S02]  /*23d50*/  IMAD.MOV.U32 R184, RZ, RZ, R7 ;  /* 0x000000ffffb87224 */ /* 0x000fe400078e0007 */
[----:B------:R-:W-:Y:S01]  /*23d60*/  HMMA.1688.F32.TF32 R4, R80, R200, R128 ;  /* 0x000000c85004723c */ /* 0x000fe20000081080 */
[----:B------:R1:W-:Y:S07]  /*23d70*/  STL.64 [R1+0x18], R10 ;  /* 0x0000180a01007387 */ /* 0x0003ee0000100a00 */
[C---:B-1----:R-:W-:Y:S01]  /*23d80*/  HMMA.1688.F32.TF32 R8, R76.reuse, R192, R16 ;  /* 0x000000c04c08723c */ /* 0x042fe20000081010 */
[----:B------:R-:W2:Y:S11]  /*23d90*/  LDL.LU R16, [R1+0x1c0] ;  /* 0x0001c00001107983 */ /* 0x000eb60000300800 */
[----:B------:R-:W-:Y:S04]  /*23da0*/  @!UPT UIADD3 URZ, URZ, URZ, URZ ;  /* 0x0000003f3f3ff290 */ /* 0x000fe8000fffe03f */
[----:B------:R-:W-:Y:S01]  /*23db0*/  MOV R185, R4 ;  /* 0x0000000400b97202 */ /* 0x000fe20000000f00 */
[----:B------:R-:W-:Y:S02]  /*23dc0*/  IMAD.MOV.U32 R186, RZ, RZ, R5 ;  /* 0x000000ffffba7224 */ /* 0x000fe400078e0005 */
[----:B------:R-:W-:Y:S02]  /*23dd0*/  IMAD.MOV.U32 R187, RZ, RZ, R6 ;  /* 0x000000ffffbb7224 */ /* 0x000fe400078e0006 */
[----:B------:R-:W-:Y:S02]  /*23de0*/  IMAD.MOV.U32 R231, RZ, RZ, R7 ;  /* 0x000000ffffe77224 */ /* 0x000fe400078e0007 */
[----:B------:R-:W-:Y:S01]  /*23df0*/  HMMA.1688.F32.TF32 R4, R76, R188, R248 ;  /* 0x000000bc4c04723c */ /* 0x000fe200000810f8 */
[----:B------:R-:W-:Y:S04]  /*23e00*/  STL.64 [R1+0xa0], R8 ;  /* 0x0000a00801007387 */ /* 0x000fe80000100a00 */
[----:B------:R-:W-:Y:S03]  /*23e10*/  STL.64 [R1+0xa8], R10 ;  /* 0x0000a80a01007387 */ /* 0x000fe60000100a00 */
[C---:B------:R-:W-:Y:S08]  /*23e20*/  HMMA.1688.F32.TF32 R236, R80.reuse, R224, R236 ;  /* 0x000000e050ec723c */ /* 0x040ff000000810ec */
[C---:B------:R-:W-:Y:S07]  /*23e30*/  HMMA.1688.F32.TF32 R240, R80.reuse, R220, R240 ;  /* 0x000000dc50f0723c */ /* 0x040fee00000810f0 */
[----:B------:R1:W-:Y:S04]  /*23e40*/  STL.64 [R1+0xb0], R4 ;  /* 0x0000b00401007387 */ /* 0x0003e80000100a00 */
[----:B------:R3:W-:Y:S01]  /*23e50*/  STL.64 [R1+0xb8], R6 ;  /* 0x0000b80601007387 */ /* 0x0007e20000100a00 */
[C---:B------:R-:W-:Y:S03]  /*23e60*/  HMMA.1688.F32.TF32 R244, R80.reuse, R216, R124 ;  /* 0x000000d850f4723c */ /* 0x040fe6000008107c */
[----:B------:R-:W2:Y:S04]  /*23e70*/  LDL.LU R17, [R1+0x1c4] ;  /* 0x0001c40001117983 */ /* 0x000ea80000300800 */
[----:B------:R-:W2:Y:S01]  /*23e80*/  LDL.LU R18, [R1+0x1c8] ;  /* 0x0001c80001127983 */ /* 0x000ea20000300800 */
[-C--:B------:R-:W-:Y:S03]  /*23e90*/  HMMA.1688.F32.TF32 R80, R80, R196.reuse, R56 ;  /* 0x000000c45050723c */ /* 0x080fe60000081038 */
[----:B------:R-:W2:Y:S04]  /*23ea0*/  LDL.LU R19, [R1+0x1cc] ;  /* 0x0001cc0001137983 */ /* 0x000ea80000300800 */
[----:B------:R-:W4:Y:S04]  /*23eb0*/  LDL.LU R56, [R1+0x220] ;  /* 0x0002200001387983 */ /* 0x000f280000300800 */
[----:B------:R-:W4:Y:S04]  /*23ec0*/  LDL.LU R57, [R1+0x224] ;  /* 0x0002240001397983 */ /* 0x000f280000300800 */
[----:B------:R-:W4:Y:S04]  /*23ed0*/  LDL.LU R58, [R1+0x228] ;  /* 0x00022800013a7983 */ /* 0x000f280000300800 */
        /* <DEDUP_REMOVED lines=53> */
[----:B-1----:R-:W4:Y:S04]  /*24230*/  LDL.LU R4, [R1+0x5b0] ;  /* 0x0005b00001047983 */ /* 0x002f280000300800 */
[----:B------:R-:W4:Y:S04]  /*24240*/  LDL.LU R5, [R1+0x5b4] ;  /* 0x0005b40001057983 */ /* 0x000f280000300800 */
[----:B---3--:R-:W3:Y:S04]  /*24250*/  LDL.LU R6, [R1+0x5b8] ;  /* 0x0005b80001067983 */ /* 0x008ee80000300800 */
[----:B------:R-:W3:Y:S04]  /*24260*/  LDL.LU R7, [R1+0x5bc] ;  /* 0x0005bc0001077983 */ /* 0x000ee80000300800 */
        /* <DEDUP_REMOVED lines=43> */
[----:B------:R-:W3:Y:S01]  /*24520*/  LDL.LU R251, [R1+0x1bc] ;  /* 0x0001bc0001fb7983 */ /* 0x000ee20000300800 */
[C---:B--2---:R-:W-:Y:S08]  /*24530*/  HMMA.1688.F32.TF32 R32, R76.reuse, R196, R32 ;  /* 0x000000c44c20723c */ /* 0x044ff00000081020 */
[C---:B----4-:R-:W-:Y:S08]  /*24540*/  HMMA.1688.F32.TF32 R24, R76.reuse, R204, R24 ;  /* 0x000000cc4c18723c */ /* 0x050ff00000081018 */
[C---:B---3--:R-:W-:Y:S08]  /*24550*/  HMMA.1688.F32.TF32 R4, R76.reuse, R208, R4 ;  /* 0x000000d04c04723c */ /* 0x048ff00000081004 */
[C---:B------:R-:W-:Y:S08]  /*24560*/  HMMA.1688.F32.TF32 R20, R76.reuse, R212, R20 ;  /* 0x000000d44c14723c */ /* 0x040ff00000081014 */
[C---:B------:R-:W-:Y:S08]  /*24570*/  HMMA.1688.F32.TF32 R92, R76.reuse, R220, R92 ;  /* 0x000000dc4c5c723c */ /* 0x040ff0000008105c */
[C---:B------:R-:W-:Y:S08]  /*24580*/  HMMA.1688.F32.TF32 R96, R76.reuse, R224, R96 ;  /* 0x000000e04c60723c */ /* 0x040ff00000081060 */
[C---:B------:R-:W-:Y:S11]  /*24590*/  HMMA.1688.F32.TF32 R88, R76.reuse, R216, R88 ;  /* 0x000000d84c58723c */ /* 0x040ff60000081058 */
[----:B------:R-:W-:Y:S04]  /*245a0*/  @!UPT UIADD3 URZ, URZ, URZ, URZ ;  /* 0x0000003f3f3ff290 */ /* 0x000fe8000fffe03f */
[----:B------:R-:W-:Y:S04]  /*245b0*/  STL.64 [R1+0x370], R96 ;  /* 0x0003706001007387 */ /* 0x000fe80000100a00 */
[----:B------:R1:W-:Y:S01]  /*245c0*/  STL.64 [R1+0x378], R98 ;  /* 0x0003786201007387 */ /* 0x0003e20000100a00 */
[----:B------:R-:W-:Y:S03]  /*245d0*/  HMMA.1688.F32.TF32 R28, R76, R200, R28 ;  /* 0x000000c84c1c723c */ /* 0x000fe6000008101c */
        /* <DEDUP_REMOVED lines=10> */
[----:B------:R-:W-:Y:S04]  /*24680*/  STL.64 [R1+0x3e0], R20 ;  /* 0x0003e01401007387 */ /* 0x000fe80000100a00 */
[----:B------:R1:W-:Y:S04]  /*24690*/  STL.64 [R1+0x3e8], R22 ;  /* 0x0003e81601007387 */ /* 0x0003e80000100a00 */
[----:B-1----:R-:W2:Y:S04]  /*246a0*/  LDL.LU.64 R22, [R1+0x2d50] ;  /* 0x002d500001167983 */ /* 0x002ea80000300a00 */
[----:B------:R-:W2:Y:S04]  /*246b0*/  LDL.LU.64 R20, [R1+0x2d48] ;  /* 0x002d480001147983 */ /* 0x000ea80000300a00 */
[----:B------:R-:W-:Y:S04]  /*246c0*/  STL.64 [R1+0x400], R4 ;  /* 0x0004000401007387 */ /* 0x000fe80000100a00 */
[----:B------:R1:W-:Y:S01]  /*246d0*/  STL.64 [R1+0x408], R6 ;  /* 0x0004080601007387 */ /* 0x0003e20000100a00 */
[----:B------:R-:W-:Y:S01]  /*246e0*/  IMAD.MOV.U32 R77, RZ, RZ, R34 ;  /* 0x000000ffff4d7224 */ /* 0x000fe200078e0022 */
[----:B------:R-:W-:Y:S01]  /*246f0*/  MOV R78, R33 ;  /* 0x00000021004e7202 */ /* 0x000fe20000000f00 */
[----:B------:R-:W-:Y:S01]  /*24700*/  IMAD.MOV.U32 R76, RZ, RZ, R35 ;  /* 0x000000ffff4c7224 */ /* 0x000fe200078e0023 */
[----:B-1----:R-:W2:Y:S04]  /*24710*/  LDL.LU.64 R6, [R1+0x2d40] ;  /* 0x002d400001067983 */ /* 0x002ea80000300a00 */
[----:B------:R-:W-:Y:S04]  /*24720*/  STL.64 [R1+0x420], R24 ;  /* 0x0004201801007387 */ /* 0x000fe80000100a00 */
[----:B------:R1:W-:Y:S01]  /*24730*/  STL.64 [R1+0x428], R26 ;  /* 0x0004281a01007387 */ /* 0x0003e20000100a00 */
[----:B------:R-:W-:-:S03]  /*24740*/  IMAD.MOV.U32 R79, RZ, RZ, R32 ;  /* 0x000000ffff4f7224 */ /* 0x000fc600078e0020 */
[----:B-1----:R-:W2:Y:S04]  /*24750*/  LDL.LU.64 R26, [R1+0x2d38] ;  /* 0x002d3800011a7983 */ /* 0x002ea80000300a00 */
[----:B------:R-:W2:Y:S04]  /*24760*/  LDL.LU.64 R24, [R1+0x2d30] ;  /* 0x002d300001187983 */ /* 0x000ea80000300a00 */
[----:B------:R-:W-:Y:S04]  /*24770*/  STL.64 [R1+0x460], R28 ;  /* 0x0004601c01007387 */ /* 0x000fe80000100a00 */
[----:B------:R1:W-:Y:S04]  /*24780*/  STL.64 [R1+0x468], R30 ;  /* 0x0004681e01007387 */ /* 0x0003e80000100a00 */
[----:B-1----:R-:W2:Y:S04]  /*24790*/  LDL.LU.64 R30, [R1+0x2d28] ;  /* 0x002d2800011e7983 */ /* 0x002ea80000300a00 */
[----:B------:R-:W2:Y:S04]  /*247a0*/  LDL.LU.64 R28, [R1+0x2d20] ;  /* 0x002d2000011c7983 */ /* 0x000ea80000300a00 */
[----:B------:R-:W2:Y:S04]  /*247b0*/  LDL.LU.64 R34, [R1+0x2d18] ;  /* 0x002d180001227983 */ /* 0x000ea80000300a00 */
[----:B------:R-:W2:Y:S02]  /*247c0*/  LDL.LU.64 R32, [R1+0x2d10] ;  /* 0x002d100001207983 */ /* 0x000ea40000300a00 */
[C---:B--2---:R-:W-:Y:S11]  /*247d0*/  HMMA.1688.F32.TF32 R144, R32.reuse, R192, R144 ;  /* 0x000000c02090723c */ /* 0x044ff60000081090 */
[----:B------:R-:W-:Y:S11]  /*247e0*/  @!UPT UIADD3 URZ, URZ, URZ, URZ ;  /* 0x0000003f3f3ff290 */ /* 0x000ff6000fffe03f */
[----:B------:R-:W-:Y:S01]  /*247f0*/  @!UPT UIADD3 URZ, URZ, URZ, URZ ;  /* 0x0000003f3f3ff290 */ /* 0x000fe2000fffe03f */
[----:B------:R-:W-:Y:S04]  /*24800*/  STL.64 [R1+0x5c0], R144 ;  /* 0x0005c09001007387 */ /* 0x000fe80000100a00 */
[----:B------:R1:W-:Y:S02]  /*24810*/  STL.64 [R1+0x5c8], R146 ;  /* 0x0005c89201007387 */ /* 0x0003e40000100a00 */
[C---:B-1----:R-:W-:Y:S08]  /*24820*/  HMMA.1688.F32.TF32 R144, R32.reuse, R188, R72 ;  /* 0x000000bc2090723c */ /* 0x042ff00000081048 */
[C---:B------:R-:W-:Y:S08]  /*24830*/  HMMA.1688.F32.TF32 R72, R32.reuse, R224, R8 ;  /* 0x000000e02048723c */ /* 0x040ff00000081008 */
[C---:B------:R-:W-:Y:S07]  /*24840*/  HMMA.1688.F32.TF32 R8, R32.reuse, R220, R180 ;  /* 0x000000dc2008723c */ /* 0x040fee00000810b4 */
[----:B------:R-:W-:Y:S01]  /*24850*/  STL.64 [R1+0x5b0], R144 ;  /* 0x0005b09001007387 */ /* 0x000fe20000100a00 */
[C---:B------:R-:W-:Y:S03]  /*24860*/  HMMA.1688.F32.TF32 R140, R32.reuse, R216, R140 ;  /* 0x000000d8208c723c */ /* 0x040fe6000008108c */
[----:B------:R-:W-:Y:S04]  /*24870*/  STL.64 [R1+0x5b8], R146 ;  /* 0x0005b89201007387 */ /* 0x000fe80000100a00 */
[----:B------:R-:W-:Y:S04]  /*24880*/  STL.64 [R1+0x5a0], R72 ;  /* 0x0005a04801007387 */ /* 0x000fe80000100a00 */
[----:B------:R1:W-:Y:S04]  /*24890*/  STL.64 [R1+0x5a8], R74 ;  /* 0x0005a84a01007387 */ /* 0x0003e80000100a00 */
[----:B------:R-:W-:Y:S04]  /*248a0*/  STL.64 [R1+0x590], R8 ;  /* 0x0005900801007387 */ /* 0x000fe80000100a00 */
[----:B------:R2:W-:Y:S01]  /*248b0*/  STL.64 [R1+0x598], R10 ;  /* 0x0005980a01007387 */ /* 0x0005e20000100a00 */
[C---:B-1----:R-:W-:Y:S08]  /*248c0*/  HMMA.1688.F32.TF32 R72, R32.reuse, R212, R68 ;  /* 0x000000d42048723c */ /* 0x042ff00000081044 */
[C---:B--2---:R-:W-:Y:S01]  /*248d0*/  HMMA.1688.F32.TF32 R8, R32.reuse, R208, R36 ;  /* 0x000000d02008723c */ /* 0x044fe20000081024 */
[----:B------:R-:W-:Y:S04]  /*248e0*/  STL.64 [R1+0x580], R140 ;  /* 0x0005808c01007387 */ /* 0x000fe80000100a00 */
[----:B------:R-:W-:Y:S03]  /*248f0*/  STL.64 [R1+0x588], R142 ;  /* 0x0005888e01007387 */ /* 0x000fe60000100a00 */
[C---:B------:R-:W-:Y:S07]  /*24900*/  HMMA.1688.F32.TF32 R68, R32.reuse, R204, R176 ;  /* 0x000000cc2044723c */ /* 0x040fee00000810b0 */
[----:B------:R-:W-:Y:S01]  /*24910*/  STL.64 [R1+0x570], R72 ;  /* 0x0005704801007387 */ /* 0x000fe20000100a00 */
[C---:B------:R-:W-:Y:S03]  /*24920*/  HMMA.1688.F32.TF32 R36, R32.reuse, R200, R136 ;  /* 0x000000c82024723c */ /* 0x040fe60000081088 */
[----:B------:R-:W-:Y:S04]  /*24930*/  STL.64 [R1+0x578], R74 ;  /* 0x0005784a01007387 */ /* 0x000fe80000100a00 */
[----:B------:R-:W-:Y:S04]  /*24940*/  STL.64 [R1+0x560], R8 ;  /* 0x0005600801007387 */ /* 0x000fe80000100a00 */
[----:B------:R1:W-:Y:S02]  /*24950*/  STL.64 [R1+0x568], R10 ;  /* 0x0005680a01007387 */ /* 0x0003e40000100a00 */
[----:B-1----:R-:W-:Y:S02]  /*24960*/  HMMA.1688.F32.TF32 R8, R32, R196, R64 ;  /* 0x000000c42008723c */ /* 0x002fe40000081040 */
        /* <DEDUP_REMOVED lines=11> */
[----:B------:R-:W-:Y:S01]  /*24a20*/  STL.64 [R1+0x5d0], R36 ;  /* 0x0005d02401007387 */ /* 0x000fe20000100a00 */
[C---:B------:R-:W-:Y:S03]  /*24a30*/  HMMA.1688.F32.TF32 R12, R28.reuse, R216, R12 ;  /* 0x000000d81c0c723c */ /* 0x040fe6000008100c */
[----:B------:R-:W-:Y:S05]  /*24a40*/  STL.64 [R1+0x5d8], R38 ;  /* 0x0005d82601007387 */ /* 0x000fea0000100a00 */
[C---:B-1----:R-:W-:Y:S01]  /*24a50*/  HMMA.1688.F32.TF32 R32, R28.reuse, R220, R60 ;  /* 0x000000dc1c20723c */ /* 0x042fe2000008103c */
[----:B------:R-:W-:Y:S04]  /*24a60*/  STL.64 [R1+0x510], R8 ;  /* 0x0005100801007387 */ /* 0x000fe80000100a00 */
[----:B------:R1:W-:Y:S03]  /*24a70*/  STL.64 [R1+0x518], R10 ;  /* 0x0005180a01007387 */ /* 0x0003e60000100a00 */
[C---:B-1----:R-:W-:Y:S11]  /*24a80*/  HMMA.1688.F32.TF32 R8, R28.reuse, R212, R128 ;  /* 0x000000d41c08723c */ /* 0x042ff60000081080 */
[----:B------:R-:W-:Y:S04]  /*24a90*/  @!UPT UIADD3 URZ, URZ, URZ, URZ ;  /* 0x0000003f3f3ff290 */ /* 0x000fe8000fffe03f */
[----:B------:R-:W-:Y:S04]  /*24aa0*/  STL.64 [R1+0x500], R32 ;  /* 0x0005002001007387 */ /* 0x000fe80000100a00 */
[----:B------:R1:W-:Y:S04]  /*24ab0*/  STL.64 [R1+0x508], R34 ;  /* 0x0005082201007387 */ /* 0x0003e80000100a00 */
        /* <DEDUP_REMOVED lines=8> */
[----:B------:R-:W-:Y:S04]  /*24b40*/  STL.64 [R1+0x4c8], R34 ;  /* 0x0004c82201007387 */ /* 0x000fe80000100a00 */
[----:B------:R-:W2:Y:S04]  /*24b50*/  LDL.LU R248, [R1+0x60] ;  /* 0x0000600001f87983 */ /* 0x000ea80000300800 */
[----:B------:R-:W-:Y:S04]  /*24b60*/  STL.64 [R1+0x4b0], R12 ;  /* 0x0004b00c01007387 */ /* 0x000fe80000100a00 */
[----:B------:R-:W-:Y:S04]  /*24b70*/  STL.64 [R1+0x4b8], R14 ;  /* 0x0004b80e01007387 */ /* 0x000fe80000100a00 */
[----:B------:R1:W-:Y:S04]  /*24b80*/  STL.64 [R1+0x4a0], R8 ;  /* 0x0004a00801007387 */ /* 0x0003e80000100a00 */
        /* <DEDUP_REMOVED lines=52> */
[----:B-1----:R-:W4:Y:S04]  /*24ed0*/  LDL.LU R8, [R1+0x180] ;  /* 0x0001800001087983 */ /* 0x002f280000300800 */
        /* <DEDUP_REMOVED lines=23> */
[----:B------:R-:W4:Y:S04]  /*25050*/  LDL.LU R32, [R1] ;  /* 0x0000000001207983 */ /* 0x000f280000300800 */
[----:B------:R-:W4:Y:S04]  /*25060*/  LDL.LU R33, [R1+0x4] ;  /* 0x0000040001217983 */ /* 0x000f280000300800 */
[----:B------:R-:W4:Y:S04]  /*25070*/  LDL.LU R34, [R1+0x8] ;  /* 0x0000080001227983 */ /* 0x000f280000300800 */
[----:B------:R-:W4:Y:S01]  /*25080*/  LDL.LU R35, [R1+0xc] ;  /* 0x00000c0001237983 */ /* 0x000f220000300800 */
[C---:B--2---:R-:W-:Y:S08]  /*25090*/  HMMA.1688.F32.TF32 R248, R20.reuse, R204, R248 ;  /* 0x000000cc14f8723c */ /* 0x044ff000000810f8 */
[C---:B---3--:R-:W-:Y:S08]  /*250a0*/  HMMA.1688.F32.TF32 R16, R20.reuse, R208, R16 ;  /* 0x000000d01410723c */ /* 0x048ff00000081010 */
[C---:B----4-:R-:W-:Y:S08]  /*250b0*/  HMMA.1688.F32.TF32 R128, R20.reuse, R216, R128 ;  /* 0x000000d81480723c */ /* 0x050ff00000081080 */
[C---:B------:R-:W-:Y:S08]  /*250c0*/  HMMA.1688.F32.TF32 R60, R20.reuse, R224, R60 ;  /* 0x000000e0143c723c */ /* 0x040ff0000008103c */
[----:B------:R-:W-:Y:S08]  /*250d0*/  HMMA.1688.F32.TF32 R132, R20, R188, R132 ;  /* 0x000000bc1484723c */ /* 0x000ff00000081084 */
[C---:B------:R-:W-:Y:S08]  /*250e0*/  HMMA.1688.F32.TF32 R64, R24.reuse, R200, R64 ;  /* 0x000000c81840723c */ /* 0x040ff00000081040 */
[C---:B------:R-:W-:Y:S08]  /*250f0*/  HMMA.1688.F32.TF32 R136, R24.reuse, R204, R136 ;  /* 0x000000cc1888723c */ /* 0x040ff00000081088 */
[C---:B------:R-:W-:Y:S08]  /*25100*/  HMMA.1688.F32.TF32 R176, R24.reuse, R208, R176 ;  /* 0x000000d018b0723c */ /* 0x040ff000000810b0 */
[C---:B------:R-:W-:Y:S08]  /*25110*/  HMMA.1688.F32.TF32 R68, R24.reuse, R216, R68 ;  /* 0x000000d81844723c */ /* 0x040ff00000081044 */
[C---:B------:R-:W-:Y:S08]  /*25120*/  HMMA.1688.F32.TF32 R140, R24.reuse, R220, R140 ;  /* 0x000000dc188c723c */ /* 0x040ff0000008108c */
[----:B------:R-:W-:Y:S08]  /*25130*/  HMMA.1688.F32.TF32 R180, R24, R224, R180 ;  /* 0x000000e018b4723c */ /* 0x000ff000000810b4 */
[----:B------:R-:W-:Y:S01]  /*25140*/  HMMA.1688.F32.TF32 R28, R28, R196, R144 ;  /* 0x000000c41c1c723c */ /* 0x000fe20000081090 */
[----:B------:R-:W2:Y:S04]  /*25150*/  LDL.LU.64 R146, [R1+0x2d08] ;  /* 0x002d080001927983 */ /* 0x000ea80000300a00 */
[----:B------:R-:W2:Y:S03]  /*25160*/  LDL.LU.64 R144, [R1+0x2d00] ;  /* 0x002d000001907983 */ /* 0x000ea60000300a00 */
[C---:B------:R-:W-:Y:S08]  /*25170*/  HMMA.1688.F32.TF32 R72, R24.reuse, R192, R72 ;  /* 0x000000c01848723c */ /* 0x040ff00000081048 */
[C---:B------:R-:W-:Y:S07]  /*25180*/  HMMA.1688.F32.TF32 R8, R24.reuse, R188, R8 ;  /* 0x000000bc1808723c */ /* 0x040fee0000081008 */
[----:B------:R1:W-:Y:S04]  /*25190*/  STL.64 [R1+0x490], R28 ;  /* 0x0004901c01007387 */ /* 0x0003e80000100a00 */
[----:B------:R3:W-:Y:S04]  /*251a0*/  STL.64 [R1+0x498], R30 ;  /* 0x0004981e01007387 */ /* 0x0007e80000100a00 */
[----:B-1----:R-:W4:Y:S01]  /*251b0*/  LDL.LU R28, [R1+0x20] ;  /* 0x00002000011c7983 */ /* 0x002f220000300800 */
[----:B------:R-:W-:Y:S03]  /*251c0*/  HMMA.1688.F32.TF32 R36, R24, R212, R36 ;  /* 0x000000d41824723c */ /* 0x000fe60000081024 */
[----:B------:R-:W4:Y:S01]  /*251d0*/  LDL.LU R29, [R1+0x24] ;  /* 0x00002400011d7983 */ /* 0x000f220000300800 */
[----:B---3--:R-:W-:-:S02]  /*251e0*/  IMAD.MOV.U32 R30, RZ, RZ, R2 ;  /* 0x000000ffff1e7224 */ /* 0x008fc400078e0002 */
[----:B------:R-:W-:Y:S01]  /*251f0*/  IMAD.MOV.U32 R31, RZ, RZ, R252 ;  /* 0x000000ffff1f7224 */ /* 0x000fe200078e00fc */
[----:B------:R-:W3:Y:S04]  /*25200*/  LDL.LU R2, [R1+0x2cfc] ;  /* 0x002cfc0001027983 */ /* 0x000ee80000300800 */
[----:B------:R-:W2:Y:S04]  /*25210*/  LDL.LU R252, [R1+0x2cf8] ;  /* 0x002cf80001fc7983 */ /* 0x000ea80000300800 */
[----:B------:R-:W-:Y:S04]  /*25220*/  STL.64 [R1+0x480], R72 ;  /* 0x0004804801007387 */ /* 0x000fe80000100a00 */
[----:B------:R1:W-:Y:S01]  /*25230*/  STL.64 [R1+0x488], R74 ;  /* 0x0004884a01007387 */ /* 0x0003e20000100a00 */
[----:B------:R-:W-:Y:S03]  /*25240*/  HMMA.1688.F32.TF32 R24, R24, R196, R40 ;  /* 0x000000c41818723c */ /* 0x000fe60000081028 */
[----:B-1----:R-:W3:Y:S04]  /*25250*/  LDL.LU.64 R74, [R1+0x2cf0] ;  /* 0x002cf000014a7983 */ /* 0x002ee80000300a00 */
[----:B------:R-:W3:Y:S04]  /*25260*/  LDL.LU.64 R72, [R1+0x2ce8] ;  /* 0x002ce80001487983 */ /* 0x000ee80000300a00 */
[----:B------:R-:W-:Y:S04]  /*25270*/  STL.64 [R1+0x470], R8 ;  /* 0x0004700801007387 */ /* 0x000fe80000100a00 */
[----:B------:R1:W-:Y:S01]  /*25280*/  STL.64 [R1+0x478], R10 ;  /* 0x0004780a01007387 */ /* 0x0003e20000100a00 */
[C---:B------:R-:W-:Y:S03]  /*25290*/  HMMA.1688.F32.TF32 R124, R20.reuse, R192, R124 ;  /* 0x000000c0147c723c */ /* 0x040fe6000008107c */
[----:B-1----:R-:W4:Y:S04]  /*252a0*/  LDL.LU.64 R10, [R1+0x2ce0] ;  /* 0x002ce000010a7983 */ /* 0x002f280000300a00 */
[----:B------:R-:W-:Y:S04]  /*252b0*/  STL.64 [R1+0x440], R180 ;  /* 0x000440b401007387 */ /* 0x000fe80000100a00 */
[----:B------:R1:W-:Y:S04]  /*252c0*/  STL.64 [R1+0x448], R182 ;  /* 0x000448b601007387 */ /* 0x0003e80000100a00 */
[----:B-1----:R-:W4:Y:S04]  /*252d0*/  LDL.LU.64 R182, [R1+0x2cd8] ;  /* 0x002cd80001b67983 */ /* 0x002f280000300a00 */
[----:B------:R-:W4:Y:S04]  /*252e0*/  LDL.LU.64 R180, [R1+0x2cd0] ;  /* 0x002cd00001b47983 */ /* 0x000f280000300a00 */
[----:B------:R-:W-:Y:S04]  /*252f0*/  STL.64 [R1+0x430], R140 ;  /* 0x0004308c01007387 */ /* 0x000fe80000100a00 */
[----:B------:R1:W-:Y:S04]  /*25300*/  STL.64 [R1+0x438], R142 ;  /* 0x0004388e01007387 */ /* 0x0003e80000100a00 */
[----:B-1----:R-:W4:Y:S04]  /*25310*/  LDL.LU.64 R142, [R1+0x2cc8] ;  /* 0x002cc800018e7983 */ /* 0x002f280000300a00 */
[----:B------:R-:W4:Y:S04]  /*25320*/  LDL.LU.64 R140, [R1+0x2cc0] ;  /* 0x002cc000018c7983 */ /* 0x000f280000300a00 */
[----:B------:R-:W-:Y:S04]  /*25330*/  STL.64 [R1+0x3c0], R68 ;  /* 0x0003c04401007387 */ /* 0x000fe80000100a00 */
[----:B------:R1:W-:Y:S01]  /*25340*/  STL.64 [R1+0x3c8], R70 ;  /* 0x0003c84601007387 */ /* 0x0003e20000100a00 */
[C---:B------:R-:W-:Y:S03]  /*25350*/  HMMA.1688.F32.TF32 R12, R20.reuse, R220, R12 ;  /* 0x000000dc140c723c */ /* 0x040fe6000008100c */
[----:B-1----:R-:W4:Y:S04]  /*25360*/  LDL.LU.64 R70, [R1+0x2cb8] ;  /* 0x002cb80001467983 */ /* 0x002f280000300a00 */
[----:B------:R-:W4:Y:S04]  /*25370*/  LDL.LU.64 R68, [R1+0x2cb0] ;  /* 0x002cb00001447983 */ /* 0x000f280000300a00 */
[----:B------:R-:W-:Y:S04]  /*25380*/  STL.64 [R1+0x390], R36 ;  /* 0x0003902401007387 */ /* 0x000fe80000100a00 */
[----:B------:R1:W-:Y:S01]  /*25390*/  STL.64 [R1+0x398], R38 ;  /* 0x0003982601007387 */ /* 0x0003e20000100a00 */
[----:B------:R-:W-:Y:S03]  /*253a0*/  HMMA.1688.F32.TF32 R56, R20, R212, R56 ;  /* 0x000000d41438723c */ /* 0x000fe60000081038 */
        /* <DEDUP_REMOVED lines=13> */
[----:B------:R-:W4:Y:S04]  /*25480*/  LDL.LU.64 R42, [R1+0x2c70] ;  /* 0x002c7000012a7983 */ /* 0x000f280000300a00 */
[----:B------:R-:W-:Y:S04]  /*25490*/  STL.64 [R1+0x2f0], R24 ;  /* 0x0002f01801007387 */ /* 0x000fe80000100a00 */
[----:B------:R-:W-:Y:S04]  /*254a0*/  STL.64 [R1+0x2f8], R26 ;  /* 0x0002f81a01007387 */ /* 0x000fe80000100a00 */
[----:B------:R-:W-:Y:S04]  /*254b0*/  STL.64 [R1+0x2d0], R124 ;  /* 0x0002d07c01007387 */ /* 0x000fe80000100a00 */
[----:B------:R1:W-:Y:S04]  /*254c0*/  STL.64 [R1+0x2d8], R126 ;  /* 0x0002d87e01007387 */ /* 0x0003e80000100a00 */
[----:B-1----:R-:W4:Y:S04]  /*254d0*/  LDL.LU.64 R126, [R1+0x2c68] ;  /* 0x002c6800017e7983 */ /* 0x002f280000300a00 */
[----:B------:R-:W4:Y:S04]  /*254e0*/  LDL.LU.64 R124, [R1+0x2c60] ;  /* 0x002c6000017c7983 */ /* 0x000f280000300a00 */
[----:B------:R-:W-:Y:S04]  /*254f0*/  STL.64 [R1+0x2b0], R132 ;  /* 0x0002b08401007387 */ /* 0x000fe80000100a00 */
[----:B------:R1:W-:Y:S01]  /*25500*/  STL.64 [R1+0x2b8], R134 ;  /* 0x0002b88601007387 */ /* 0x0003e20000100a00 */
[----:B------:R-:W-:Y:S01]  /*25510*/  MOV R217, R130 ;  /* 0x0000008200d97202 */ /* 0x000fe20000000f00 */
[----:B------:R-:W-:-:S02]  /*25520*/  IMAD.MOV.U32 R216, RZ, RZ, R131 ;  /* 0x000000ffffd87224 */ /* 0x000fc400078e0083 */
        /* <DEDUP_REMOVED lines=8> */
[----:B--2---:R-:W-:Y:S04]  /*255b0*/  LDS R24, [R252+0xc000] ;  /* 0x00c00000fc187984 */ /* 0x004fe80000000800 */
[----:B------:R-:W-:Y:S04]  /*255c0*/  LDS R26, [R252+0xe000] ;  /* 0x00e00000fc1a7984 */ /* 0x000fe80000000800 */
[----:B-1----:R-:W2:Y:S04]  /*255d0*/  LDL.LU.64 R14, [R1+0x2c38] ;  /* 0x002c3800010e7983 */ /* 0x002ea80000300a00 */
[----:B------:R1:W-:Y:S04]  /*255e0*/  STL.64 [R1+0x250], R128 ;  /* 0x0002508001007387 */ /* 0x0003e80000100a00 */
[----:B------:R-:W2:Y:S04]  /*255f0*/  LDL.LU.64 R130, [R1+0x2c30] ;  /* 0x002c300001827983 */ /* 0x000ea80000300a00 */
[----:B---3--:R-:W-:Y:S04]  /*25600*/  LDS R25, [R2+0xc000] ;  /* 0x00c0000002197984 */ /* 0x008fe80000000800 */
[----:B-1----:R-:W3:Y:S04]  /*25610*/  LDL.LU.64 R128, [R1+0x2c28] ;  /* 0x002c280001807983 */ /* 0x002ee80000300a00 */
[----:B------:R-:W-:Y:S04]  /*25620*/  STL.64 [R1+0x230], R56 ;  /* 0x0002303801007387 */ /* 0x000fe80000100a00 */
[----:B------:R1:W-:Y:S04]  /*25630*/  STL.64 [R1+0x238], R58 ;  /* 0x0002383a01007387 */ /* 0x0003e80000100a00 */
[----:B------:R-:W4:Y:S04]  /*25640*/  LDS R27, [R2+0xe000] ;  /* 0x00e00000021b7984 */ /* 0x000f280000000800 */
[----:B-1----:R-:W2:Y:S04]  /*25650*/  LDL.LU.64 R58, [R1+0x2c20] ;  /* 0x002c2000013a7983 */ /* 0x002ea80000300a00 */
[----:B------:R-:W2:Y:S04]  /*25660*/  LDL.LU.64 R56, [R1+0x2c18] ;  /* 0x002c180001387983 */ /* 0x000ea80000300a00 */
[----:B------:R-:W-:Y:S04]  /*25670*/  STL.64 [R1+0x210], R16 ;  /* 0x0002101001007387 */ /* 0x000fe80000100a00 */
[----:B------:R1:W-:Y:S04]  /*25680*/  STL.64 [R1+0x218], R18 ;  /* 0x0002181201007387 */ /* 0x0003e80000100a00 */
[----:B-1----:R-:W2:Y:S04]  /*25690*/  LDL.LU.64 R18, [R1+0x2c10] ;  /* 0x002c100001127983 */ /* 0x002ea80000300a00 */
[----:B------:R-:W-:Y:S04]  /*256a0*/  STL.64 [R1+0x1f0], R248 ;  /* 0x0001f0f801007387 */ /* 0x000fe80000100a00 */
[----:B------:R1:W-:Y:S04]  /*256b0*/  STL.64 [R1+0x1f8], R250 ;  /* 0x0001f8fa01007387 */ /* 0x0003e80000100a00 */
[----:B-1----:R-:W2:Y:S04]  /*256c0*/  LDL.LU.64 R250, [R1+0x2c08] ;  /* 0x002c080001fa7983 */ /* 0x002ea80000300a00 */
[----:B------:R-:W2:Y:S01]  /*256d0*/  LDL.LU.64 R248, [R1+0x2c00] ;  /* 0x002c000001f87983 */ /* 0x000ea20000300a00 */
[C---:B----4-:R-:W-:Y:S11]  /*256e0*/  HMMA.1688.F32.TF32 R28, R20.reuse, R200, R28 ;  /* 0x000000c8141c723c */ /* 0x050ff6000008101c */
[----:B------:R-:W-:Y:S11]  /*256f0*/  @!UPT UIADD3 URZ, URZ, URZ, URZ ;  /* 0x0000003f3f3ff290 */ /* 0x000ff6000fffe03f */
[----:B------:R-:W-:Y:S02]  /*25700*/  @!UPT UIADD3 URZ, URZ, URZ, URZ ;  /* 0x0000003f3f3ff290 */ /* 0x000fe4000fffe03f */
[----:B------:R-:W-:Y:S01]  /*25710*/  IMAD.MOV.U32 R225, RZ, RZ, R28 ;  /* 0x000000ffffe17224 */ /* 0x000fe200078e001c */
[----:B------:R-:W-:Y:S01]  /*25720*/  MOV R13, R31 ;  /* 0x0000001f000d7202 */ /* 0x000fe20000000f00 */
[----:B------:R-:W-:Y:S02]  /*25730*/  IMAD.MOV.U32 R224, RZ, RZ, R29 ;  /* 0x000000ffffe07224 */ /* 0x000fe400078e001d */
[----:B------:R-:W-:Y:S01]  /*25740*/  IMAD.MOV.U32 R193, RZ, RZ, R30 ;  /* 0x000000ffffc17224 */ /* 0x000fe200078e001e */
[----:B------:R-:W-:Y:S08]  /*25750*/  HMMA.1688.F32.TF32 R20, R20, R196, R32 ;  /* 0x000000c41414723c */ /* 0x000ff00000081020 */
[C---:B------:R-:W-:Y:S11]  /*25760*/  HMMA.1688.F32.TF32 R32, R24.reuse, R10, R68 ;  /* 0x0000000a1820723c */ /* 0x040ff60000081044 */
[----:B------:R-:W-:Y:S04]  /*25770*/  @!UPT UIADD3 URZ, URZ, URZ, URZ ;  /* 0x0000003f3f3ff290 */ /* 0x000fe8000fffe03f */
[----:B------:R-:W-:Y:S01]  /*25780*/  STL.64 [R1+0x1a0], R20 ;  /* 0x0001a01401007387 */ /* 0x000fe20000100a00 */
[----:B--2---:R-:W-:Y:S01]  /*25790*/  HMMA.1688.F32.TF32 R28, R24, R18, R248 ;  /* 0x00000012181c723c */ /* 0x004fe200000810f8 */
[----:B------:R-:W-:Y:S02]  /*257a0*/  IMAD.MOV.U32 R197, RZ, RZ, R22 ;  /* 0x000000ffffc57224 */ /* 0x000fe400078e0016 */
[----:B------:R-:W-:Y:S01]  /*257b0*/  LDS R20, [R252+0xc100] ;  /* 0x00c10000fc147984 */ /* 0x000fe20000000800 */
[----:B------:R-:W-:-:S03]  /*257c0*/  IMAD.MOV.U32 R196, RZ, RZ, R23 ;  /* 0x000000ffffc47224 */ /* 0x000fc600078e0017 */
[----:B------:R-:W-:Y:S01]  /*257d0*/  LDS R22, [R252+0xe100] ;  /* 0x00e10000fc167984 */ /* 0x000fe20000000800 */
[----:B------:R-:W-:Y:S02]  /*257e0*/  IMAD.MOV.U32 R250, RZ, RZ, R124 ;  /* 0x000000fffffa7224 */ /* 0x000fe400078e007c */
[----:B------:R-:W-:Y:S01]  /*257f0*/  IMAD.MOV.U32 R251, RZ, RZ, R125 ;  /* 0x000000fffffb7224 */ /* 0x000fe200078e007d */
[----:B------:R-:W-:Y:S04]  /*25800*/  LDS R21, [R2+0xc100] ;  /* 0x00c1000002157984 */ /* 0x000fe80000000800 */
[----:B------:R-:W3:Y:S09]  /*25810*/  LDS R23, [R2+0xe100] ;  /* 0x00e1000002177984 */ /* 0x000ef20000000800 */
[----:B------:R-:W-:Y:S01]  /*25820*/  IMAD.MOV.U32 R9, RZ, RZ, R28 ;  /* 0x000000ffff097224 */ /* 0x000fe200078e001c */
[----:B------:R-:W-:Y:S01]  /*25830*/  MOV R5, R30 ;  /* 0x0000001e00057202 */ /* 0x000fe20000000f00 */
[----:B------:R-:W-:-:S02]  /*25840*/  IMAD.MOV.U32 R8, RZ, RZ, R29 ;  /* 0x000000ffff087224 */ /* 0x000fc400078e001d */
[----:B------:R-:W-:Y:S02]  /*25850*/  IMAD.MOV.U32 R4, RZ, RZ, R31 ;  /* 0x000000ffff047224 */ /* 0x000fe400078e001f */
[C---:B------:R-:W-:Y:S11]  /*25860*/  HMMA.1688.F32.TF32 R28, R24.reuse, R14, R56 ;  /* 0x0000000e181c723c */ /* 0x040ff60000081038 */
[----:B------:R-:W-:Y:S11]  /*25870*/  @!UPT UIADD3 URZ, URZ, URZ, URZ ;  /* 0x0000003f3f3ff290 */ /* 0x000ff6000fffe03f */
[----:B------:R-:W-:Y:S02]  /*25880*/  @!UPT UIADD3 URZ, URZ, URZ, URZ ;  /* 0x0000003f3f3ff290 */ /* 0x000fe4000fffe03f */
[----:B------:R-:W-:Y:S01]  /*25890*/  IMAD.MOV.U32 R36, RZ, RZ, R28 ;  /* 0x000000ffff247224 */ /* 0x000fe200078e001c */
[----:B------:R-:W-:Y:S01]  /*258a0*/  MOV R12, R31 ;  /* 0x0000001f000c7202 */ /* 0x000fe20000000f00 */
[----:B------:R-:W-:Y:S02]  /*258b0*/  IMAD.MOV.U32 R17, RZ, RZ, R29 ;  /* 0x000000ffff117224 */ /* 0x000fe400078e001d */
[----:B------:R-:W-:Y:S02]  /*258c0*/  IMAD.MOV.U32 R16, RZ, RZ, R30 ;  /* 0x000000ffff107224 */ /* 0x000fe400078e001e */
[C---:B------:R-:W-:Y:S11]  /*258d0*/  HMMA.1688.F32.TF32 R28, R24.reuse, R42, R60 ;  /* 0x0000002a181c723c */ /* 0x040ff6000008103c */
[----:B------:R-:W-:Y:S11]  /*258e0*/  @!UPT UIADD3 URZ, URZ, URZ, URZ ;  /* 0x0000003f3f3ff290 */ /* 0x000ff6000fffe03f */
[----:B------:R-:W-:Y:S02]  /*258f0*/  @!UPT UIADD3 URZ, URZ, URZ, URZ ;  /* 0x0000003f3f3ff290 */ /* 0x000fe4000fffe03f */
[----:B------:R-:W-:Y:S02]  /*25900*/  IMAD.MOV.U32 R192, RZ, RZ, R28 ;  /* 0x000000ffffc07224 */ /* 0x000fe400078e001c */
[----:B------:R-:W-:Y:S02]  /*25910*/  IMAD.MOV.U32 R41, RZ, RZ, R29 ;  /* 0x000000ffff297224 */ /* 0x000fe400078e001d */
[----:B------:R-:W-:Y:S02]  /*25920*/  IMAD.MOV.U32 R40, RZ, RZ, R30 ;  /* 0x000000ffff287224 */ /* 0x000fe400078e001e */
[----:B------:R-:W-:Y:S02]  /*25930*/  IMAD.MOV.U32 R37, RZ, RZ, R31 ;  /* 0x000000ffff257224 */ /* 0x000fe400078e001f */
[C---:B------:R-:W-:Y:S11]  /*25940*/  HMMA.1688.F32.TF32 R28, R24.reuse, R38, R64 ;  /* 0x00000026181c723c */ /* 0x040ff60000081040 */
[----:B------:R-:W-:Y:S11]  /*25950*/  @!UPT UIADD3 URZ, URZ, URZ, URZ ;  /* 0x0000003f3f3ff290 */ /* 0x000ff6000fffe03f */
[----:B------:R-:W-:Y:S01]  /*25960*/  @!UPT UIADD3 URZ, URZ, URZ, URZ ;  /* 0x0000003f3f3ff290 */ /* 0x000fe2000fffe03f */
[----:B------:R1:W-:Y:S01]  /*25970*/  STL.64 [R1+0x330], R28 ;  /* 0x0003301c01007387 */ /* 0x0003e20000100a00 */
[----:B------:R-:W-:Y:S01]  /*25980*/  MOV R189, R30 ;  /* 0x0000001e00bd7202 */ /* 0x000fe20000000f00 */
[----:B------:R-:W-:Y:S02]  /*25990*/  IMAD.MOV.U32 R188, RZ, RZ, R31 ;  /* 0x000000ffffbc7224 */ /* 0x000fe400078e001f */
[C---:B-1----:R-:W-:Y:S01]  /*259a0*/  HMMA.1688.F32.TF32 R28, R24.reuse, R6, R72 ;  /* 0x00000006181c723c */ /* 0x042fe20000081048 */
[----:B------:R-:W-:Y:S04]  /*259b0*/  STL.64 [R1+0x310], R32 ;  /* 0x0003102001007387 */ /* 0x000fe80000100a00 */
[----:B------:R1:W-:Y:S03]  /*259c0*/  STL.64 [R1+0x318], R34 ;  /* 0x0003182201007387 */ /* 0x0003e60000100a00 */
[C---:B------:R-:W-:Y:S08]  /*259d0*/  HMMA.1688.F32.TF32 R56, R24.reuse, R194, R88 ;  /* 0x000000c21838723c */ /* 0x040ff00000081058 */
[C---:B-1----:R-:W-:Y:S07]  /*259e0*/  HMMA.1688.F32.TF32 R32, R24.reuse, R190, R92 ;  /* 0x000000be1820723c */ /* 0x042fee000008105c */
[----:B------:R-:W-:Y:S04]  /*259f0*/  STL.64 [R1+0x300], R28 ;  /* 0x0003001c01007387 */ /* 0x000fe80000100a00 */
[----:B------:R1:W-:Y:S02]  /*25a00*/  STL.64 [R1+0x308], R30 ;  /* 0x0003081e01007387 */ /* 0x0003e40000100a00 */
[C---:B-1----:R-:W-:Y:S02]  /*25a10*/  HMMA.1688.F32.TF32 R28, R24.reuse, R226, R96 ;  /* 0x000000e2181c723c */ /* 0x042fe40000081060 */
[----:B------:R-:W-:Y:S04]  /*25a20*/  STL.64 [R1+0x2e0], R56 ;  /* 0x0002e03801007387 */ /* 0x000fe80000100a00 */
[----:B------:R1:W-:Y:S04]  /*25a30*/  STL.64 [R1+0x2e8], R58 ;  /* 0x0002e83a01007387 */ /* 0x0003e80000100a00 */
[----:B------:R-:W-:Y:S04]  /*25a40*/  STL.64 [R1+0x2c0], R32 ;  /* 0x0002c02001007387 */ /* 0x000fe80000100a00 */
[----:B------:R2:W-:Y:S01]  /*25a50*/  STL.64 [R1+0x2c8], R34 ;  /* 0x0002c82201007387 */ /* 0x0005e20000100a00 */
[C---:B-1----:R-:W-:Y:S08]  /*25a60*/  HMMA.1688.F32.TF32 R56, R24.reuse, R222, R100 ;  /* 0x000000de1838723c */ /* 0x042ff00000081064 */
[----:B------:R-:W-:Y:S01]  /*25a70*/  STL.64 [R1+0x2a0], R28 ;  /* 0x0002a01c01007387 */ /* 0x000fe20000100a00 */
[C---:B--2---:R-:W-:Y:S03]  /*25a80*/  HMMA.1688.F32.TF32 R32, R24.reuse, R218, R104 ;  /* 0x000000da1820723c */ /* 0x044fe60000081068 */
[----:B------:R1:W-:Y:S05]  /*25a90*/  STL.64 [R1+0x2a8], R30 ;  /* 0x0002a81e01007387 */ /* 0x0003ea0000100a00 */
[----:B-1----:R-:W-:Y:S06]  /*25aa0*/  HMMA.1688.F32.TF32 R28, R24, R214, R108 ;  /* 0x000000d6181c723c */ /* 0x002fec000008106c */
[----:B------:R-:W-:Y:S04]  /*25ab0*/  STL.64 [R1+0x280], R56 ;  /* 0x0002803801007387 */ /* 0x000fe80000100a00 */
[----:B------:R-:W-:Y:S04]  /*25ac0*/  STL.64 [R1+0x288], R58 ;  /* 0x0002883a01007387 */ /* 0x000fe80000100a00 */
[----:B------:R-:W2:Y:S04]  /*25ad0*/  LDL.LU R248, [R1+0x540] ;  /* 0x0005400001f87983 */ /* 0x000ea80000300800 */
[----:B------:R-:W-:Y:S04]  /*25ae0*/  STL.64 [R1+0x260], R32 ;  /* 0x0002602001007387 */ /* 0x000fe80000100a00 */
[----:B------:R-:W-:Y:S04]  /*25af0*/  STL.64 [R1+0x268], R34 ;  /* 0x0002682201007387 */ /* 0x000fe80000100a00 */
[----:B------:R1:W-:Y:S04]  /*25b00*/  STL.64 [R1+0x240], R28 ;  /* 0x0002401c01007387 */ /* 0x0003e80000100a00 */
[----:B------:R-:W-:Y:S04]  /*25b10*/  STL.64 [R1+0x248], R30 ;  /* 0x0002481e01007387 */ /* 0x000fe80000100a00 */
[----:B------:R-:W2:Y:S04]  /*25b20*/  LDL.LU R249, [R1+0x544] ;  /* 0x0005440001f97983 */ /* 0x000ea80000300800 */
[----:B------:R-:W4:Y:S04]  /*25b30*/  LDL.LU R124, [R1+0x2bfc] ;  /* 0x002bfc00017c7983 */ /* 0x000f280000300800 */
[----:B------:R-:W4:Y:S01]  /*25b40*/  LDL.LU R125, [R1+0x2bf8] ;  /* 0x002bf800017d7983 */ /* 0x000f220000300800 */
[----:B-1----:R-:W-:-:S03]  /*25b50*/  IMAD.MOV.U32 R28, RZ, RZ, R126 ;  /* 0x000000ffff1c7224 */ /* 0x002fc600078e007e */
[----:B------:R-:W2:Y:S01]  /*25b60*/  LDL.LU R56, [R1+0x600] ;  /* 0x0006000001387983 */ /* 0x000ea20000300800 */
[----:B------:R-:W-:-:S03]  /*25b70*/  MOV R29, R127 ;  /* 0x0000007f001d7202 */ /* 0x000fc60000000f00 */
[----:B------:R-:W2:Y:S04]  /*25b80*/  LDL.LU R57, [R1+0x604] ;  /* 0x0006040001397983 */ /* 0x000ea80000300800 */
[----:B------:R-:W2:Y:S04]  /*25b90*/  LDL.LU R58, [R1+0x608] ;  /* 0x00060800013a7983 */ /* 0x000ea80000300800 */
[----:B------:R-:W2:Y:S04]  /*25ba0*/  LDL.LU R59, [R1+0x60c] ;  /* 0x00060c00013b7983 */ /* 0x000ea80000300800 */
[----:B------:R-:W4:Y:S04]  /*25bb0*/  LDL.LU R126, [R1+0x2bf4] ;  /* 0x002bf400017e7983 */ /* 0x000f280000300800 */
[----:B------:R-:W4:Y:S01]  /*25bc0*/  LDL.LU R127, [R1+0x2bf0] ;  /* 0x002bf000017f7983 */ /* 0x000f220000300800 */
        /* <DEDUP_REMOVED lines=12> */
[C---:B---3--:R-:W-:Y:S03]  /*25c90*/  HMMA.1688.F32.TF32 R44, R20.reuse, R14, R128 ;  /* 0x0000000e142c723c */ /* 0x048fe60000081080 */
[----:B------:R-:W-:Y:S04]  /*25ca0*/  LDS R32, [R252+0xc200] ;  /* 0x00c20000fc207984 */ /* 0x000fe80000000800 */
[----:B------:R-:W-:Y:S01]  /*25cb0*/  LDS R34, [R252+0xe200] ;  /* 0x00e20000fc227984 */ /* 0x000fe20000000800 */
[----:B-1----:R-:W-:Y:S03]  /*25cc0*/  HMMA.1688.F32.TF32 R24, R20, R42, R132 ;  /* 0x0000002a1418723c */ /* 0x002fe60000081084 */
[----:B------:R-:W-:Y:S04]  /*25cd0*/  LDS R33, [R2+0xc200] ;  /* 0x00c2000002217984 */ /* 0x000fe80000000800 */
[----:B------:R-:W1:Y:S01]  /*25ce0*/  LDS R35, [R2+0xe200] ;  /* 0x00e2000002237984 */ /* 0x000e620000000800 */
[----:B------:R-:W-:-:S02]  /*25cf0*/  IMAD.MOV.U32 R30, RZ, RZ, R3 ;  /* 0x000000ffff1e7224 */ /* 0x000fc400078e0003 */
[----:B------:R-:W-:Y:S01]  /*25d00*/  IMAD.MOV.U32 R31, RZ, RZ, R0 ;  /* 0x000000ffff1f7224 */ /* 0x000fe200078e0000 */
[----:B------:R-:W-:Y:S01]  /*25d10*/  MOV R72, R232 ;  /* 0x000000e800487202 */ /* 0x000fe20000000f00 */
[----:B------:R-:W-:Y:S01]  /*25d20*/  IMAD.MOV.U32 R73, RZ, RZ, R233 ;  /* 0x000000ffff497224 */ /* 0x000fe200078e00e9 */
[----:B------:R-:W-:Y:S01]  /*25d30*/  MOV R69, R229 ;  /* 0x000000e500457202 */ /* 0x000fe20000000f00 */
[----:B------:R-:W-:Y:S01]  /*25d40*/  IMAD.MOV.U32 R74, RZ, RZ, R234 ;  /* 0x000000ffff4a7224 */ /* 0x000fe200078e00ea */
[----:B------:R-:W-:Y:S01]  /*25d50*/  LDS R60, [R252+0xc300] ;  /* 0x00c30000fc3c7984 */ /* 0x000fe20000000800 */
[----:B------:R-:W-:Y:S02]  /*25d60*/  IMAD.MOV.U32 R75, RZ, RZ, R235 ;  /* 0x000000ffff4b7224 */ /* 0x000fe400078e00eb */
[----:B------:R-:W-:Y:S01]  /*25d70*/  IMAD.MOV.U32 R68, RZ, RZ, R228 ;  /* 0x000000ffff447224 */ /* 0x000fe200078e00e4 */
[----:B------:R-:W-:Y:S01]  /*25d80*/  LDS R62, [R252+0xe300] ;  /* 0x00e30000fc3e7984 */ /* 0x000fe20000000800 */
[----:B------:R-:W-:-:S02]  /*25d90*/  IMAD.MOV.U32 R70, RZ, RZ, R230 ;  /* 0x000000ffff467224 */ /* 0x000fc400078e00e6 */
[----:B------:R-:W-:Y:S01]  /*25da0*/  IMAD.MOV.U32 R71, RZ, RZ, R184 ;  /* 0x000000ffff477224 */ /* 0x000fe200078e00b8 */
[----:B------:R-:W-:Y:S04]  /*25db0*/  LDS R61, [R2+0xc300] ;  /* 0x00c30000023d7984 */ /* 0x000fe80000000800 */
[----:B------:R-:W3:Y:S01]  /*25dc0*/  LDS R63, [R2+0xe300] ;  /* 0x00e30000023f7984 */ /* 0x000ee20000000800 */
[----:B-1----:R-:W-:Y:S08]  /*25dd0*/  HMMA.1688.F32.TF32 R28, R32, R42, R28 ;  /* 0x0000002a201c723c */ /* 0x002ff0000008101c */
[C---:B----4-:R-:W-:Y:S11]  /*25de0*/  HMMA.1688.F32.TF32 R48, R20.reuse, R18, R124 ;  /* 0x000000121430723c */ /* 0x050ff6000008107c */
[----:B------:R-:W-:Y:S11]  /*25df0*/  @!UPT UIADD3 URZ, URZ, URZ, URZ ;  /* 0x0000003f3f3ff290 */ /* 0x000ff6000fffe03f */
[----:B------:R-:W-:Y:S01]  /*25e00*/  @!UPT UIADD3 URZ, URZ, URZ, URZ ;  /* 0x0000003f3f3ff290 */ /* 0x000fe2000fffe03f */
[----:B------:R-:W-:Y:S04]  /*25e10*/  STL.64 [R1+0x1b0], R48 ;  /* 0x0001b03001007387 */ /* 0x000fe80000100a00 */
[----:B------:R1:W-:Y:S04]  /*25e20*/  STL.64 [R1+0x1b8], R50 ;  /* 0x0001b83201007387 */ /* 0x0003e80000100a00 */
[----:B------:R-:W-:Y:S04]  /*25e30*/  STL.64 [R1+0x190], R44 ;  /* 0x0001902c01007387 */ /* 0x000fe80000100a00 */
[----:B------:R4:W-:Y:S01]  /*25e40*/  STL.64 [R1+0x198], R46 ;  /* 0x0001982e01007387 */ /* 0x0009e20000100a00 */
[C---:B-1----:R-:W-:Y:S03]  /*25e50*/  HMMA.1688.F32.TF32 R48, R20.reuse, R38, R136 ;  /* 0x000000261430723c */ /* 0x042fe60000081088 */
[----:B------:R-:W-:Y:S04]  /*25e60*/  STL.64 [R1+0x180], R24 ;  /* 0x0001801801007387 */ /* 0x000fe80000100a00 */
[----:B------:R1:W-:Y:S01]  /*25e70*/  STL.64 [R1+0x188], R26 ;  /* 0x0001881a01007387 */ /* 0x0003e20000100a00 */
[C---:B----4-:R-:W-:Y:S08]  /*25e80*/  HMMA.1688.F32.TF32 R44, R20.reuse, R10, R140 ;  /* 0x0000000a142c723c */ /* 0x050ff0000008108c */
        /* <DEDUP_REMOVED lines=8> */
[----:B----4-:R-:W-:Y:S08]  /*25f10*/  HMMA.1688.F32.TF32 R44, R20, R190, R152 ;  /* 0x000000be142c723c */ /* 0x010ff00000081098 */
[C---:B------:R-:W-:Y:S08]  /*25f20*/  HMMA.1688.F32.TF32 R236, R32.reuse, R226, R236 ;  /* 0x000000e220ec723c */ /* 0x040ff000000810ec */
[C---:B------:R-:W-:Y:S08]  /*25f30*/  HMMA.1688.F32.TF32 R240, R32.reuse, R222, R240 ;  /* 0x000000de20f0723c */ /* 0x040ff000000810f0 */
[C---:B------:R-:W-:Y:S08]  /*25f40*/  HMMA.1688.F32.TF32 R244, R32.reuse, R218, R244 ;  /* 0x000000da20f4723c */ /* 0x040ff000000810f4 */
[----:B------:R-:W-:Y:S01]  /*25f50*/  HMMA.1688.F32.TF32 R132, R32, R210, R72 ;  /* 0x000000d22084723c */ /* 0x000fe20000081048 */
[----:B------:R-:W-:Y:S01]  /*25f60*/  MOV R127, R76 ;  /* 0x0000004c007f7202 */ /* 0x000fe20000000f00 */
[----:B------:R-:W-:Y:S01]  /*25f70*/  IMAD.MOV.U32 R126, RZ, RZ, R77 ;  /* 0x000000ffff7e7224 */ /* 0x000fe200078e004d */
[----:B------:R-:W-:Y:S01]  /*25f80*/  LDS R148, [R252+0xc400] ;  /* 0x00c40000fc947984 */ /* 0x000fe20000000800 */
[----:B------:R-:W-:-:S02]  /*25f90*/  IMAD.MOV.U32 R125, RZ, RZ, R78 ;  /* 0x000000ffff7d7224 */ /* 0x000fc400078e004e */
[----:B------:R-:W-:Y:S01]  /*25fa0*/  IMAD.MOV.U32 R124, RZ, RZ, R79 ;  /* 0x000000ffff7c7224 */ /* 0x000fe200078e004f */
[----:B------:R-:W-:Y:S01]  /*25fb0*/  LDS R150, [R252+0xe400] ;  /* 0x00e40000fc967984 */ /* 0x000fe20000000800 */
[C---:B-1----:R-:W-:Y:S03]  /*25fc0*/  HMMA.1688.F32.TF32 R24, R20.reuse, R226, R156 ;  /* 0x000000e21418723c */ /* 0x042fe6000008109c */
[----:B------:R-:W-:Y:S04]  /*25fd0*/  STL.64 [R1+0x140], R48 ;  /* 0x0001403001007387 */ /* 0x000fe80000100a00 */
[----:B------:R1:W-:Y:S04]  /*25fe0*/  STL.64 [R1+0x148], R50 ;  /* 0x0001483201007387 */ /* 0x0003e80000100a00 */
[----:B------:R-:W-:Y:S04]  /*25ff0*/  STL.64 [R1+0x130], R44 ;  /* 0x0001302c01007387 */ /* 0x000fe80000100a00 */
[----:B------:R4:W-:Y:S01]  /*26000*/  STL.64 [R1+0x138], R46 ;  /* 0x0001382e01007387 */ /* 0x0009e20000100a00 */
[C---:B-1----:R-:W-:Y:S03]  /*26010*/  HMMA.1688.F32.TF32 R48, R20.reuse, R222, R160 ;  /* 0x000000de1430723c */ /* 0x042fe600000810a0 */
[----:B------:R-:W-:Y:S04]  /*26020*/  LDS R149, [R2+0xc400] ;  /* 0x00c4000002957984 */ /* 0x000fe80000000800 */
[----:B------:R-:W-:Y:S01]  /*26030*/  STL.64 [R1+0x120], R24 ;  /* 0x0001201801007387 */ /* 0x000fe20000100a00 */
[C---:B----4-:R-:W-:Y:S03]  /*26040*/  HMMA.1688.F32.TF32 R44, R20.reuse, R218, R164 ;  /* 0x000000da142c723c */ /* 0x050fe600000810a4 */
[----:B------:R1:W-:Y:S04]  /*26050*/  STL.64 [R1+0x128], R26 ;  /* 0x0001281a01007387 */ /* 0x0003e80000100a00 */
[----:B------:R-:W4:Y:S04]  /*26060*/  LDS R151, [R2+0xe400] ;  /* 0x00e4000002977984 */ /* 0x000f280000000800 */
[----:B------:R-:W-:Y:S01]  /*26070*/  LDS R152, [R252+0xc500] ;  /* 0x00c50000fc987984 */ /* 0x000fe20000000800 */
[C---:B-1----:R-:W-:Y:S03]  /*26080*/  HMMA.1688.F32.TF32 R24, R20.reuse, R214, R168 ;  /* 0x000000d61418723c */ /* 0x042fe600000810a8 */
[----:B------:R-:W-:Y:S04]  /*26090*/  LDS R154, [R252+0xe500] ;  /* 0x00e50000fc9a7984 */ /* 0x000fe80000000800 */
[----:B------:R-:W-:Y:S04]  /*260a0*/  STL.64 [R1+0x110], R48 ;  /* 0x0001103001007387 */ /* 0x000fe80000100a00 */
[----:B------:R1:W-:Y:S04]  /*260b0*/  STL.64 [R1+0x118], R50 ;  /* 0x0001183201007387 */ /* 0x0003e80000100a00 */
[----:B------:R-:W-:Y:S04]  /*260c0*/  STL.64 [R1+0x100], R44 ;  /* 0x0001002c01007387 */ /* 0x000fe80000100a00 */
[----:B------:R2:W-:Y:S01]  /*260d0*/  STL.64 [R1+0x108], R46 ;  /* 0x0001082e01007387 */ /* 0x0005e20000100a00 */
[C---:B-1----:R-:W-:Y:S03]  /*260e0*/  HMMA.1688.F32.TF32 R48, R20.reuse, R210, R172 ;  /* 0x000000d21430723c */ /* 0x042fe600000810ac */
[----:B------:R-:W-:Y:S04]  /*260f0*/  LDS R153, [R2+0xc500] ;  /* 0x00c5000002997984 */ /* 0x000fe80000000800 */
[----:B------:R-:W-:Y:S01]  /*26100*/  STL.64 [R1+0xf0], R24 ;  /* 0x0000f01801007387 */ /* 0x000fe20000100a00 */
[C---:B--2---:R-:W-:Y:S03]  /*26110*/  HMMA.1688.F32.TF32 R44, R20.reuse, R206, R116 ;  /* 0x000000ce142c723c */ /* 0x044fe60000081074 */
[----:B------:R1:W-:Y:S04]  /*26120*/  STL.64 [R1+0xf8], R26 ;  /* 0x0000f81a01007387 */ /* 0x0003e80000100a00 */
[----:B------:R-:W2:Y:S01]  /*26130*/  LDS R155, [R2+0xe500] ;  /* 0x00e50000029b7984 */ /* 0x000ea20000000800 */
[C---:B-1----:R-:W-:Y:S08]  /*26140*/  HMMA.1688.F32.TF32 R24, R20.reuse, R202, R120 ;  /* 0x000000ca1418723c */ /* 0x042ff00000081078 */
        /* <DEDUP_REMOVED lines=9> */
[C---:B-1----:R-:W-:Y:S08]  /*261e0*/  HMMA.1688.F32.TF32 R24, R32.reuse, R18, R56 ;  /* 0x000000122018723c */ /* 0x042ff00000081038 */
[C---:B--2---:R-:W-:Y:S11]  /*261f0*/  HMMA.1688.F32.TF32 R20, R32.reuse, R14, R248 ;  /* 0x0000000e2014723c */ /* 0x044ff600000810f8 */
[----:B------:R-:W-:Y:S04]  /*26200*/  @!UPT UIADD3 URZ, URZ, URZ, URZ ;  /* 0x0000003f3f3ff290 */ /* 0x000fe8000fffe03f */
[----:B------:R-:W-:Y:S04]  /*26210*/  STL.64 [R1+0x80], R24 ;  /* 0x0000801801007387 */ /* 0x000fe80000100a00 */
[----:B------:R1:W-:Y:S04]  /*26220*/  STL.64 [R1+0x88], R26 ;  /* 0x0000881a01007387 */ /* 0x0003e80000100a00 */
[----:B------:R-:W-:Y:S04]  /*26230*/  STL.64 [R1+0x70], R20 ;  /* 0x0000701401007387 */ /* 0x000fe80000100a00 */
[----:B------:R2:W-:Y:S01]  /*26240*/  STL.64 [R1+0x78], R22 ;  /* 0x0000781601007387 */ /* 0x0005e20000100a00 */
[C---:B-1----:R-:W-:Y:S08]  /*26250*/  HMMA.1688.F32.TF32 R24, R32.reuse, R38, R176 ;  /* 0x000000262018723c */ /* 0x042ff000000810b0 */
[----:B--2---:R-:W-:Y:S01]  /*26260*/  HMMA.1688.F32.TF32 R20, R32, R10, R180 ;  /* 0x0000000a2014723c */ /* 0x004fe200000810b4 */
[----:B------:R1:W-:Y:S04]  /*26270*/  STL.64 [R1+0x60], R28 ;  /* 0x0000601c01007387 */ /* 0x0003e80000100a00 */
[----:B------:R2:W-:Y:S10]  /*26280*/  STL.64 [R1+0x68], R30 ;  /* 0x0000681e01007387 */ /* 0x0005f40000100a00 */
[----:B------:R-:W-:Y:S04]  /*26290*/  STL.64 [R1+0x20], R24 ;  /* 0x0000201801007387 */ /* 0x000fe80000100a00 */
[----:B------:R1:W-:Y:S04]  /*262a0*/  STL.64 [R1+0x28], R26 ;  /* 0x0000281a01007387 */ /* 0x0003e80000100a00 */
[----:B------:R1:W-:Y:S04]  /*262b0*/  STL.64 [R1], R20 ;  /* 0x0000001401007387 */ /* 0x0003e80000100a00 */
        /* <DEDUP_REMOVED lines=12> */
[----:B-1----:R-:W-:-:S03]  /*26380*/  IMAD.MOV.U32 R28, RZ, RZ, R185 ;  /* 0x000000ffff1c7224 */ /* 0x002fc600078e00b9 */
[----:B------:R-:W4:Y:S01]  /*26390*/  LDL.LU R228, [R1+0x2bdc] ;  /* 0x002bdc0001e47983 */ /* 0x000f220000300800 */
[----:B------:R-:W-:-:S03]  /*263a0*/  IMAD.MOV.U32 R29, RZ, RZ, R186 ;  /* 0x000000ffff1d7224 */ /* 0x000fc600078e00ba */
[----:B------:R-:W4:Y:S01]  /*263b0*/  LDL.LU R229, [R1+0x2bd8] ;  /* 0x002bd80001e57983 */ /* 0x000f220000300800 */
[----:B--2---:R-:W-:-:S03]  /*263c0*/  MOV R30, R187 ;  /* 0x000000bb001e7202 */ /* 0x004fc60000000f00 */
[----:B------:R-:W2:Y:S04]  /*263d0*/  LDL.LU R230, [R1+0x2bd4] ;  /* 0x002bd40001e67983 */ /* 0x000ea80000300800 */
[----:B------:R-:W2:Y:S01]  /*263e0*/  LDL.LU R184, [R1+0x2bd0] ;  /* 0x002bd00001b87983 */ /* 0x000ea20000300800 */
[----:B------:R-:W-:-:S03]  /*263f0*/  IMAD.MOV.U32 R31, RZ, RZ, R231 ;  /* 0x000000ffff1f7224 */ /* 0x000fc600078e00e7 */
        /* <DEDUP_REMOVED lines=8> */
[----:B------:R-:W-:-:S02]  /*26480*/  IMAD.MOV.U32 R3, RZ, RZ, R22 ;  /* 0x000000ffff037224 */ /* 0x000fc400078e0016 */
[----:B------:R-:W-:Y:S01]  /*26490*/  IMAD.MOV.U32 R0, RZ, RZ, R23 ;  /* 0x000000ffff007224 */ /* 0x000fe200078e0017 */
[C---:B------:R-:W-:Y:S08]  /*264a0*/  HMMA.1688.F32.TF32 R24, R32.reuse, R206, R68 ;  /* 0x000000ce2018723c */ /* 0x040ff00000081044 */
[C---:B------:R-:W-:Y:S08]  /*264b0*/  HMMA.1688.F32.TF32 R28, R32.reuse, R202, R28 ;  /* 0x000000ca201c723c */ /* 0x040ff0000008101c */
[C---:B---3--:R-:W-:Y:S08]  /*264c0*/  HMMA.1688.F32.TF32 R232, R32.reuse, R190, R232 ;  /* 0x000000be20e8723c */ /* 0x048ff000000810e8 */
[C---:B----4-:R-:W-:Y:S08]  /*264d0*/  HMMA.1688.F32.TF32 R20, R32.reuse, R214, R88 ;  /* 0x000000d62014723c */ /* 0x050ff00000081058 */
[C---:B--2---:R-:W-:Y:S08]  /*264e0*/  HMMA.1688.F32.TF32 R248, R32.reuse, R6, R184 ;  /* 0x0000000620f8723c */ /* 0x044ff000000810b8 */
[C---:B------:R-:W-:Y:S08]  /*264f0*/  HMMA.1688.F32.TF32 R228, R32.reuse, R194, R228 ;  /* 0x000000c220e4723c */ /* 0x040ff000000810e4 */
[----:B------:R-:W-:Y:S07]  /*26500*/  HMMA.1688.F32.TF32 R32, R32, R198, R80 ;  /* 0x000000c62020723c */ /* 0x000fee0000081050 */
[----:B------:R-:W-:Y:S01]  /*26510*/  STL.64 [R1+0x2ad8], R250 ;  /* 0x002ad8fa01007387 */ /* 0x000fe20000100a00 */
[C---:B------:R-:W-:Y:S03]  /*26520*/  HMMA.1688.F32.TF32 R64, R60.reuse, R18, R64 ;  /* 0x000000123c40723c */ /* 0x040fe60000081040 */
        /* <DEDUP_REMOVED lines=54> */
[----:B------:R-:W3:Y:S01]  /*26890*/  LDL.LU R131, [R1+0x41c] ;  /* 0x00041c0001837983 */ /* 0x000ee20000300800 */
[C---:B------:R-:W-:Y:S03]  /*268a0*/  HMMA.1688.F32.TF32 R68, R60.reuse, R14, R56 ;  /* 0x0000000e3c44723c */ /* 0x040fe60000081038 */
        /* <DEDUP_REMOVED lines=24> */
[----:B------:R-:W-:Y:S04]  /*26a30*/  STL.64 [R1+0x2b98], R70 ;  /* 0x002b984601007387 */ /* 0x000fe80000100a00 */
[----:B------:R-:W-:Y:S01]  /*26a40*/  STL.64 [R1+0x2b90], R68 ;  /* 0x002b904401007387 */ /* 0x000fe20000100a00 */
[C---:B--2---:R-:W-:Y:S08]  /*26a50*/  HMMA.1688.F32.TF32 R72, R60.reuse, R42, R72 ;  /* 0x0000002a3c48723c */ /* 0x044ff00000081048 */
[C---:B------:R-:W-:Y:S11]  /*26a60*/  HMMA.1688.F32.TF32 R76, R60.reuse, R38, R76 ;  /* 0x000000263c4c723c */ /* 0x040ff6000008104c */
[----:B------:R-:W-:Y:S04]  /*26a70*/  @!UPT UIADD3 URZ, URZ, URZ, URZ ;  /* 0x0000003f3f3ff290 */ /* 0x000fe8000fffe03f */
[----:B------:R-:W-:Y:S04]  /*26a80*/  STL.64 [R1+0x2ba8], R74 ;  /* 0x002ba84a01007387 */ /* 0x000fe80000100a00 */
[----:B------:R-:W-:Y:S04]  /*26a90*/  STL.64 [R1+0x2ba0], R72 ;  /* 0x002ba04801007387 */ /* 0x000fe80000100a00 */
[----:B------:R-:W2:Y:S04]  /*26aa0*/  LDL.LU R112, [R1+0x810] ;  /* 0x0008100001707983 */ /* 0x000ea80000300800 */
[----:B------:R-:W2:Y:S04]  /*26ab0*/  LDL.LU R113, [R1+0x814] ;  /* 0x0008140001717983 */ /* 0x000ea80000300800 */
[----:B------:R-:W2:Y:S04]  /*26ac0*/  LDL.LU R114, [R1+0x818] ;  /* 0x0008180001727983 */ /* 0x000ea80000300800 */
[----:B------:R-:W2:Y:S01]  /*26ad0*/  LDL.LU R115, [R1+0x81c] ;  /* 0x00081c0001737983 */ /* 0x000ea20000300800 */
[C---:B---3--:R-:W-:Y:S03]  /*26ae0*/  HMMA.1688.F32.TF32 R84, R60.reuse, R6, R128 ;  /* 0x000000063c54723c */ /* 0x048fe60000081080 */
[----:B------:R-:W-:Y:S04]  /*26af0*/  STL.64 [R1+0x2bb8], R78 ;  /* 0x002bb84e01007387 */ /* 0x000fe80000100a00 */
[----:B------:R-:W-:Y:S04]  /*26b00*/  STL.64 [R1+0x2bb0], R76 ;  /* 0x002bb04c01007387 */ /* 0x000fe80000100a00 */
        /* <DEDUP_REMOVED lines=8> */
[----:B------:R-:W-:Y:S08]  /*26b90*/  HMMA.1688.F32.TF32 R80, R60, R10, R136 ;  /* 0x0000000a3c50723c */ /* 0x000ff00000081088 */
[----:B----4-:R-:W-:Y:S08]  /*26ba0*/  HMMA.1688.F32.TF32 R108, R148, R18, R108 ;  /* 0x00000012946c723c */ /* 0x010ff0000008106c */
[C---:B------:R-:W-:Y:S08]  /*26bb0*/  HMMA.1688.F32.TF32 R88, R60.reuse, R194, R88 ;  /* 0x000000c23c58723c */ /* 0x040ff00000081058 */
[C---:B------:R-:W-:Y:S07]  /*26bc0*/  HMMA.1688.F32.TF32 R92, R60.reuse, R190, R92 ;  /* 0x000000be3c5c723c */ /* 0x040fee000008105c */
[----:B------:R-:W-:Y:S01]  /*26bd0*/  STL [R1+0x2a54], R108 ;  /* 0x002a546c01007387 */ /* 0x000fe20000100800 */
[C---:B------:R-:W-:Y:S03]  /*26be0*/  HMMA.1688.F32.TF32 R96, R60.reuse, R226, R96 ;  /* 0x000000e23c60723c */ /* 0x040fe60000081060 */
[----:B------:R-:W-:Y:S04]  /*26bf0*/  STL [R1+0x2a50], R109 ;  /* 0x002a506d01007387 */ /* 0x000fe80000100800 */
[----:B------:R-:W-:Y:S01]  /*26c00*/  STL [R1+0x2a4c], R110 ;  /* 0x002a4c6e01007387 */ /* 0x000fe20000100800 */
[C---:B------:R-:W-:Y:S03]  /*26c10*/  HMMA.1688.F32.TF32 R100, R60.reuse, R222, R100 ;  /* 0x000000de3c64723c */ /* 0x040fe60000081064 */
[----:B------:R-:W-:Y:S05]  /*26c20*/  STL [R1+0x2a48], R111 ;  /* 0x002a486f01007387 */ /* 0x000fea0000100800 */
[C---:B------:R-:W-:Y:S08]  /*26c30*/  HMMA.1688.F32.TF32 R104, R60.reuse, R218, R104 ;  /* 0x000000da3c68723c */ /* 0x040ff00000081068 */
[C---:B------:R-:W-:Y:S08]  /*26c40*/  HMMA.1688.F32.TF32 R44, R60.reuse, R214, R44 ;  /* 0x000000d63c2c723c */ /* 0x040ff0000008102c */
[C---:B------:R-:W-:Y:S08]  /*26c50*/  HMMA.1688.F32.TF32 R48, R60.reuse, R210, R48 ;  /* 0x000000d23c30723c */ /* 0x040ff00000081030 */
[C---:B------:R-:W-:Y:S08]  /*26c60*/  HMMA.1688.F32.TF32 R52, R60.reuse, R206, R52 ;  /* 0x000000ce3c34723c */ /* 0x040ff00000081034 */
[C---:B------:R-:W-:Y:S08]  /*26c70*/  HMMA.1688.F32.TF32 R56, R60.reuse, R202, R56 ;  /* 0x000000ca3c38723c */ /* 0x040ff00000081038 */
[----:B------:R-:W-:Y:S01]  /*26c80*/  HMMA.1688.F32.TF32 R60, R60, R198, R124 ;  /* 0x000000c63c3c723c */ /* 0x000fe2000008107c */
[----:B------:R-:W4:Y:S04]  /*26c90*/  LDL.LU R124, [R1+0x660] ;  /* 0x00066000017c7983 */ /* 0x000f280000300800 */
[----:B------:R-:W4:Y:S04]  /*26ca0*/  LDL.LU R125, [R1+0x664] ;  /* 0x00066400017d7983 */ /* 0x000f280000300800 */
[----:B------:R-:W4:Y:S04]  /*26cb0*/  LDL.LU R126, [R1+0x668] ;  /* 0x00066800017e7983 */ /* 0x000f280000300800 */
[----:B------:R-:W4:Y:S01]  /*26cc0*/  LDL.LU R127, [R1+0x66c] ;  /* 0x00066c00017f7983 */ /* 0x000f220000300800 */
[C---:B--2---:R-:W-:Y:S11]  /*26cd0*/  HMMA.1688.F32.TF32 R112, R148.reuse, R14, R112 ;  /* 0x0000000e9470723c */ /* 0x044ff60000081070 */
[----:B------:R-:W-:Y:S11]  /*26ce0*/  @!UPT UIADD3 URZ, URZ, URZ, URZ ;  /* 0x0000003f3f3ff290 */ /* 0x000ff6000fffe03f */
[----:B------:R-:W-:Y:S01]  /*26cf0*/  @!UPT UIADD3 URZ, URZ, URZ, URZ ;  /* 0x0000003f3f3ff290 */ /* 0x000fe2000fffe03f */
[----:B------:R-:W-:Y:S01]  /*26d00*/  STL [R1+0x2a64], R112 ;  /* 0x002a647001007387 */ /* 0x000fe20000100800 */
[C---:B---3--:R-:W-:Y:S03]  /*26d10*/  HMMA.1688.F32.TF32 R144, R148.reuse, R42, R128 ;  /* 0x0000002a9490723c */ /* 0x048fe60000081080 */
[----:B------:R-:W-:Y:S04]  /*26d20*/  STL [R1+0x2a60], R113 ;  /* 0x002a607101007387 */ /* 0x000fe80000100800 */
[----:B------:R-:W-:Y:S04]  /*26d30*/  STL [R1+0x2a5c], R114 ;  /* 0x002a5c7201007387 */ /* 0x000fe80000100800 */
[----:B------:R-:W-:Y:S04]  /*26d40*/  STL [R1+0x2a58], R115 ;  /* 0x002a587301007387 */ /* 0x000fe80000100800 */
        /* <DEDUP_REMOVED lines=12> */
[C---:B------:R-:W-:Y:S03]  /*26e10*/  HMMA.1688.F32.TF32 R120, R148.reuse, R38, R140 ;  /* 0x000000269478723c */ /* 0x040fe6000008108c */
[----:B------:R-:W-:Y:S04]  /*26e20*/  STL [R1+0x2a70], R144 ;  /* 0x002a709001007387 */ /* 0x000fe80000100800 */
[----:B------:R-:W-:Y:S04]  /*26e30*/  STL [R1+0x2a6c], R145 ;  /* 0x002a6c9101007387 */ /* 0x000fe80000100800 */
[----:B------:R-:W-:Y:S04]  /*26e40*/  STL [R1+0x2a68], R146 ;  /* 0x002a689201007387 */ /* 0x000fe80000100800 */
[----:B------:R-:W-:Y:S04]  /*26e50*/  STL [R1+0x2a44], R147 ;  /* 0x002a449301007387 */ /* 0x000fe80000100800 */
[----:B------:R-:W3:Y:S04]  /*26e60*/  LDL.LU R140, [R1+0x5a0] ;  /* 0x0005a000018c7983 */ /* 0x000ee80000300800 */
[----:B------:R-:W3:Y:S04]  /*26e70*/  LDL.LU R141, [R1+0x5a4] ;  /* 0x0005a400018d7983 */ /* 0x000ee80000300800 */
[----:B------:R-:W3:Y:S04]  /*26e80*/  LDL.LU R142, [R1+0x5a8] ;  /* 0x0005a800018e7983 */ /* 0x000ee80000300800 */
[----:B------:R-:W3:Y:S04]  /*26e90*/  LDL.LU R143, [R1+0x5ac] ;  /* 0x0005ac00018f7983 */ /* 0x000ee80000300800 */
[----:B------:R-:W-:Y:S04]  /*26ea0*/  STL [R1+0x2a7c], R120 ;  /* 0x002a7c7801007387 */ /* 0x000fe80000100800 */
[----:B------:R-:W-:Y:S04]  /*26eb0*/  STL [R1+0x2a78], R121 ;  /* 0x002a787901007387 */ /* 0x000fe80000100800 */
[----:B------:R-:W-:Y:S04]  /*26ec0*/  STL [R1+0x2a74], R122 ;  /* 0x002a747a01007387 */ /* 0x000fe80000100800 */
[----:B------:R-:W-:Y:S04]  /*26ed0*/  STL [R1+0x2a40], R123 ;  /* 0x002a407b01007387 */ /* 0x000fe80000100800 */
[----:B------:R-:W1:Y:S04]  /*26ee0*/  LDL.LU R164, [R1+0x590] ;  /* 0x0005900001a47983 */ /* 0x000e680000300800 */
[----:B------:R-:W1:Y:S04]  /*26ef0*/  LDL.LU R165, [R1+0x594] ;  /* 0x0005940001a57983 */ /* 0x000e680000300800 */
[----:B------:R-:W1:Y:S04]  /*26f00*/  LDL.LU R166, [R1+0x598] ;  /* 0x0005980001a67983 */ /* 0x000e680000300800 */
[----:B------:R-:W1:Y:S01]  /*26f10*/  LDL.LU R167, [R1+0x59c] ;  /* 0x00059c0001a77983 */ /* 0x000e620000300800 */
[C---:B----4-:R-:W-:Y:S11]  /*26f20*/  HMMA.1688.F32.TF32 R124, R148.reuse, R10, R124 ;  /* 0x0000000a947c723c */ /* 0x050ff6000008107c */
[----:B------:R-:W-:Y:S11]  /*26f30*/  @!UPT UIADD3 URZ, URZ, URZ, URZ ;  /* 0x0000003f3f3ff290 */ /* 0x000ff6000fffe03f */
[----:B------:R-:W-:Y:S01]  /*26f40*/  @!UPT UIADD3 URZ, URZ, URZ, URZ ;  /* 0x0000003f3f3ff290 */ /* 0x000fe2000fffe03f */
[----:B------:R-:W-:Y:S04]  /*26f50*/  STL [R1+0x2a88], R124 ;  /* 0x002a887c01007387 */ /* 0x000fe80000100800 */
[----:B------:R-:W-:Y:S04]  /*26f60*/  STL [R1+0x2a84], R125 ;  /* 0x002a847d01007387 */ /* 0x000fe80000100800 */
[----:B------:R-:W-:Y:S04]  /*26f70*/  STL [R1+0x2a80], R126 ;  /* 0x002a807e01007387 */ /* 0x000fe80000100800 */
[----:B------:R-:W-:Y:S01]  /*26f80*/  STL [R1+0x2a3c], R127 ;  /* 0x002a3c7f01007387 */ /* 0x000fe20000100800 */
[C---:B--2---:R-:W-:Y:S08]  /*26f90*/  HMMA.1688.F32.TF32 R128, R148.reuse, R6, R128 ;  /* 0x000000069480723c */ /* 0x044ff00000081080 */
[C---:B---3--:R-:W-:Y:S11]  /*26fa0*/  HMMA.1688.F32.TF32 R116, R148.reuse, R194, R156 ;  /* 0x000000c29474723c */ /* 0x048ff6000008109c */
[----:B------:R-:W-:Y:S04]  /*26fb0*/  @!UPT UIADD3 URZ, URZ, URZ, URZ ;  /* 0x0000003f3f3ff290 */ /* 0x000fe8000fffe03f */
[----:B------:R-:W-:Y:S04]  /*26fc0*/  STL [R1+0x2a98], R128 ;  /* 0x002a988001007387 */ /* 0x000fe80000100800 */
[----:B------:R-:W-:Y:S04]  /*26fd0*/  STL [R1+0x2a94], R129 ;  /* 0x002a948101007387 */ /* 0x000fe80000100800 */
[----:B------:R-:W-:Y:S01]  /*26fe0*/  STL [R1+0x2a90], R130 ;  /* 0x002a908201007387 */ /* 0x000fe20000100800 */
[C---:B------:R-:W-:Y:S03]  /*26ff0*/  HMMA.1688.F32.TF32 R136, R148.reuse, R190, R136 ;  /* 0x000000be9488723c */ /* 0x040fe60000081088 */
[----:B------:R-:W-:Y:S04]  /*27000*/  STL [R1+0x2a8c], R131 ;  /* 0x002a8c8301007387 */ /* 0x000fe80000100800 */
[----:B------:R-:W-:Y:S04]  /*27010*/  STL [R1+0x2aa8], R116 ;  /* 0x002aa87401007387 */ /* 0x000fe80000100800 */
[----:B------:R-:W-:Y:S04]  /*27020*/  STL [R1+0x2aa4], R117 ;  /* 0x002aa47501007387 */ /* 0x000fe80000100800 */
[----:B------:R-:W-:Y:S04]  /*27030*/  STL [R1+0x2aa0], R118 ;  /* 0x002aa07601007387 */ /* 0x000fe80000100800 */
[----:B------:R-:W-:Y:S04]  /*27040*/  STL [R1+0x2a9c], R119 ;  /* 0x002a9c7701007387 */ /* 0x000fe80000100800 */
[----:B------:R-:W2:Y:S04]  /*27050*/  LDL.LU R156, [R1+0x580] ;  /* 0x00058000019c7983 */ /* 0x000ea80000300800 */
[----:B------:R-:W2:Y:S04]  /*27060*/  LDL.LU R157, [R1+0x584] ;  /* 0x00058400019d7983 */ /* 0x000ea80000300800 */
[----:B------:R-:W2:Y:S04]  /*27070*/  LDL.LU R158, [R1+0x588] ;  /* 0x00058800019e7983 */ /* 0x000ea80000300800 */
[----:B------:R-:W2:Y:S04]  /*27080*/  LDL.LU R159, [R1+0x58c] ;  /* 0x00058c00019f7983 */ /* 0x000ea80000300800 */
[----:B------:R-:W-:Y:S04]  /*27090*/  STL [R1+0x2ab8], R136 ;  /* 0x002ab88801007387 */ /* 0x000fe80000100800 */
[----:B------:R-:W-:Y:S04]  /*270a0*/  STL [R1+0x2ab4], R137 ;  /* 0x002ab48901007387 */ /* 0x000fe80000100800 */
[----:B------:R-:W-:Y:S04]  /*270b0*/  STL [R1+0x2ab0], R138 ;  /* 0x002ab08a01007387 */ /* 0x000fe80000100800 */
[----:B------:R-:W-:Y:S04]  /*270c0*/  STL [R1+0x2aac], R139 ;  /* 0x002aac8b01007387 */ /* 0x000fe80000100800 */
[----:B------:R-:W3:Y:S04]  /*270d0*/  LDL.LU R160, [R1+0x570] ;  /* 0x0005700001a07983 */ /* 0x000ee80000300800 */
[----:B------:R-:W3:Y:S04]  /*270e0*/  LDL.LU R161, [R1+0x574] ;  /* 0x0005740001a17983 */ /* 0x000ee80000300800 */
[----:B------:R-:W3:Y:S04]  /*270f0*/  LDL.LU R162, [R1+0x578] ;  /* 0x0005780001a27983 */ /* 0x000ee80000300800 */
[----:B------:R-:W3:Y:S01]  /*27100*/  LDL.LU R163, [R1+0x57c] ;  /* 0x00057c0001a37983 */ /* 0x000ee20000300800 */
[C---:B------:R-:W-:Y:S08]  /*27110*/  HMMA.1688.F32.TF32 R140, R148.reuse, R226, R140 ;  /* 0x000000e2948c723c */ /* 0x040ff0000008108c */
[C---:B-1----:R-:W-:Y:S11]  /*27120*/  HMMA.1688.F32.TF32 R20, R148.reuse, R222, R164 ;  /* 0x000000de9414723c */ /* 0x042ff600000810a4 */
[----:B------:R-:W-:Y:S04]  /*27130*/  @!UPT UIADD3 URZ, URZ, URZ, URZ ;  /* 0x0000003f3f3ff290 */ /* 0x000fe8000fffe03f */
[----:B------:R-:W-:Y:S04]  /*27140*/  STL [R1+0x2ac8], R140 ;  /* 0x002ac88c01007387 */ /* 0x000fe80000100800 */
[----:B------:R-:W-:Y:S04]  /*27150*/  STL [R1+0x2ac4], R141 ;  /* 0x002ac48d01007387 */ /* 0x000fe80000100800 */
[----:B------:R-:W-:Y:S04]  /*27160*/  STL [R1+0x2ac0], R142 ;  /* 0x002ac08e01007387 */ /* 0x000fe80000100800 */
[----:B------:R-:W-:Y:S04]  /*27170*/  STL [R1+0x2abc], R143 ;  /* 0x002abc8f01007387 */ /* 0x000fe80000100800 */
        /* <DEDUP_REMOVED lines=22> */
[----:B------:R-:W2:Y:S09]  /*272e0*/  LDL.LU R159, [R1+0x94c] ;  /* 0x00094c00019f7983 */ /* 0x000eb20000300800 */
[----:B------:R-:W-:Y:S01]  /*272f0*/  IMAD.MOV.U32 R124, RZ, RZ, R20 ;  /* 0x000000ffff7c7224 */ /* 0x000fe200078e0014 */
[----:B------:R-:W-:Y:S01]  /*27300*/  MOV R120, R23 ;  /* 0x0000001700787202 */ /* 0x000fe20000000f00 */
[----:B------:R-:W-:-:S02]  /*27310*/  IMAD.MOV.U32 R125, RZ, RZ, R21 ;  /* 0x000000ffff7d7224 */ /* 0x000fc400078e0015 */
[----:B------:R-:W-:Y:S02]  /*27320*/  IMAD.MOV.U32 R126, RZ, RZ, R22 ;  /* 0x000000ffff7e7224 */ /* 0x000fe400078e0016 */
[----:B---3--:R-:W-:Y:S01]  /*27330*/  HMMA.1688.F32.TF32 R20, R148, R214, R160 ;  /* 0x000000d69414723c */ /* 0x008fe200000810a0 */
[----:B------:R-:W3:Y:S04]  /*27340*/  LDL.LU R160, [R1+0x910] ;  /* 0x0009100001a07983 */ /* 0x000ee80000300800 */
[----:B------:R-:W3:Y:S04]  /*27350*/  LDL.LU R161, [R1+0x914] ;  /* 0x0009140001a17983 */ /* 0x000ee80000300800 */
[----:B------:R-:W3:Y:S04]  /*27360*/  LDL.LU R162, [R1+0x918] ;  /* 0x0009180001a27983 */ /* 0x000ee80000300800 */
[----:B------:R-:W3:Y:S11]  /*27370*/  LDL.LU R163, [R1+0x91c] ;  /* 0x00091c0001a37983 */ /* 0x000ef60000300800 */
[----:B------:R-:W-:Y:S01]  /*27380*/  IMAD.MOV.U32 R128, RZ, RZ, R20 ;  /* 0x000000ffff807224 */ /* 0x000fe200078e0014 */
[----:B------:R-:W-:Y:S01]  /*27390*/  MOV R131, R23 ;  /* 0x0000001700837202 */ /* 0x000fe20000000f00 */
[----:B------:R-:W-:-:S02]  /*273a0*/  IMAD.MOV.U32 R129, RZ, RZ, R21 ;  /* 0x000000ffff817224 */ /* 0x000fc400078e0015 */
[----:B------:R-:W-:Y:S02]  /*273b0*/  IMAD.MOV.U32 R130, RZ, RZ, R22 ;  /* 0x000000ffff827224 */ /* 0x000fe400078e0016 */
[C---:B----4-:R-:W-:Y:S11]  /*273c0*/  HMMA.1688.F32.TF32 R20, R148.reuse, R210, R176 ;  /* 0x000000d29414723c */ /* 0x050ff600000810b0 */
        /* <DEDUP_REMOVED lines=20> */
[----:B------:R-:W-:Y:S01]  /*27510*/  HMMA.1688.F32.TF32 R20, R148, R198, R164 ;  /* 0x000000c69414723c */ /* 0x000fe200000810a4 */
[----:B------:R-:W4:Y:S04]  /*27520*/  LDL.LU R164, [R1+0x970] ;  /* 0x0009700001a47983 */ /* 0x000f280000300800 */
[----:B------:R-:W4:Y:S04]  /*27530*/  LDL.LU R165, [R1+0x974] ;  /* 0x0009740001a57983 */ /* 0x000f280000300800 */
[----:B------:R-:W4:Y:S04]  /*27540*/  LDL.LU R166, [R1+0x978] ;  /* 0x0009780001a67983 */ /* 0x000f280000300800 */
[----:B------:R-:W4:Y:S04]  /*27550*/  LDL.LU R167, [R1+0x97c] ;  /* 0x00097c0001a77983 */ /* 0x000f280000300800 */
[----:B------:R-:W4:Y:S04]  /*27560*/  LDL.LU R168, [R1+0x990] ;  /* 0x0009900001a87983 */ /* 0x000f280000300800 */
[----:B------:R-:W4:Y:S03]  /*27570*/  LDL.LU R169, [R1+0x994] ;  /* 0x0009940001a97983 */ /* 0x000f260000300800 */
[----:B------:R-:W-:Y:S01]  /*27580*/  IMAD.MOV.U32 R140, RZ, RZ, R20 ;  /* 0x000000ffff8c7224 */ /* 0x000fe200078e0014 */
[----:B------:R-:W-:Y:S01]  /*27590*/  MOV R143, R23 ;  /* 0x00000017008f7202 */ /* 0x000fe20000000f00 */
[----:B------:R-:W-:Y:S01]  /*275a0*/  IMAD.MOV.U32 R141, RZ, RZ, R21 ;  /* 0x000000ffff8d7224 */ /* 0x000fe200078e0015 */
[----:B------:R-:W4:Y:S01]  /*275b0*/  LDL.LU R170, [R1+0x998] ;  /* 0x0009980001aa7983 */ /* 0x000f220000300800 */
[----:B------:R-:W-:-:S03]  /*275c0*/  IMAD.MOV.U32 R142, RZ, RZ, R22 ;  /* 0x000000ffff8e7224 */ /* 0x000fc600078e0016 */
        /* <DEDUP_REMOVED lines=25> */
[----:B--2---:R-:W-:Y:S03]  /*27760*/  HMMA.1688.F32.TF32 R20, R152, R18, R156 ;  /* 0x000000129814723c */ /* 0x004fe6000008109c */
[----:B------:R-:W-:Y:S04]  /*27770*/  LDS R156, [R252+0xc700] ;  /* 0x00c70000fc9c7984 */ /* 0x000fe80000000800 */
[----:B------:R-:W-:Y:S04]  /*27780*/  LDS R158, [R252+0xe700] ;  /* 0x00e70000fc9e7984 */ /* 0x000fe80000000800 */
[----:B------:R-:W-:Y:S04]  /*27790*/  LDS R157, [R2+0xc700] ;  /* 0x00c70000029d7984 */ /* 0x000fe80000000800 */
[----:B------:R-:W2:Y:S09]  /*277a0*/  LDS R159, [R2+0xe700] ;  /* 0x00e70000029f7984 */ /* 0x000eb20000000800 */
[----:B------:R-:W-:Y:S01]  /*277b0*/  IMAD.MOV.U32 R115, RZ, RZ, R20 ;  /* 0x000000ffff737224 */ /* 0x000fe200078e0014 */
[----:B------:R-:W-:Y:S01]  /*277c0*/  MOV R110, R23 ;  /* 0x00000017006e7202 */ /* 0x000fe20000000f00 */
[----:B------:R-:W-:-:S02]  /*277d0*/  IMAD.MOV.U32 R108, RZ, RZ, R21 ;  /* 0x000000ffff6c7224 */ /* 0x000fc400078e0015 */
[----:B------:R-:W-:Y:S02]  /*277e0*/  IMAD.MOV.U32 R109, RZ, RZ, R22 ;  /* 0x000000ffff6d7224 */ /* 0x000fe400078e0016 */
[C---:B---3--:R-:W-:Y:S11]  /*277f0*/  HMMA.1688.F32.TF32 R20, R152.reuse, R14, R160 ;  /* 0x0000000e9814723c */ /* 0x048ff600000810a0 */
[----:B------:R-:W-:Y:S11]  /*27800*/  @!UPT UIADD3 URZ, URZ, URZ, URZ ;  /* 0x0000003f3f3ff290 */ /* 0x000ff6000fffe03f */
[----:B------:R-:W-:Y:S02]  /*27810*/  @!UPT UIADD3 URZ, URZ, URZ, URZ ;  /* 0x0000003f3f3ff290 */ /* 0x000fe4000fffe03f */
[----:B------:R-:W-:Y:S02]  /*27820*/  IMAD.MOV.U32 R111, RZ, RZ, R20 ;  /* 0x000000ffff6f7224 */ /* 0x000fe400078e0014 */
[----:B------:R-:W-:Y:S01]  /*27830*/  IMAD.MOV.U32 R147, RZ, RZ, R21 ;  /* 0x000000ffff937224 */ /* 0x000fe200078e0015 */
[----:B------:R-:W3:Y:S01]  /*27840*/  LDL.LU R20, [R1+0x6a0] ;  /* 0x0006a00001147983 */ /* 0x000ee20000300800 */
[----:B------:R-:W-:Y:S01]  /*27850*/  IMAD.MOV.U32 R123, RZ, RZ, R22 ;  /* 0x000000ffff7b7224 */ /* 0x000fe200078e0016 */
[----:B------:R-:W-:Y:S02]  /*27860*/  MOV R127, R23 ;  /* 0x00000017007f7202 */ /* 0x000fe40000000f00 */
[----:B------:R-:W3:Y:S04]  /*27870*/  LDL.LU R21, [R1+0x6a4] ;  /* 0x0006a40001157983 */ /* 0x000ee80000300800 */
[----:B------:R-:W3:Y:S04]  /*27880*/  LDL.LU R22, [R1+0x6a8] ;  /* 0x0006a80001167983 */ /* 0x000ee80000300800 */
[----:B------:R-:W3:Y:S04]  /*27890*/  LDL.LU R23, [R1+0x6ac] ;  /* 0x0006ac0001177983 */ /* 0x000ee80000300800 */
        /* <DEDUP_REMOVED lines=36> */
[C---:B--2---:R-:W-:Y:S08]  /*27ae0*/  HMMA.1688.F32.TF32 R28, R152.reuse, R42, R28 ;  /* 0x0000002a981c723c */ /* 0x044ff0000008101c */
[C---:B---3--:R-:W-:Y:S11]  /*27af0*/  HMMA.1688.F32.TF32 R24, R152.reuse, R38, R24 ;  /* 0x000000269818723c */ /* 0x048ff60000081018 */
[----:B------:R-:W-:Y:S05]  /*27b00*/  @!UPT UIADD3 URZ, URZ, URZ, URZ ;  /* 0x0000003f3f3ff290 */ /* 0x000fea000fffe03f */
[----:B------:R-:W-:Y:S01]  /*27b10*/  IMAD.MOV.U32 R146, RZ, RZ, R28 ;  /* 0x000000ffff927224 */ /* 0x000fe200078e001c */
[----:B------:R-:W-:Y:S01]  /*27b20*/  MOV R114, R31 ;  /* 0x0000001f00727202 */ /* 0x000fe20000000f00 */
[----:B------:R-:W-:Y:S02]  /*27b30*/  IMAD.MOV.U32 R112, RZ, RZ, R29 ;  /* 0x000000ffff707224 */ /* 0x000fe400078e001d */
[----:B------:R-:W-:Y:S02]  /*27b40*/  IMAD.MOV.U32 R113, RZ, RZ, R30 ;  /* 0x000000ffff717224 */ /* 0x000fe400078e001e */
[C---:B------:R-:W-:Y:S08]  /*27b50*/  HMMA.1688.F32.TF32 R28, R152.reuse, R6, R20 ;  /* 0x00000006981c723c */ /* 0x040ff00000081014 */
[C---:B----4-:R-:W-:Y:S01]  /*27b60*/  HMMA.1688.F32.TF32 R32, R152.reuse, R10, R132 ;  /* 0x0000000a9820723c */ /* 0x050fe20000081084 */
[----:B------:R-:W-:Y:S04]  /*27b70*/  STL.64 [R1+0x5f0], R24 ;  /* 0x0005f01801007387 */ /* 0x000fe80000100a00 */
[----:B------:R2:W-:Y:S03]  /*27b80*/  STL.64 [R1+0x5f8], R26 ;  /* 0x0005f81a01007387 */ /* 0x0005e60000100a00 */
[C---:B------:R-:W-:Y:S08]  /*27b90*/  HMMA.1688.F32.TF32 R20, R152.reuse, R190, R240 ;  /* 0x000000be9814723c */ /* 0x040ff000000810f0 */
[----:B--2---:R-:W-:Y:S07]  /*27ba0*/  HMMA.1688.F32.TF32 R24, R152, R194, R244 ;  /* 0x000000c29818723c */ /* 0x004fee00000810f4 */
[----:B------:R-:W-:Y:S04]  /*27bb0*/  STL.64 [R1+0x610], R32 ;  /* 0x0006102001007387 */ /* 0x000fe80000100a00 */
[----:B------:R-:W-:Y:S04]  /*27bc0*/  STL.64 [R1+0x618], R34 ;  /* 0x0006182201007387 */ /* 0x000fe80000100a00 */
[----:B------:R-:W-:Y:S01]  /*27bd0*/  STL.64 [R1+0x6d0], R28 ;  /* 0x0006d01c01007387 */ /* 0x000fe20000100a00 */
[----:B------:R-:W-:-:S03]  /*27be0*/  IMAD.MOV.U32 R212, RZ, RZ, R20 ;  /* 0x000000ffffd47224 */ /* 0x000fc600078e0014 */
[----:B------:R-:W-:Y:S01]  /*27bf0*/  STL.64 [R1+0x6d8], R30 ;  /* 0x0006d81e01007387 */ /* 0x000fe20000100a00 */
[----:B------:R-:W-:-:S03]  /*27c00*/  IMAD.MOV.U32 R213, RZ, RZ, R21 ;  /* 0x000000ffffd57224 */ /* 0x000fc600078e0015 */
[----:B------:R-:W-:Y:S04]  /*27c10*/  STL.64 [R1+0x6c0], R24 ;  /* 0x0006c01801007387 */ /* 0x000fe80000100a00 */
[----:B------:R-:W-:Y:S04]  /*27c20*/  STL.64 [R1+0x6c8], R26 ;  /* 0x0006c81a01007387 */ /* 0x000fe80000100a00 */
[----:B------:R2:W-:Y:S02]  /*27c30*/  STL.64 [R1+0x6b8], R22 ;  /* 0x0006b81601007387 */ /* 0x0005e40000100a00 */
[C---:B--2---:R-:W-:Y:S08]  /*27c40*/  HMMA.1688.F32.TF32 R20, R152.reuse, R226, R236 ;  /* 0x000000e29814723c */ /* 0x044ff000000810ec */
[C---:B------:R-:W-:Y:S11]  /*27c50*/  HMMA.1688.F32.TF32 R24, R152.reuse, R222, R232 ;  /* 0x000000de9818723c */ /* 0x040ff600000810e8 */
[----:B------:R-:W-:Y:S04]  /*27c60*/  @!UPT UIADD3 URZ, URZ, URZ, URZ ;  /* 0x0000003f3f3ff290 */ /* 0x000fe8000fffe03f */
[----:B------:R2:W-:Y:S01]  /*27c70*/  STL.64 [R1+0x6a8], R22 ;  /* 0x0006a81601007387 */ /* 0x0005e20000100a00 */
[----:B------:R-:W-:Y:S01]  /*27c80*/  IMAD.MOV.U32 R220, RZ, RZ, R20 ;  /* 0x000000ffffdc7224 */ /* 0x000fe200078e0014 */
[----:B------:R-:W-:Y:S02]  /*27c90*/  MOV R221, R21 ;  /* 0x0000001500dd7202 */ /* 0x000fe40000000f00 */
[----:B--2---:R-:W-:Y:S03]  /*27ca0*/  HMMA.1688.F32.TF32 R20, R152, R218, R228 ;  /* 0x000000da9814723c */ /* 0x004fe600000810e4 */
[----:B------:R-:W-:Y:S04]  /*27cb0*/  STL [R1+0x2a38], R221 ;  /* 0x002a38dd01007387 */ /* 0x000fe80000100800 */
[----:B------:R-:W-:Y:S04]  /*27cc0*/  STL [R1+0x2a34], R220 ;  /* 0x002a34dc01007387 */ /* 0x000fe80000100800 */
[----:B------:R-:W-:Y:S04]  /*27cd0*/  STL.64 [R1+0x690], R24 ;  /* 0x0006901801007387 */ /* 0x000fe80000100a00 */
[----:B------:R-:W-:Y:S08]  /*27ce0*/  STL.64 [R1+0x698], R26 ;  /* 0x0006981a01007387 */ /* 0x000ff00000100a00 */
[----:B------:R2:W-:Y:S01]  /*27cf0*/  STL.64 [R1+0x688], R22 ;  /* 0x0006881601007387 */ /* 0x0005e20000100a00 */
[----:B------:R-:W-:-:S02]  /*27d00*/  IMAD.MOV.U32 R200, RZ, RZ, R20 ;  /* 0x000000ffffc87224 */ /* 0x000fc400078e0014 */
[----:B------:R-:W-:Y:S02]  /*27d10*/  IMAD.MOV.U32 R201, RZ, RZ, R21 ;  /* 0x000000ffffc97224 */ /* 0x000fe400078e0015 */
[C---:B--2---:R-:W-:Y:S11]  /*27d20*/  HMMA.1688.F32.TF32 R20, R152.reuse, R214, R248 ;  /* 0x000000d69814723c */ /* 0x044ff600000810f8 */
[----:B------:R-:W-:Y:S11]  /*27d30*/  @!UPT UIADD3 URZ, URZ, URZ, URZ ;  /* 0x0000003f3f3ff290 */ /* 0x000ff6000fffe03f */
[----:B------:R-:W-:Y:S01]  /*27d40*/  @!UPT UIADD3 URZ, URZ, URZ, URZ ;  /* 0x0000003f3f3ff290 */ /* 0x000fe2000fffe03f */
[----:B------:R2:W-:Y:S01]  /*27d50*/  STL.64 [R1+0x670], R20 ;  /* 0x0006701401007387 */ /* 0x0005e20000100a00 */
[----:B------:R-:W-:Y:S01]  /*27d60*/  IMAD.MOV.U32 R221, RZ, RZ, R22 ;  /* 0x000000ffffdd7224 */ /* 0x000fe200078e0016 */
[----:B------:R-:W-:Y:S02]  /*27d70*/  MOV R220, R23 ;  /* 0x0000001700dc7202 */ /* 0x000fe40000000f00 */
[C---:B--2---:R-:W-:Y:S08]  /*27d80*/  HMMA.1688.F32.TF32 R20, R152.reuse, R210, R184 ;  /* 0x000000d29814723c */ /* 0x044ff000000810b8 */
[C---:B------:R-:W-:Y:S08]  /*27d90*/  HMMA.1688.F32.TF32 R28, R152.reuse, R206, R180 ;  /* 0x000000ce981c723c */ /* 0x040ff000000810b4 */
[C---:B------:R-:W-:Y:S07]  /*27da0*/  HMMA.1688.F32.TF32 R24, R152.reuse, R202, R176 ;  /* 0x000000ca9818723c */ /* 0x040fee00000810b0 */
[----:B------:R-:W-:Y:S04]  /*27db0*/  STL.64 [R1+0x660], R20 ;  /* 0x0006601401007387 */ /* 0x000fe80000100a00 */
[----:B------:R2:W-:Y:S02]  /*27dc0*/  STL.64 [R1+0x668], R22 ;  /* 0x0006681601007387 */ /* 0x0005e40000100a00 */
[----:B--2---:R-:W-:Y:S02]  /*27dd0*/  HMMA.1688.F32.TF32 R20, R152, R198, R172 ;  /* 0x000000c69814723c */ /* 0x004fe400000810ac */
        /* <DEDUP_REMOVED lines=8> */
[C---:B-1----:R-:W-:Y:S06]  /*27e60*/  HMMA.1688.F32.TF32 R20, R148.reuse, R42, R160 ;  /* 0x0000002a9414723c */ /* 0x042fec00000810a0 */
[----:B------:R-:W-:Y:S04]  /*27e70*/  STL.64 [R1+0x630], R28 ;  /* 0x0006301c01007387 */ /* 0x000fe80000100a00 */
[----:B------:R-:W-:Y:S04]  /*27e80*/  STL.64 [R1+0x638], R30 ;  /* 0x0006381e01007387 */ /* 0x000fe80000100a00 */
[----:B------:R-:W2:Y:S04]  /*27e90*/  LDL.LU R176, [R1+0x980] ;  /* 0x0009800001b07983 */ /* 0x000ea80000300800 */
[----:B------:R1:W-:Y:S04]  /*27ea0*/  STL.64 [R1+0x6e0], R24 ;  /* 0x0006e01801007387 */ /* 0x0003e80000100a00 */
[----:B------:R3:W-:Y:S04]  /*27eb0*/  STL.64 [R1+0x6e8], R26 ;  /* 0x0006e81a01007387 */ /* 0x0007e80000100a00 */
[----:B------:R4:W-:Y:S04]  /*27ec0*/  STL.64 [R1+0x700], R20 ;  /* 0x0007001401007387 */ /* 0x0009e80000100a00 */
[----:B------:R1:W-:Y:S04]  /*27ed0*/  STL.64 [R1+0x708], R22 ;  /* 0x0007081601007387 */ /* 0x0003e80000100a00 */
        /* <DEDUP_REMOVED lines=31> */
[----:B-1----:R-:W2:Y:S04]  /*280d0*/  LDL.LU R24, [R1+0x470] ;  /* 0x0004700001187983 */ /* 0x002ea80000300800 */
[----:B------:R-:W2:Y:S04]  /*280e0*/  LDL.LU R25, [R1+0x474] ;  /* 0x0004740001197983 */ /* 0x000ea80000300800 */
[----:B---3--:R-:W2:Y:S04]  /*280f0*/  LDL.LU R26, [R1+0x478] ;  /* 0x00047800011a7983 */ /* 0x008ea80000300800 */
        /* <DEDUP_REMOVED lines=17> */
[----:B----4-:R-:W4:Y:S04]  /*28210*/  LDL.LU R20, [R1+0x430] ;  /* 0x0004300001147983 */ /* 0x010f280000300800 */
        /* <DEDUP_REMOVED lines=23> */
[C---:B--2---:R-:W-:Y:S03]  /*28390*/  HMMA.1688.F32.TF32 R68, R148.reuse, R38, R164 ;  /* 0x000000269444723c */ /* 0x044fe600000810a4 */
[----:B------:R-:W2:Y:S11]  /*283a0*/  LDL.LU R164, [R1+0x2d0] ;  /* 0x0002d00001a47983 */ /* 0x000eb60000300800 */
[----:B------:R-:W-:Y:S09]  /*283b0*/  @!UPT UIADD3 URZ, URZ, URZ, URZ ;  /* 0x0000003f3f3ff290 */ /* 0x000ff2000fffe03f */
[----:B------:R-:W-:Y:S04]  /*283c0*/  STL.64 [R1+0x720], R68 ;  /* 0x0007204401007387 */ /* 0x000fe80000100a00 */
[----:B------:R1:W-:Y:S04]  /*283d0*/  STL.64 [R1+0x728], R70 ;  /* 0x0007284601007387 */ /* 0x0003e80000100a00 */
[----:B------:R-:W2:Y:S04]  /*283e0*/  LDL.LU R165, [R1+0x2d4] ;  /* 0x0002d40001a57983 */ /* 0x000ea80000300800 */
[----:B------:R-:W2:Y:S04]  /*283f0*/  LDL.LU R166, [R1+0x2d8] ;  /* 0x0002d80001a67983 */ /* 0x000ea80000300800 */
[----:B------:R-:W2:Y:S01]  /*28400*/  LDL.LU R167, [R1+0x2dc] ;  /* 0x0002dc0001a77983 */ /* 0x000ea20000300800 */
[C---:B---3--:R-:W-:Y:S08]  /*28410*/  HMMA.1688.F32.TF32 R72, R148.reuse, R10, R64 ;  /* 0x0000000a9448723c */ /* 0x048ff00000081040 */
[C---:B-1----:R-:W-:Y:S08]  /*28420*/  HMMA.1688.F32.TF32 R68, R148.reuse, R6, R32 ;  /* 0x000000069444723c */ /* 0x042ff00000081020 */
[C---:B------:R-:W-:Y:S08]  /*28430*/  HMMA.1688.F32.TF32 R64, R148.reuse, R194, R28 ;  /* 0x000000c29440723c */ /* 0x040ff0000008101c */
[C---:B------:R-:W-:Y:S08]  /*28440*/  HMMA.1688.F32.TF32 R32, R148.reuse, R190, R24 ;  /* 0x000000be9420723c */ /* 0x040ff00000081018 */
[C---:B------:R-:W-:Y:S08]  /*28450*/  HMMA.1688.F32.TF32 R28, R148.reuse, R226, R132 ;  /* 0x000000e2941c723c */ /* 0x040ff00000081084 */
[C---:B----4-:R-:W-:Y:S08]  /*28460*/  HMMA.1688.F32.TF32 R24, R148.reuse, R222, R20 ;  /* 0x000000de9418723c */ /* 0x050ff00000081014 */
[C---:B------:R-:W-:Y:S01]  /*28470*/  HMMA.1688.F32.TF32 R20, R148.reuse, R218, R244 ;  /* 0x000000da9414723c */ /* 0x040fe200000810f4 */
        /* <DEDUP_REMOVED lines=24> */
[----:B---3--:R-:W-:Y:S08]  /*28600*/  HMMA.1688.F32.TF32 R24, R148, R198, R248 ;  /* 0x000000c69418723c */ /* 0x008ff000000810f8 */
[C---:B-1----:R-:W-:Y:S07]  /*28610*/  HMMA.1688.F32.TF32 R20, R156.reuse, R18, R160 ;  /* 0x000000129c14723c */ /* 0x042fee00000810a0 */
[----:B------:R-:W-:Y:S04]  /*28620*/  STL.64 [R1+0x7c0], R28 ;  /* 0x0007c01c01007387 */ /* 0x000fe80000100a00 */
[----:B------:R1:W-:Y:S04]  /*28630*/  STL.64 [R1+0x7c8], R30 ;  /* 0x0007c81e01007387 */ /* 0x0003e80000100a00 */
[----:B------:R-:W3:Y:S04]  /*28640*/  LDL.LU R160, [R1+0x2b0] ;  /* 0x0002b00001a07983 */ /* 0x000ee80000300800 */
[----:B------:R-:W-:Y:S04]  /*28650*/  STL.64 [R1+0x760], R24 ;  /* 0x0007601801007387 */ /* 0x000fe80000100a00 */
[----:B------:R4:W-:Y:S01]  /*28660*/  STL.64 [R1+0x768], R26 ;  /* 0x0007681a01007387 */ /* 0x0009e20000100a00 */
[C---:B-1----:R-:W-:Y:S03]  /*28670*/  HMMA.1688.F32.TF32 R28, R156.reuse, R14, R184 ;  /* 0x0000000e9c1c723c */ /* 0x042fe600000810b8 */
[----:B------:R-:W-:Y:S04]  /*28680*/  STL.64 [R1+0x750], R20 ;  /* 0x0007501401007387 */ /* 0x000fe80000100a00 */
[----:B------:R1:W-:Y:S01]  /*28690*/  STL.64 [R1+0x758], R22 ;  /* 0x0007581601007387 */ /* 0x0003e20000100a00 */
[C---:B----4-:R-:W-:Y:S03]  /*286a0*/  HMMA.1688.F32.TF32 R24, R156.reuse, R42, R180 ;  /* 0x0000002a9c18723c */ /* 0x050fe600000810b4 */
[----:B------:R-:W3:Y:S04]  /*286b0*/  LDL.LU R161, [R1+0x2b4] ;  /* 0x0002b40001a17983 */ /* 0x000ee80000300800 */
[----:B------:R-:W3:Y:S01]  /*286c0*/  LDL.LU R162, [R1+0x2b8] ;  /* 0x0002b80001a27983 */ /* 0x000ee20000300800 */
[----:B-1----:R-:W-:Y:S03]  /*286d0*/  HMMA.1688.F32.TF32 R20, R156, R38, R176 ;  /* 0x000000269c14723c */ /* 0x002fe600000810b0 */
[----:B------:R-:W3:Y:S04]  /*286e0*/  LDL.LU R163, [R1+0x2bc] ;  /* 0x0002bc0001a37983 */ /* 0x000ee80000300800 */
[----:B------:R-:W-:Y:S04]  /*286f0*/  STL.64 [R1+0x740], R28 ;  /* 0x0007401c01007387 */ /* 0x000fe80000100a00 */
[----:B------:R-:W-:Y:S04]  /*28700*/  STL.64 [R1+0x748], R30 ;  /* 0x0007481e01007387 */ /* 0x000fe80000100a00 */
[----:B------:R-:W-:Y:S04]  /*28710*/  STL.64 [R1+0x7b0], R24 ;  /* 0x0007b01801007387 */ /* 0x000fe80000100a00 */
[----:B------:R1:W-:Y:S04]  /*28720*/  STL.64 [R1+0x7b8], R26 ;  /* 0x0007b81a01007387 */ /* 0x0003e80000100a00 */
[----:B------:R4:W-:Y:S01]  /*28730*/  STL.64 [R1+0x7a8], R22 ;  /* 0x0007a81601007387 */ /* 0x0009e20000100a00 */
[----:B------:R-:W-:-:S02]  /*28740*/  IMAD.MOV.U32 R204, RZ, RZ, R20 ;  /* 0x000000ffffcc7224 */ /* 0x000fc400078e0014 */
[----:B------:R-:W-:Y:S01]  /*28750*/  IMAD.MOV.U32 R205, RZ, RZ, R21 ;  /* 0x000000ffffcd7224 */ /* 0x000fe200078e0015 */
[C---:B-1----:R-:W-:Y:S08]  /*28760*/  HMMA.1688.F32.TF32 R24, R156.reuse, R10, R172 ;  /* 0x0000000a9c18723c */ /* 0x042ff000000810ac */
[----:B----4-:R-:W-:Y:S01]  /*28770*/  HMMA.1688.F32.TF32 R20, R156, R6, R168 ;  /* 0x000000069c14723c */ /* 0x010fe200000810a8 */
[----:B------:R-:W-:Y:S04]  /*28780*/  STL [R1+0x2a14], R205 ;  /* 0x002a14cd01007387 */ /* 0x000fe80000100800 */
[----:B------:R-:W-:Y:S10]  /*28790*/  STL [R1+0x2a10], R204 ;  /* 0x002a10cc01007387 */ /* 0x000ff40000100800 */
[----:B------:R-:W-:Y:S04]  /*287a0*/  STL.64 [R1+0x790], R24 ;  /* 0x0007901801007387 */ /* 0x000fe80000100a00 */
[----:B------:R-:W-:Y:S04]  /*287b0*/  STL.64 [R1+0x798], R26 ;  /* 0x0007981a01007387 */ /* 0x000fe80000100a00 */
[----:B------:R2:W-:Y:S01]  /*287c0*/  STL.64 [R1+0x788], R22 ;  /* 0x0007881601007387 */ /* 0x0005e20000100a00 */
[----:B------:R-:W-:Y:S01]  /*287d0*/  IMAD.MOV.U32 R208, RZ, RZ, R20 ;  /* 0x000000ffffd07224 */ /* 0x000fe200078e0014 */
[----:B------:R-:W-:-:S05]  /*287e0*/  MOV R209, R21 ;  /* 0x0000001500d17202 */ /* 0x000fca0000000f00 */
[----:B------:R-:W-:Y:S04]  /*287f0*/  STL [R1+0x2a1c], R209 ;  /* 0x002a1cd101007387 */ /* 0x000fe80000100800 */
[----:B------:R-:W-:Y:S01]  /*28800*/  STL [R1+0x2a18], R208 ;  /* 0x002a18d001007387 */ /* 0x000fe20000100800 */
[----:B--2---:R-:W-:Y:S01]  /*28810*/  HMMA.1688.F32.TF32 R20, R156, R194, R164 ;  /* 0x000000c29c14723c */ /* 0x004fe200000810a4 */
[----:B------:R-:W-:Y:S01]  /*28820*/  IMAD.MOV.U32 R182, RZ, RZ, R217 ;  /* 0x000000ffffb67224 */ /* 0x000fe200078e00d9 */
[----:B------:R-:W-:Y:S01]  /*28830*/  MOV R183, R216 ;  /* 0x000000d800b77202 */ /* 0x000fe20000000f00 */
[----:B------:R-:W-:Y:S01]  /*28840*/  IMAD.MOV.U32 R237, RZ, RZ, R8 ;  /* 0x000000ffffed7224 */ /* 0x000fe200078e0008 */
[----:B------:R-:W-:Y:S01]  /*28850*/  MOV R236, R9 ;  /* 0x0000000900ec7202 */ /* 0x000fe20000000f00 */
[----:B------:R-:W-:-:S02]  /*28860*/  IMAD.MOV.U32 R238, RZ, RZ, R5 ;  /* 0x000000ffffee7224 */ /* 0x000fc400078e0005 */
[----:B------:R-:W-:Y:S01]  /*28870*/  IMAD.MOV.U32 R239, RZ, RZ, R4 ;  /* 0x000000ffffef7224 */ /* 0x000fe200078e0004 */
[----:B------:R-:W-:Y:S01]  /*28880*/  MOV R232, R36 ;  /* 0x0000002400e87202 */ /* 0x000fe20000000f00 */
[----:B------:R-:W-:Y:S02]  /*28890*/  IMAD.MOV.U32 R229, RZ, RZ, R41 ;  /* 0x000000ffffe57224 */ /* 0x000fe400078e0029 */
[----:B------:R-:W-:Y:S02]  /*288a0*/  IMAD.MOV.U32 R233, RZ, RZ, R17 ;  /* 0x000000ffffe97224 */ /* 0x000fe400078e0011 */
[----:B------:R-:W-:Y:S01]  /*288b0*/  IMAD.MOV.U32 R234, RZ, RZ, R16 ;  /* 0x000000ffffea7224 */ /* 0x000fe200078e0010 */
[----:B------:R-:W-:Y:S01]  /*288c0*/  MOV R228, R192 ;  /* 0x000000c000e47202 */ /* 0x000fe20000000f00 */
[----:B------:R-:W-:Y:S01]  /*288d0*/  IMAD.MOV.U32 R164, RZ, RZ, R225 ;  /* 0x000000ffffa47224 */ /* 0x000fe200078e00e1 */
[----:B------:R-:W-:Y:S01]  /*288e0*/  LDS R194, [R252+0x12000] ;  /* 0x01200000fcc27984 */ /* 0x000fe20000000800 */
[----:B------:R-:W-:-:S02]  /*288f0*/  IMAD.MOV.U32 R165, RZ, RZ, R224 ;  /* 0x000000ffffa57224 */ /* 0x000fc400078e00e0 */
[----:B------:R-:W-:Y:S01]  /*28900*/  IMAD.MOV.U32 R167, RZ, RZ, R13 ;  /* 0x000000ffffa77224 */ /* 0x000fe200078e000d */
[----:B------:R-:W-:Y:S01]  /*28910*/  MOV R166, R193 ;  /* 0x000000c100a67202 */ /* 0x000fe20000000f00 */
[----:B------:R-:W-:Y:S01]  /*28920*/  IMAD.MOV.U32 R230, RZ, RZ, R40 ;  /* 0x000000ffffe67224 */ /* 0x000fe200078e0028 */
[----:B------:R-:W-:Y:S04]  /*28930*/  LDS R192, [R252+0x10000] ;  /* 0x01000000fcc07984 */ /* 0x000fe80000000800 */
[----:B------:R3:W-:Y:S04]  /*28940*/  STL.64 [R1+0x738], R22 ;  /* 0x0007381601007387 */ /* 0x0007e80000100a00 */
[----:B------:R-:W2:Y:S04]  /*28950*/  LDL.LU R180, [R1+0x250] ;  /* 0x0002500001b47983 */ /* 0x000ea80000300800 */
        /* <DEDUP_REMOVED lines=8> */
[----:B------:R-:W2:Y:S01]  /*289e0*/  LDL.LU R187, [R1+0x27c] ;  /* 0x00027c0001bb7983 */ /* 0x000ea20000300800 */
[----:B------:R-:W-:-:S02]  /*289f0*/  IMAD.MOV.U32 R205, RZ, RZ, R20 ;  /* 0x000000ffffcd7224 */ /* 0x000fc400078e0014 */
[----:B------:R-:W-:Y:S01]  /*28a00*/  IMAD.MOV.U32 R204, RZ, RZ, R21 ;  /* 0x000000ffffcc7224 */ /* 0x000fe200078e0015 */
[----:B------:R-:W-:Y:S04]  /*28a10*/  LDS R193, [R2+0x10000] ;  /* 0x0100000002c17984 */ /* 0x000fe80000000800 */
[----:B------:R-:W-:Y:S04]  /*28a20*/  STL [R1+0x2a24], R204 ;  /* 0x002a24cc01007387 */ /* 0x000fe80000100800 */
[----:B------:R-:W-:Y:S01]  /*28a30*/  STL [R1+0x2a20], R205 ;  /* 0x002a20cd01007387 */ /* 0x000fe20000100800 */
[----:B------:R-:W-:-:S03]  /*28a40*/  IMAD.MOV.U32 R231, RZ, RZ, R37 ;  /* 0x000000ffffe77224 */ /* 0x000fc600078e0025 */
[----:B------:R-:W-:Y:S01]  /*28a50*/  LDS R195, [R2+0x12000] ;  /* 0x0120000002c37984 */ /* 0x000fe20000000800 */
[----:B---3--:R-:W-:Y:S01]  /*28a60*/  HMMA.1688.F32.TF32 R20, R156, R190, R160 ;  /* 0x000000be9c14723c */ /* 0x008fe200000810a0 */
[----:B------:R-:W-:Y:S02]  /*28a70*/  IMAD.MOV.U32 R235, RZ, RZ, R12 ;  /* 0x000000ffffeb7224 */ /* 0x000fe400078e000c */
[----:B------:R-:W-:Y:S04]  /*28a80*/  LDS R190, [R252+0x12100] ;  /* 0x01210000fcbe7984 */ /* 0x000fe80000000800 */
[----:B------:R-:W-:Y:S11]  /*28a90*/  LDS R191, [R2+0x12100] ;  /* 0x0121000002bf7984 */ /* 0x000ff60000000800 */
[----:B------:R-:W-:Y:S05]  /*28aa0*/  @!UPT UIADD3 URZ, URZ, URZ, URZ ;  /* 0x0000003f3f3ff290 */ /* 0x000fea000fffe03f */
[----:B------:R4:W-:Y:S04]  /*28ab0*/  STL [R1+0x71c], R23 ;  /* 0x00071c1701007387 */ /* 0x0009e80000100800 */
        /* <DEDUP_REMOVED lines=8> */
[----:B------:R-:W-:-:S02]  /*28b40*/  IMAD.MOV.U32 R216, RZ, RZ, R20 ;  /* 0x000000ffffd87224 */ /* 0x000fc400078e0014 */
[----:B------:R-:W-:Y:S01]  /*28b50*/  IMAD.MOV.U32 R217, RZ, RZ, R21 ;  /* 0x000000ffffd97224 */ /* 0x000fe200078e0015 */
[----:B------:R-:W3:Y:S01]  /*28b60*/  LDL.LU R168, [R1+0x1f0] ;  /* 0x0001f00001a87983 */ /* 0x000ee20000300800 */
[----:B------:R-:W-:-:S03]  /*28b70*/  IMAD.MOV.U32 R208, RZ, RZ, R22 ;  /* 0x000000ffffd07224 */ /* 0x000fc600078e0016 */
[----:B------:R-:W3:Y:S04]  /*28b80*/  LDL.LU R169, [R1+0x1f4] ;  /* 0x0001f40001a97983 */ /* 0x000ee80000300800 */
[----:B------:R-:W3:Y:S04]  /*28b90*/  LDL.LU R170, [R1+0x1f8] ;  /* 0x0001f80001aa7983 */ /* 0x000ee80000300800 */
[----:B------:R-:W3:Y:S04]  /*28ba0*/  LDL.LU R171, [R1+0x1fc] ;  /* 0x0001fc0001ab7983 */ /* 0x000ee80000300800 */
[----:B------:R-:W3:Y:S04]  /*28bb0*/  LDL.LU R160, [R1+0x1a0] ;  /* 0x0001a00001a07983 */ /* 0x000ee80000300800 */
[----:B------:R-:W3:Y:S04]  /*28bc0*/  LDL.LU R161, [R1+0x1a4] ;  /* 0x0001a40001a17983 */ /* 0x000ee80000300800 */
[----:B------:R-:W-:Y:S04]  /*28bd0*/  STL [R1+0x2a30], R217 ;  /* 0x002a30d901007387 */ /* 0x000fe80000100800 */
[----:B------:R-:W-:Y:S04]  /*28be0*/  STL [R1+0x2a2c], R216 ;  /* 0x002a2cd801007387 */ /* 0x000fe80000100800 */
[----:B------:R-:W-:Y:S01]  /*28bf0*/  STL [R1+0x2a28], R208 ;  /* 0x002a28d001007387 */ /* 0x000fe20000100800 */
[C---:B----4-:R-:W-:Y:S08]  /*28c00*/  HMMA.1688.F32.TF32 R20, R156.reuse, R226, R248 ;  /* 0x000000e29c14723c */ /* 0x050ff000000810f8 */
[C---:B--2---:R-:W-:Y:S11]  /*28c10*/  HMMA.1688.F32.TF32 R224, R156.reuse, R222, R184 ;  /* 0x000000de9ce0723c */ /* 0x044ff600000810b8 */
[----:B------:R-:W-:Y:S11]  /*28c20*/  @!UPT UIADD3 URZ, URZ, URZ, URZ ;  /* 0x0000003f3f3ff290 */ /* 0x000ff6000fffe03f */
[----:B------:R-:W-:Y:S01]  /*28c30*/  @!UPT UIADD3 URZ, URZ, URZ, URZ ;  /* 0x0000003f3f3ff290 */ /* 0x000fe2000fffe03f */
[----:B------:R-:W-:Y:S04]  /*28c40*/  STL [R1+0x2a0c], R224 ;  /* 0x002a0ce001007387 */ /* 0x000fe80000100800 */
[----:B------:R-:W-:Y:S04]  /*28c50*/  STL.64 [R1+0x6f0], R20 ;  /* 0x0006f01401007387 */ /* 0x000fe80000100a00 */
[----:B------:R1:W-:Y:S04]  /*28c60*/  STL.64 [R1+0x6f8], R22 ;  /* 0x0006f81601007387 */ /* 0x0003e80000100a00 */
[----:B------:R-:W-:Y:S04]  /*28c70*/  STL [R1+0x2a08], R225 ;  /* 0x002a08e101007387 */ /* 0x000fe80000100800 */
[----:B------:R2:W-:Y:S04]  /*28c80*/  STL [R1+0x2a04], R226 ;  /* 0x002a04e201007387 */ /* 0x0005e80000100800 */
[----:B------:R2:W-:Y:S04]  /*28c90*/  STL [R1+0x2a00], R227 ;  /* 0x002a00e301007387 */ /* 0x0005e80000100800 */
[----:B------:R-:W4:Y:S01]  /*28ca0*/  LDL R13, [R1+0x9d0] ;  /* 0x0009d000010d7983 */ /* 0x000f220000100800 */
[C---:B-1----:R-:W-:Y:S11]  /*28cb0*/  HMMA.1688.F32.TF32 R20, R156.reuse, R218, R180 ;  /* 0x000000da9c14723c */ /* 0x042ff600000810b4 */
[----:B------:R-:W-:Y:S11]  /*28cc0*/  @!UPT UIADD3 URZ, URZ, URZ, URZ ;  /* 0x0000003f3f3ff290 */ /* 0x000ff6000fffe03f */
[----:B------:R-:W-:Y:S02]  /*28cd0*/  @!UPT UIADD3 URZ, URZ, URZ, URZ ;  /* 0x0000003f3f3ff290 */ /* 0x000fe4000fffe03f */
[----:B------:R-:W-:Y:S01]  /*28ce0*/  IMAD.MOV.U32 R205, RZ, RZ, R20 ;  /* 0x000000ffffcd7224 */ /* 0x000fe200078e0014 */
[----:B------:R-:W-:Y:S01]  /*28cf0*/  MOV R219, R22 ;  /* 0x0000001600db7202 */ /* 0x000fe20000000f00 */
[----:B------:R-:W-:Y:S02]  /*28d00*/  IMAD.MOV.U32 R209, RZ, RZ, R21 ;  /* 0x000000ffffd17224 */ /* 0x000fe400078e0015 */
[----:B------:R-:W-:Y:S01]  /*28d10*/  IMAD.MOV.U32 R218, RZ, RZ, R23 ;  /* 0x000000ffffda7224 */ /* 0x000fe200078e0017 */
[----:B------:R-:W-:Y:S01]  /*28d20*/  MOV R162, R197 ;  /* 0x000000c500a27202 */ /* 0x000fe20000000f00 */
[----:B------:R-:W-:Y:S01]  /*28d30*/  IMAD.MOV.U32 R163, RZ, RZ, R196 ;  /* 0x000000ffffa37224 */ /* 0x000fe200078e00c4 */
[C---:B------:R-:W-:Y:S08]  /*28d40*/  HMMA.1688.F32.TF32 R24, R156.reuse, R202, R164 ;  /* 0x000000ca9c18723c */ /* 0x040ff000000810a4 */
[C---:B---3--:R-:W-:Y:S11]  /*28d50*/  HMMA.1688.F32.TF32 R20, R156.reuse, R214, R176 ;  /* 0x000000d69c14723c */ /* 0x048ff600000810b0 */
        /* <DEDUP_REMOVED lines=10> */
[----:B--2---:R-:W-:Y:S01]  /*28e00*/  MOV R226, R22 ;  /* 0x0000001600e27202 */ /* 0x004fe20000000f00 */
[----:B------:R-:W-:Y:S02]  /*28e10*/  IMAD.MOV.U32 R225, RZ, RZ, R21 ;  /* 0x000000ffffe17224 */ /* 0x000fe400078e0015 */
[----:B------:R-:W-:Y:S02]  /*28e20*/  IMAD.MOV.U32 R227, RZ, RZ, R23 ;  /* 0x000000ffffe37224 */ /* 0x000fe400078e0017 */
[C---:B------:R-:W-:Y:S11]  /*28e30*/  HMMA.1688.F32.TF32 R20, R156.reuse, R206, R168 ;  /* 0x000000ce9c14723c */ /* 0x040ff600000810a8 */
[----:B------:R-:W-:Y:S11]  /*28e40*/  @!UPT UIADD3 URZ, URZ, URZ, URZ ;  /* 0x0000003f3f3ff290 */ /* 0x000ff6000fffe03f */
[----:B------:R-:W-:Y:S01]  /*28e50*/  @!UPT UIADD3 URZ, URZ, URZ, URZ ;  /* 0x0000003f3f3ff290 */ /* 0x000fe2000fffe03f */
[----:B------:R1:W-:Y:S01]  /*28e60*/  STL.64 [R1+0x5b8], R22 ;  /* 0x0005b81601007387 */ /* 0x0003e20000100a00 */
[----:B------:R-:W-:Y:S02]  /*28e70*/  IMAD.MOV.U32 R196, RZ, RZ, R20 ;  /* 0x000000ffffc47224 */ /* 0x000fe400078e0014 */
[----:B------:R-:W-:Y:S02]  /*28e80*/  IMAD.MOV.U32 R197, RZ, RZ, R21 ;  /* 0x000000ffffc57224 */ /* 0x000fe400078e0015 */
[----:B-1----:R-:W-:Y:S03]  /*28e90*/  HMMA.1688.F32.TF32 R20, R156, R198, R160 ;  /* 0x000000c69c14723c */ /* 0x002fe600000810a0 */
[----:B------:R-:W-:Y:S04]  /*28ea0*/  STL [R1+0x299c], R197 ;  /* 0x00299cc501007387 */ /* 0x000fe80000100800 */
[----:B------:R-:W-:Y:S04]  /*28eb0*/  STL [R1+0x2998], R196 ;  /* 0x002998c401007387 */ /* 0x000fe80000100800 */
[----:B------:R-:W-:Y:S04]  /*28ec0*/  STL.64 [R1+0x590], R24 ;  /* 0x0005901801007387 */ /* 0x000fe80000100a00 */
[----:B------:R-:W-:Y:S08]  /*28ed0*/  STL.64 [R1+0x598], R26 ;  /* 0x0005981a01007387 */ /* 0x000ff00000100a00 */
[----:B------:R-:W-:Y:S04]  /*28ee0*/  STL.64 [R1+0x570], R20 ;  /* 0x0005701401007387 */ /* 0x000fe80000100a00 */
[----:B------:R-:W-:Y:S04]  /*28ef0*/  STL.64 [R1+0x578], R22 ;  /* 0x0005781601007387 */ /* 0x000fe80000100a00 */
[----:B----4-:R-:W1:Y:S04]  /*28f00*/  LDSM.16.M88.4 R184, [R13+0x80080] ;  /* 0x080080000db8783b */ /* 0x010e680000000200 */
[----:B------:R-:W2:Y:S04]  /*28f10*/  LDSM.16.M88.4 R180, [R13+0x82080] ;  /* 0x082080000db4783b */ /* 0x000ea80000000200 */
[----:B------:R-:W3:Y:S04]  /*28f20*/  LDSM.16.M88.4 R8, [R13+0x84080] ;  /* 0x084080000d08783b */ /* 0x000ee80000000200 */
[----:B------:R-:W4:Y:S04]  /*28f30*/  LDSM.16.M88.4 R4, [R13+0x86080] ;  /* 0x086080000d04783b */ /* 0x000f280000000200 */
[----:B------:R-:W1:Y:S04]  /*28f40*/  LDSM.16.M88.4 R176, [R13+0x88080] ;  /* 0x088080000db0783b */ /* 0x000e680000000200 */
[----:B------:R-:W1:Y:S04]  /*28f50*/  LDSM.16.M88.4 R172, [R13+0x8a080] ;  /* 0x08a080000dac783b */ /* 0x000e680000000200 */
[----:B------:R-:W2:Y:S04]  /*28f60*/  LDSM.16.M88.4 R168, [R13+0x8c080] ;  /* 0x08c080000da8783b */ /* 0x000ea80000000200 */
[----:B------:R-:W2:Y:S04]  /*28f70*/  LDSM.16.M88.4 R164, [R13+0x8e080] ;  /* 0x08e080000da4783b */ /* 0x000ea80000000200 */
[----:B------:R-:W3:Y:S04]  /*28f80*/  LDSM.16.M88.4 R160, [R13+0x90080] ;  /* 0x090080000da0783b */ /* 0x000ee80000000200 */
[----:B------:R-:W3:Y:S04]  /*28f90*/  LDSM.16.M88.4 R156, [R13+0x92080] ;  /* 0x092080000d9c783b */ /* 0x000ee80000000200 */
[----:B------:R-:W4:Y:S04]  /*28fa0*/  LDSM.16.M88.4 R152, [R13+0x94080] ;  /* 0x094080000d98783b */ /* 0x000f280000000200 */
[----:B------:R-:W4:Y:S04]  /*28fb0*/  LDSM.16.M88.4 R148, [R13+0x96080] ;  /* 0x096080000d94783b */ /* 0x000f280000000200 */
[----:B------:R-:W4:Y:S04]  /*28fc0*/  LDSM.16.M88.4 R40, [R13+0x98080] ;  /* 0x098080000d28783b */ /* 0x000f280000000200 */
[----:B------:R-:W4:Y:S04]  /*28fd0*/  LDSM.16.M88.4 R36, [R13+0x9a080] ;  /* 0x09a080000d24783b */ /* 0x000f280000000200 */
[----:B------:R-:W4:Y:S04]  /*28fe0*/  LDSM.16.M88.4 R16, [R13+0x9c080] ;  /* 0x09c080000d10783b */ /* 0x000f280000000200 */
[----:B-1----:R-:W-:Y:S04]  /*28ff0*/  STL [R1+0x2944], R186 ;  /* 0x002944ba01007387 */ /* 0x002fe80000100800 */
[----:B------:R-:W-:Y:S04]  /*29000*/  STL [R1+0x2940], R187 ;  /* 0x002940bb01007387 */ /* 0x000fe80000100800 */
[----:B--2---:R-:W-:Y:S04]  /*29010*/  STL [R1+0x293c], R182 ;  /* 0x00293cb601007387 */ /* 0x004fe80000100800 */
[----:B------:R-:W-:Y:S04]  /*29020*/  STL [R1+0x2938], R183 ;  /* 0x002938b701007387 */ /* 0x000fe80000100800 */
[----:B---3--:R-:W-:Y:S04]  /*29030*/  STL [R1+0x294c], R10 ;  /* 0x00294c0a01007387 */ /* 0x008fe80000100800 */
        /* <DEDUP_REMOVED lines=25> */
[----:B------:R-:W3:Y:S04]  /*291d0*/  LDL.LU R248, [R1+0x330] ;  /* 0x0003300001f87983 */ /* 0x000ee80000300800 */
[----:B------:R-:W3:Y:S04]  /*291e0*/  LDL.LU R249, [R1+0x334] ;  /* 0x0003340001f97983 */ /* 0x000ee80000300800 */
[----:B------:R-:W4:Y:S01]  /*291f0*/  LDSM.16.M88.4 R12, [R13+0x9e080] ;  /* 0x09e080000d0c783b */ /* 0x000f220000000200 */
[C---:B------:R-:W-:Y:S08]  /*29200*/  HMMA.1688.F32.TF32 R20, R192.reuse, R180, R232 ;  /* 0x000000b4c014723c */ /* 0x040ff000000810e8 */
[C---:B------:R-:W-:Y:S11]  /*29210*/  HMMA.1688.F32.TF32 R24, R192.reuse, R184, R236 ;  /* 0x000000b8c018723c */ /* 0x040ff600000810ec */
[----:B------:R-:W-:Y:S05]  /*29220*/  @!UPT UIADD3 URZ, URZ, URZ, URZ ;  /* 0x0000003f3f3ff290 */ /* 0x000fea000fffe03f */
[----:B-1----:R-:W-:Y:S01]  /*29230*/  IMAD.MOV.U32 R155, RZ, RZ, R23 ;  /* 0x000000ffff9b7224 */ /* 0x002fe200078e0017 */
[----:B------:R-:W-:Y:S01]  /*29240*/  MOV R154, R22 ;  /* 0x00000016009a7202 */ /* 0x000fe20000000f00 */
[----:B--2---:R-:W-:Y:S02]  /*29250*/  IMAD.MOV.U32 R151, RZ, RZ, R21 ;  /* 0x000000ffff977224 */ /* 0x004fe400078e0015 */
[----:B------:R-:W-:Y:S01]  /*29260*/  IMAD.MOV.U32 R150, RZ, RZ, R20 ;  /* 0x000000ffff967224 */ /* 0x000fe200078e0014 */
[----:B----4-:R-:W-:Y:S04]  /*29270*/  STL [R1+0x2924], R14 ;  /* 0x0029240e01007387 */ /* 0x010fe80000100800 */
[----:B------:R-:W-:Y:S04]  /*29280*/  STL [R1+0x2920], R15 ;  /* 0x0029200f01007387 */ /* 0x000fe80000100800 */
[----:B------:R-:W-:Y:S04]  /*29290*/  STL.64 [R1+0x580], R24 ;  /* 0x0005801801007387 */ /* 0x000fe80000100a00 */
[----:B------:R-:W-:Y:S04]  /*292a0*/  STL.64 [R1+0x588], R26 ;  /* 0x0005881a01007387 */ /* 0x000fe80000100a00 */
[----:B------:R1:W-:Y:S04]  /*292b0*/  STL [R1+0x29bc], R155 ;  /* 0x0029bc9b01007387 */ /* 0x0003e80000100800 */
[----:B------:R-:W-:Y:S04]  /*292c0*/  STL [R1+0x29b8], R154 ;  /* 0x0029b89a01007387 */ /* 0x000fe80000100800 */
[----:B------:R2:W-:Y:S04]  /*292d0*/  STL [R1+0x29b4], R151 ;  /* 0x0029b49701007387 */ /* 0x0005e80000100800 */
[----:B------:R4:W-:Y:S04]  /*292e0*/  STL [R1+0x29b0], R150 ;  /* 0x0029b09601007387 */ /* 0x0009e80000100800 */
[----:B------:R-:W2:Y:S04]  /*292f0*/  LDL.LU R244, [R1+0x310] ;  /* 0x0003100001f47983 */ /* 0x000ea80000300800 */
[----:B------:R-:W2:Y:S04]  /*29300*/  LDL.LU R245, [R1+0x314] ;  /* 0x0003140001f57983 */ /* 0x000ea80000300800 */
[----:B------:R-:W2:Y:S04]  /*29310*/  LDL.LU R246, [R1+0x318] ;  /* 0x0003180001f67983 */ /* 0x000ea80000300800 */
[----:B------:R-:W2:Y:S01]  /*29320*/  LDL.LU R247, [R1+0x31c] ;  /* 0x00031c0001f77983 */ /* 0x000ea20000300800 */
[----:B------:R-:W-:Y:S03]  /*29330*/  HMMA.1688.F32.TF32 R20, R192, R8, R228 ;  /* 0x00000008c014723c */ /* 0x000fe600000810e4 */
[----:B------:R-:W4:Y:S04]  /*29340*/  LDL.LU R240, [R1+0x300] ;  /* 0x0003000001f07983 */ /* 0x000f280000300800 */
[----:B------:R-:W4:Y:S04]  /*29350*/  LDL.LU R241, [R1+0x304] ;  /* 0x0003040001f17983 */ /* 0x000f280000300800 */
[----:B------:R-:W4:Y:S04]  /*29360*/  LDL.LU R242, [R1+0x308] ;  /* 0x0003080001f27983 */ /* 0x000f280000300800 */
[----:B------:R-:W4:Y:S01]  /*29370*/  LDL.LU R243, [R1+0x30c] ;  /* 0x00030c0001f37983 */ /* 0x000f220000300800 */
[----:B------:R-:W-:Y:S01]  /*29380*/  MOV R250, R189 ;  /* 0x000000bd00fa7202 */ /* 0x000fe20000000f00 */
[----:B------:R-:W-:-:S02]  /*29390*/  IMAD.MOV.U32 R251, RZ, RZ, R188 ;  /* 0x000000fffffb7224 */ /* 0x000fc400078e00bc */
[----:B------:R-:W-:Y:S04]  /*293a0*/  LDS R188, [R252+0x10100] ;  /* 0x01010000fcbc7984 */ /* 0x000fe80000000800 */
[----:B------:R-:W1:Y:S01]  /*293b0*/  LDS R189, [R2+0x10100] ;  /* 0x0101000002bd7984 */ /* 0x000e620000000800 */
[----:B------:R-:W-:Y:S01]  /*293c0*/  IMAD.MOV.U32 R163, RZ, RZ, R23 ;  /* 0x000000ffffa37224 */ /* 0x000fe200078e0017 */
[----:B------:R-:W-:Y:S01]  /*293d0*/  MOV R162, R22 ;  /* 0x0000001600a27202 */ /* 0x000fe20000000f00 */
[----:B------:R-:W-:Y:S02]  /*293e0*/  IMAD.MOV.U32 R159, RZ, RZ, R21 ;  /* 0x000000ffff9f7224 */ /* 0x000fe400078e0015 */
[----:B------:R-:W-:Y:S01]  /*293f0*/  IMAD.MOV.U32 R158, RZ, RZ, R20 ;  /* 0x000000ffff9e7224 */ /* 0x000fe200078e0014 */
[----:B------:R1:W-:Y:S04]  /*29400*/  STL [R1+0x29cc], R163 ;  /* 0x0029cca301007387 */ /* 0x0003e80000100800 */
[----:B------:R-:W-:Y:S04]  /*29410*/  STL [R1+0x29c8], R162 ;  /* 0x0029c8a201007387 */ /* 0x000fe80000100800 */
[----:B------:R1:W-:Y:S04]  /*29420*/  STL [R1+0x29c4], R159 ;  /* 0x0029c49f01007387 */ /* 0x0003e80000100800 */
[----:B------:R1:W-:Y:S01]  /*29430*/  STL [R1+0x29c0], R158 ;  /* 0x0029c09e01007387 */ /* 0x0003e20000100800 */
[----:B---3--:R-:W-:Y:S03]  /*29440*/  HMMA.1688.F32.TF32 R20, R192, R4, R248 ;  /* 0x00000004c014723c */ /* 0x008fe600000810f8 */
        /* <DEDUP_REMOVED lines=16> */
[----:B------:R-:W-:Y:S01]  /*29550*/  IMAD.MOV.U32 R166, RZ, RZ, R20 ;  /* 0x000000ffffa67224 */ /* 0x000fe200078e0014 */
[----:B------:R-:W-:Y:S01]  /*29560*/  MOV R170, R22 ;  /* 0x0000001600aa7202 */ /* 0x000fe20000000f00 */
[----:B------:R-:W-:-:S02]  /*29570*/  IMAD.MOV.U32 R167, RZ, RZ, R21 ;  /* 0x000000ffffa77224 */ /* 0x000fc400078e0015 */
[----:B------:R-:W-:Y:S02]  /*29580*/  IMAD.MOV.U32 R171, RZ, RZ, R23 ;  /* 0x000000ffffab7224 */ /* 0x000fe400078e0017 */
[C---:B--2---:R-:W-:Y:S11]  /*29590*/  HMMA.1688.F32.TF32 R20, R192.reuse, R176, R244 ;  /* 0x000000b0c014723c */ /* 0x044ff600000810f4 */
[----:B------:R-:W-:Y:S11]  /*295a0*/  @!UPT UIADD3 URZ, URZ, URZ, URZ ;  /* 0x0000003f3f3ff290 */ /* 0x000ff6000fffe03f */
[----:B------:R-:W-:Y:S02]  /*295b0*/  @!UPT UIADD3 URZ, URZ, URZ, URZ ;  /* 0x0000003f3f3ff290 */ /* 0x000fe4000fffe03f */
[----:B------:R-:W-:Y:S01]  /*295c0*/  IMAD.MOV.U32 R197, RZ, RZ, R20 ;  /* 0x000000ffffc57224 */ /* 0x000fe200078e0014 */
[----:B------:R-:W-:Y:S01]  /*295d0*/  MOV R199, R22 ;  /* 0x0000001600c77202 */ /* 0x000fe20000000f00 */
[----:B------:R-:W-:Y:S02]  /*295e0*/  IMAD.MOV.U32 R196, RZ, RZ, R21 ;  /* 0x000000ffffc47224 */ /* 0x000fe400078e0015 */
[----:B------:R-:W-:Y:S02]  /*295f0*/  IMAD.MOV.U32 R198, RZ, RZ, R23 ;  /* 0x000000ffffc67224 */ /* 0x000fe400078e0017 */
[C---:B----4-:R-:W-:Y:S11]  /*29600*/  HMMA.1688.F32.TF32 R20, R192.reuse, R172, R240 ;  /* 0x000000acc014723c */ /* 0x050ff600000810f0 */
[----:B------:R-:W-:Y:S11]  /*29610*/  @!UPT UIADD3 URZ, URZ, URZ, URZ ;  /* 0x0000003f3f3ff290 */ /* 0x000ff6000fffe03f */
[----:B------:R-:W-:Y:S02]  /*29620*/  @!UPT UIADD3 URZ, URZ, URZ, URZ ;  /* 0x0000003f3f3ff290 */ /* 0x000fe4000fffe03f */
[----:B------:R-:W-:Y:S01]  /*29630*/  IMAD.MOV.U32 R38, RZ, RZ, R20 ;  /* 0x000000ffff267224 */ /* 0x000fe200078e0014 */
[----:B------:R-:W-:Y:S01]  /*29640*/  MOV R42, R22 ;  /* 0x00000016002a7202 */ /* 0x000fe20000000f00 */
[----:B------:R-:W-:Y:S02]  /*29650*/  IMAD.MOV.U32 R39, RZ, RZ, R21 ;  /* 0x000000ffff277224 */ /* 0x000fe400078e0015 */
[----:B------:R-:W-:Y:S01]  /*29660*/  IMAD.MOV.U32 R43, RZ, RZ, R23 ;  /* 0x000000ffff2b7224 */ /* 0x000fe200078e0017 */
        /* <DEDUP_REMOVED lines=11> */
[----:B------:R1:W-:Y:S01]  /*29720*/  STL [R1+0x29f0], R38 ;  /* 0x0029f02601007387 */ /* 0x0003e20000100800 */
[C---:B---3--:R-:W-:Y:S11]  /*29730*/  HMMA.1688.F32.TF32 R20, R192.reuse, R168, R236 ;  /* 0x000000a8c014723c */ /* 0x048ff600000810ec */
[----:B------:R-:W-:Y:S11]  /*29740*/  @!UPT UIADD3 URZ, URZ, URZ, URZ ;  /* 0x0000003f3f3ff290 */ /* 0x000ff6000fffe03f */
[----:B------:R-:W-:Y:S02]  /*29750*/  @!UPT UIADD3 URZ, URZ, URZ, URZ ;  /* 0x0000003f3f3ff290 */ /* 0x000fe4000fffe03f */
[----:B-1----:R-:W-:Y:S01]  /*29760*/  IMAD.MOV.U32 R155, RZ, RZ, R20 ;  /* 0x000000ffff9b7224 */ /* 0x002fe200078e0014 */
        /* <DEDUP_REMOVED lines=35> */
[----:B------:R-:W-:Y:S01]  /*299a0*/  IMAD.MOV.U32 R163, RZ, RZ, R20 ;  /* 0x000000ffffa37224 */ /* 0x000fe200078e0014 */
[----:B------:R-:W-:Y:S01]  /*299b0*/  MOV R159, R22 ;  /* 0x00000016009f7202 */ /* 0x000fe20000000f00 */
[----:B------:R-:W-:Y:S01]  /*299c0*/  IMAD.MOV.U32 R162, RZ, RZ, R21 ;  /* 0x000000ffffa27224 */ /* 0x000fe200078e0015 */
[----:B------:R-:W3:Y:S01]  /*299d0*/  LDL.LU R132, [R1+0x200] ;  /* 0x0002000001847983 */ /* 0x000ee20000300800 */
[----:B------:R-:W-:-:S02]  /*299e0*/  IMAD.MOV.U32 R158, RZ, RZ, R23 ;  /* 0x000000ffff9e7224 */ /* 0x000fc400078e0017 */
[----:B------:R-:W-:Y:S01]  /*299f0*/  HMMA.1688.F32.TF32 R20, R192, R156, R248 ;  /* 0x0000009cc014723c */ /* 0x000fe200000810f8 */
[----:B------:R-:W3:Y:S04]  /*29a00*/  LDL.LU R133, [R1+0x204] ;  /* 0x0002040001857983 */ /* 0x000ee80000300800 */
[----:B------:R-:W3:Y:S04]  /*29a10*/  LDL.LU R134, [R1+0x208] ;  /* 0x0002080001867983 */ /* 0x000ee80000300800 */
[----:B------:R-:W3:Y:S11]  /*29a20*/  LDL.LU R135, [R1+0x20c] ;  /* 0x00020c0001877983 */ /* 0x000ef60000300800 */
[----:B------:R-:W-:Y:S04]  /*29a30*/  @!UPT UIADD3 URZ, URZ, URZ, URZ ;  /* 0x0000003f3f3ff290 */ /* 0x000fe8000fffe03f */
[----:B------:R-:W-:Y:S01]  /*29a40*/  IMAD.MOV.U32 R6, RZ, RZ, R20 ;  /* 0x000000ffff067224 */ /* 0x000fe200078e0014 */
[----:B------:R-:W-:Y:S01]  /*29a50*/  MOV R10, R22 ;  /* 0x00000016000a7202 */ /* 0x000fe20000000f00 */
        /* <DEDUP_REMOVED lines=18> */
[C---:B--2---:R-:W-:Y:S11]  /*29b80*/  HMMA.1688.F32.TF32 R24, R192.reuse, R40, R24 ;  /* 0x00000028c018723c */ /* 0x044ff60000081018 */
[----:B------:R-:W-:Y:S11]  /*29b90*/  @!UPT UIADD3 URZ, URZ, URZ, URZ ;  /* 0x0000003f3f3ff290 */ /* 0x000ff6000fffe03f */
[----:B------:R-:W-:Y:S02]  /*29ba0*/  @!UPT UIADD3 URZ, URZ, URZ, URZ ;  /* 0x0000003f3f3ff290 */ /* 0x000fe4000fffe03f */
[----:B------:R-:W-:Y:S01]  /*29bb0*/  IMAD.MOV.U32 R43, RZ, RZ, R24 ;  /* 0x000000ffff2b7224 */ /* 0x000fe200078e0018 */
[----:B----4-:R-:W-:Y:S01]  /*29bc0*/  MOV R39, R26 ;  /* 0x0000001a00277202 */ /* 0x010fe20000000f00 */
[----:B------:R-:W-:Y:S02]  /*29bd0*/  IMAD.MOV.U32 R42, RZ, RZ, R25 ;  /* 0x000000ffff2a7224 */ /* 0x000fe400078e0019 */
[----:B------:R-:W-:Y:S02]  /*29be0*/  IMAD.MOV.U32 R38, RZ, RZ, R27 ;  /* 0x000000ffff267224 */ /* 0x000fe400078e001b */
[C---:B---3--:R-:W-:Y:S08]  /*29bf0*/  HMMA.1688.F32.TF32 R24, R192.reuse, R36, R132 ;  /* 0x00000024c018723c */ /* 0x048ff00000081084 */
        /* <DEDUP_REMOVED lines=11> */
[----:B------:R-:W-:Y:S08]  /*29cb0*/  HMMA.1688.F32.TF32 R20, R192, R12, R244 ;  /* 0x0000000cc014723c */ /* 0x000ff000000810f4 */
[C---:B------:R-:W-:Y:S07]  /*29cc0*/  HMMA.1688.F32.TF32 R28, R188.reuse, R184, R240 ;  /* 0x000000b8bc1c723c */ /* 0x040fee00000810f0 */
        /* <DEDUP_REMOVED lines=12> */
[----:B------:R1:W-:Y:S04]  /*29d90*/  STL.64 [R1+0x420], R20 ;  /* 0x0004201401007387 */ /* 0x0003e80000100a00 */
[----:B------:R2:W-:Y:S04]  /*29da0*/  STL.64 [R1+0x428], R22 ;  /* 0x0004281601007387 */ /* 0x0005e80000100a00 */
[----:B-1----:R-:W3:Y:S04]  /*29db0*/  LDL.LU R20, [R1+0xc0] ;  /* 0x0000c00001147983 */ /* 0x002ee80000300800 */
[----:B------:R-:W-:Y:S04]  /*29dc0*/  STL.64 [R1+0x410], R28 ;  /* 0x0004101c01007387 */ /* 0x000fe80000100a00 */
[----:B------:R-:W-:Y:S04]  /*29dd0*/  STL.64 [R1+0x418], R30 ;  /* 0x0004181e01007387 */ /* 0x000fe80000100a00 */
[----:B------:R1:W-:Y:S04]  /*29de0*/  STL.64 [R1+0x400], R24 ;  /* 0x0004001801007387 */ /* 0x0003e80000100a00 */
[----:B------:R4:W-:Y:S04]  /*29df0*/  STL.64 [R1+0x408], R26 ;  /* 0x0004081a01007387 */ /* 0x0009e80000100a00 */
[----:B------:R-:W3:Y:S04]  /*29e00*/  LDL.LU R21, [R1+0xc4] ;  /* 0x0000c40001157983 */ /* 0x000ee80000300800 */
[----:B--2---:R-:W3:Y:S04]  /*29e10*/  LDL.LU R22, [R1+0xc8] ;  /* 0x0000c80001167983 */ /* 0x004ee80000300800 */
        /* <DEDUP_REMOVED lines=9> */
[----:B------:R-:W-:Y:S03]  /*29eb0*/  HMMA.1688.F32.TF32 R32, R192, R152, R32 ;  /* 0x00000098c020723c */ /* 0x000fe60000081020 */
[----:B-1----:R-:W3:Y:S04]  /*29ec0*/  LDL.LU R24, [R1+0xe0] ;  /* 0x0000e00001187983 */ /* 0x002ee80000300800 */
[----:B------:R-:W3:Y:S04]  /*29ed0*/  LDL.LU R25, [R1+0xe4] ;  /* 0x0000e40001197983 */ /* 0x000ee80000300800 */
[----:B----4-:R-:W3:Y:S04]  /*29ee0*/  LDL.LU R26, [R1+0xe8] ;  /* 0x0000e800011a7983 */ /* 0x010ee80000300800 */
[----:B------:R-:W3:Y:S04]  /*29ef0*/  LDL.LU R27, [R1+0xec] ;  /* 0x0000ec00011b7983 */ /* 0x000ee80000300800 */
[----:B------:R-:W-:Y:S04]  /*29f00*/  LDS R192, [R252+0x10200] ;  /* 0x01020000fcc07984 */ /* 0x000fe80000000800 */
[----:B------:R-:W-:Y:S01]  /*29f10*/  LDS R194, [R252+0x12200] ;  /* 0x01220000fcc27984 */ /* 0x000fe20000000800 */
        /* <DEDUP_REMOVED lines=33> */
[----:B------:R-:W-:Y:S04]  /*2a130*/  LDS R193, [R2+0x10200] ;  /* 0x0102000002c17984 */ /* 0x000fe80000000800 */
[----:B------:R-:W1:Y:S01]  /*2a140*/  LDS R195, [R2+0x12200] ;  /* 0x0122000002c37984 */ /* 0x000e620000000800 */
[C---:B--2---:R-:W-:Y:S11]  /*2a150*/  HMMA.1688.F32.TF32 R228, R188.reuse, R172, R248 ;  /* 0x000000acbce4723c */ /* 0x044ff600000810f8 */
[----:B------:R-:W-:Y:S11]  /*2a160*/  @!UPT UIADD3 URZ, URZ, URZ, URZ ;  /* 0x0000003f3f3ff290 */ /* 0x000ff6000fffe03f */
[----:B------:R-:W-:Y:S01]  /*2a170*/  @!UPT UIADD3 URZ, URZ, URZ, URZ ;  /* 0x0000003f3f3ff290 */ /* 0x000fe2000fffe03f */
[----:B------:R2:W-:Y:S04]  /*2a180*/  STL.64 [R1+0x3f0], R228 ;  /* 0x0003f0e401007387 */ /* 0x0005e80000100a00 */
        /* <DEDUP_REMOVED lines=12> */
[----:B--2---:R-:W2:Y:S04]  /*2a250*/  LDL.LU R228, [R1+0x20] ;  /* 0x0000200001e47983 */ /* 0x004ea80000300800 */
[----:B------:R-:W2:Y:S04]  /*2a260*/  LDL.LU R229, [R1+0x24] ;  /* 0x0000240001e57983 */ /* 0x000ea80000300800 */
[----:B-1----:R-:W2:Y:S04]  /*2a270*/  LDL.LU R230, [R1+0x28] ;  /* 0x0000280001e67983 */ /* 0x002ea80000300800 */
[----:B------:R-:W2:Y:S04]  /*2a280*/  LDL.LU R231, [R1+0x2c] ;  /* 0x00002c0001e77983 */ /* 0x000ea80000300800 */
[----:B------:R-:W2:Y:S04]  /*2a290*/  LDL.LU R248, [R1] ;  /* 0x0000000001f87983 */ /* 0x000ea80000300800 */
[----:B------:R-:W2:Y:S01]  /*2a2a0*/  LDL.LU R249, [R1+0x4] ;  /* 0x0000040001f97983 */ /* 0x000ea20000300800 */
[C---:B---3--:R-:W-:Y:S08]  /*2a2b0*/  HMMA.1688.F32.TF32 R76, R188.reuse, R168, R76 ;  /* 0x000000a8bc4c723c */ /* 0x048ff0000008104c */
[C---:B------:R-:W-:Y:S08]  /*2a2c0*/  HMMA.1688.F32.TF32 R72, R188.reuse, R164, R72 ;  /* 0x000000a4bc48723c */ /* 0x040ff00000081048 */
[C---:B------:R-:W-:Y:S08]  /*2a2d0*/  HMMA.1688.F32.TF32 R68, R188.reuse, R160, R68 ;  /* 0x000000a0bc44723c */ /* 0x040ff00000081044 */
[C---:B------:R-:W-:Y:S01]  /*2a2e0*/  HMMA.1688.F32.TF32 R64, R188.reuse, R156, R64 ;  /* 0x0000009cbc40723c */ /* 0x040fe20000081040 */
[----:B------:R-:W-:Y:S07]  /*2a2f0*/  STL.64 [R1+0x3e0], R76 ;  /* 0x0003e04c01007387 */ /* 0x000fee0000100a00 */
[C---:B------:R-:W-:Y:S01]  /*2a300*/  HMMA.1688.F32.TF32 R32, R188.reuse, R152, R32 ;  /* 0x00000098bc20723c */ /* 0x040fe20000081020 */
[----:B------:R1:W-:Y:S07]  /*2a310*/  STL.64 [R1+0x3e8], R78 ;  /* 0x0003e84e01007387 */ /* 0x0003ee0000100a00 */
[C---:B------:R-:W-:Y:S01]  /*2a320*/  HMMA.1688.F32.TF32 R28, R188.reuse, R148, R28 ;  /* 0x00000094bc1c723c */ /* 0x040fe2000008101c */
[----:B-1----:R-:W3:Y:S07]  /*2a330*/  LDL.LU.64 R78, [R1+0x2bb8] ;  /* 0x002bb800014e7983 */ /* 0x002eee0000300a00 */
[C---:B------:R-:W-:Y:S01]  /*2a340*/  HMMA.1688.F32.TF32 R24, R188.reuse, R40, R24 ;  /* 0x00000028bc18723c */ /* 0x040fe20000081018 */
[----:B------:R-:W3:Y:S04]  /*2a350*/  LDL.LU.64 R76, [R1+0x2bb0] ;  /* 0x002bb000014c7983 */ /* 0x000ee80000300a00 */
[----:B------:R-:W-:Y:S03]  /*2a360*/  STL.64 [R1+0x3d0], R72 ;  /* 0x0003d04801007387 */ /* 0x000fe60000100a00 */
[C---:B------:R-:W-:Y:S01]  /*2a370*/  HMMA.1688.F32.TF32 R132, R188.reuse, R36, R132 ;  /* 0x00000024bc84723c */ /* 0x040fe20000081084 */
[----:B------:R1:W-:Y:S07]  /*2a380*/  STL.64 [R1+0x3d8], R74 ;  /* 0x0003d84a01007387 */ /* 0x0003ee0000100a00 */
[C---:B------:R-:W-:Y:S01]  /*2a390*/  HMMA.1688.F32.TF32 R20, R188.reuse, R16, R20 ;  /* 0x00000010bc14723c */ /* 0x040fe20000081014 */
[----:B-1----:R-:W3:Y:S04]  /*2a3a0*/  LDL.LU.64 R74, [R1+0x2ba8] ;  /* 0x002ba800014a7983 */ /* 0x002ee80000300a00 */
[----:B------:R-:W3:Y:S04]  /*2a3b0*/  LDL.LU.64 R72, [R1+0x2ba0] ;  /* 0x002ba00001487983 */ /* 0x000ee80000300a00 */
[----:B------:R-:W-:Y:S04]  /*2a3c0*/  STL.64 [R1+0x3c0], R68 ;  /* 0x0003c04401007387 */ /* 0x000fe80000100a00 */
[----:B------:R1:W-:Y:S01]  /*2a3d0*/  STL.64 [R1+0x3c8], R70 ;  /* 0x0003c84601007387 */ /* 0x0003e20000100a00 */
[----:B------:R-:W-:Y:S03]  /*2a3e0*/  HMMA.1688.F32.TF32 R188, R188, R12, R244 ;  /* 0x0000000cbcbc723c */ /* 0x000fe600000810f4 */
[----:B-1----:R-:W3:Y:S04]  /*2a3f0*/  LDL.LU.64 R70, [R1+0x2b98] ;  /* 0x002b980001467983 */ /* 0x002ee80000300a00 */
[----:B------:R-:W3:Y:S04]  /*2a400*/  LDL.LU.64 R68, [R1+0x2b90] ;  /* 0x002b900001447983 */ /* 0x000ee80000300a00 */
[----:B------:R-:W-:Y:S04]  /*2a410*/  STL.64 [R1+0x3b0], R64 ;  /* 0x0003b04001007387 */ /* 0x000fe80000100a00 */
[----:B------:R1:W-:Y:S04]  /*2a420*/  STL.64 [R1+0x3b8], R66 ;  /* 0x0003b84201007387 */ /* 0x0003e80000100a00 */
[----:B-1----:R-:W3:Y:S04]  /*2a430*/  LDL.LU.64 R66, [R1+0x2b88] ;  /* 0x002b880001427983 */ /* 0x002ee80000300a00 */
[----:B------:R-:W3:Y:S04]  /*2a440*/  LDL.LU.64 R64, [R1+0x2b80] ;  /* 0x002b800001407983 */ /* 0x000ee80000300a00 */
[----:B------:R-:W-:Y:S04]  /*2a450*/  STL.64 [R1+0x3a0], R32 ;  /* 0x0003a02001007387 */ /* 0x000fe80000100a00 */
[----:B------:R1:W-:Y:S01]  /*2a460*/  STL.64 [R1+0x3a8], R34 ;  /* 0x0003a82201007387 */ /* 0x0003e20000100a00 */
[----:B------:R-:W-:-:S03]  /*2a470*/  IMAD.MOV.U32 R250, RZ, RZ, R3 ;  /* 0x000000fffffa7224 */ /* 0x000fc600078e0003 */
        /* <DEDUP_REMOVED lines=8> */
[----:B------:R1:W-:Y:S04]  /*2a500*/  STL.64 [R1+0x388], R26 ;  /* 0x0003881a01007387 */ /* 0x0003e80000100a00 */
[----:B-1----:R-:W3:Y:S04]  /*2a510*/  LDL.LU.64 R26, [R1+0x2b58] ;  /* 0x002b5800011a7983 */ /* 0x002ee80000300a00 */
[----:B------:R-:W3:Y:S04]  /*2a520*/  LDL.LU.64 R24, [R1+0x2b50] ;  /* 0x002b500001187983 */ /* 0x000ee80000300a00 */
[----:B------:R-:W-:Y:S04]  /*2a530*/  STL.64 [R1+0x370], R132 ;  /* 0x0003708401007387 */ /* 0x000fe80000100a00 */
[----:B------:R1:W-:Y:S04]  /*2a540*/  STL.64 [R1+0x378], R134 ;  /* 0x0003788601007387 */ /* 0x0003e80000100a00 */
[----:B-1----:R-:W3:Y:S04]  /*2a550*/  LDL.LU.64 R134, [R1+0x2b48] ;  /* 0x002b480001867983 */ /* 0x002ee80000300a00 */
[----:B------:R-:W3:Y:S04]  /*2a560*/  LDL.LU.64 R132, [R1+0x2b40] ;  /* 0x002b400001847983 */ /* 0x000ee80000300a00 */
[----:B------:R-:W-:Y:S01]  /*2a570*/  STL.64 [R1+0x360], R20 ;  /* 0x0003601401007387 */ /* 0x000fe20000100a00 */
[C---:B----4-:R-:W-:Y:S03]  /*2a580*/  HMMA.1688.F32.TF32 R240, R192.reuse, R184, R240 ;  /* 0x000000b8c0f0723c */ /* 0x050fe600000810f0 */
[----:B------:R1:W-:Y:S04]  /*2a590*/  STL.64 [R1+0x368], R22 ;  /* 0x0003681601007387 */ /* 0x0003e80000100a00 */
[----:B-1----:R-:W4:Y:S01]  /*2a5a0*/  LDL.LU.64 R22, [R1+0x2b38] ;  /* 0x002b380001167983 */ /* 0x002f220000300a00 */
[C---:B------:R-:W-:Y:S03]  /*2a5b0*/  HMMA.1688.F32.TF32 R236, R192.reuse, R180, R236 ;  /* 0x000000b4c0ec723c */ /* 0x040fe600000810ec */
[----:B------:R-:W4:Y:S04]  /*2a5c0*/  LDL.LU.64 R20, [R1+0x2b30] ;  /* 0x002b300001147983 */ /* 0x000f280000300a00 */
[----:B------:R-:W3:Y:S01]  /*2a5d0*/  LDL.LU.64 R246, [R1+0x2b28] ;  /* 0x002b280001f67983 */ /* 0x000ee20000300a00 */
[C---:B------:R-:W-:Y:S03]  /*2a5e0*/  HMMA.1688.F32.TF32 R232, R192.reuse, R8, R232 ;  /* 0x00000008c0e8723c */ /* 0x040fe600000810e8 */
[----:B------:R-:W3:Y:S05]  /*2a5f0*/  LDL.LU.64 R244, [R1+0x2b20] ;  /* 0x002b200001f47983 */ /* 0x000eea0000300a00 */
[----:B------:R-:W-:Y:S01]  /*2a600*/  IMAD.MOV.U32 R19, RZ, RZ, R242 ;  /* 0x000000ffff137224 */ /* 0x000fe200078e00f2 */
[----:B------:R-:W-:Y:S01]  /*2a610*/  MOV R15, R240 ;  /* 0x000000f0000f7202 */ /* 0x000fe20000000f00 */
[----:B------:R-:W-:Y:S01]  /*2a620*/  IMAD.MOV.U32 R18, RZ, RZ, R241 ;  /* 0x000000ffff127224 */ /* 0x000fe200078e00f1 */
[----:B------:R-:W-:Y:S01]  /*2a630*/  STL.64 [R1+0x350], R188 ;  /* 0x000350bc01007387 */ /* 0x000fe20000100a00 */
[C---:B--2---:R-:W-:Y:S03]  /*2a640*/  HMMA.1688.F32.TF32 R228, R192.reuse, R4, R228 ;  /* 0x00000004c0e4723c */ /* 0x044fe600000810e4 */
[----:B------:R-:W-:Y:S05]  /*2a650*/  STL.64 [R1+0x358], R190 ;  /* 0x000358be01007387 */ /* 0x000fea0000100a00 */
[----:B------:R-:W-:Y:S01]  /*2a660*/  HMMA.1688.F32.TF32 R248, R192, R176, R248 ;  /* 0x000000b0c0f8723c */ /* 0x000fe200000810f8 */
[----:B------:R1:W-:Y:S01]  /*2a670*/  STL [R1+0x34c], R243 ;  /* 0x00034cf301007387 */ /* 0x0003e20000100800 */
[----:B------:R-:W-:-:S03]  /*2a680*/  IMAD.MOV.U32 R14, RZ, RZ, R239 ;  /* 0x000000ffff0e7224 */ /* 0x000fc600078e00ef */
[----:B------:R-:W-:Y:S04]  /*2a690*/  LDS R188, [R252+0x10300] ;  /* 0x01030000fcbc7984 */ /* 0x000fe80000000800 */
[----:B------:R-:W-:Y:S04]  /*2a6a0*/  LDS R190, [R252+0x12300] ;  /* 0x01230000fcbe7984 */ /* 0x000fe80000000800 */
[----:B-1----:R-:W2:Y:S04]  /*2a6b0*/  LDL.LU.64 R242, [R1+0x2b18] ;  /* 0x002b180001f27983 */ /* 0x002ea80000300a00 */
[----:B------:R-:W2:Y:S04]  /*2a6c0*/  LDL.LU.64 R240, [R1+0x2b10] ;  /* 0x002b100001f07983 */ /* 0x000ea80000300a00 */
[----:B------:R-:W-:Y:S04]  /*2a6d0*/  STL [R1+0x2930], R19 ;  /* 0x0029301301007387 */ /* 0x000fe80000100800 */
[----:B------:R1:W-:Y:S04]  /*2a6e0*/  STL [R1+0x292c], R18 ;  /* 0x00292c1201007387 */ /* 0x0003e80000100800 */
[----:B------:R1:W-:Y:S04]  /*2a6f0*/  STL [R1+0x2928], R15 ;  /* 0x0029280f01007387 */ /* 0x0003e80000100800 */
[----:B------:R-:W-:Y:S04]  /*2a700*/  STL.64 [R1+0x330], R236 ;  /* 0x000330ec01007387 */ /* 0x000fe80000100a00 */
[----:B------:R1:W-:Y:S02]  /*2a710*/  STL [R1+0x338], R238 ;  /* 0x000338ee01007387 */ /* 0x0003e40000100800 */
[----:B-1----:R-:W-:Y:S01]  /*2a720*/  IMAD.MOV.U32 R18, RZ, RZ, R234 ;  /* 0x000000ffff127224 */ /* 0x002fe200078e00ea */
[----:B------:R-:W-:Y:S01]  /*2a730*/  MOV R19, R233 ;  /* 0x000000e900137202 */ /* 0x000fe20000000f00 */
[----:B------:R-:W-:Y:S01]  /*2a740*/  IMAD.MOV.U32 R15, RZ, RZ, R235 ;  /* 0x000000ffff0f7224 */ /* 0x000fe200078e00eb */
[----:B------:R-:W-:Y:S04]  /*2a750*/  LDS R189, [R2+0x10300] ;  /* 0x0103000002bd7984 */ /* 0x000fe80000000800 */
[----:B------:R-:W1:Y:S04]  /*2a760*/  LDS R191, [R2+0x12300] ;  /* 0x0123000002bf7984 */ /* 0x000e680000000800 */
[----:B------:R-:W2:Y:S04]  /*2a770*/  LDL.LU.64 R238, [R1+0x2b08] ;  /* 0x002b080001ee7983 */ /* 0x000ea80000300a00 */
[----:B------:R-:W2:Y:S04]  /*2a780*/  LDL.LU.64 R236, [R1+0x2b00] ;  /* 0x002b000001ec7983 */ /* 0x000ea80000300a00 */
[----:B------:R1:W-:Y:S04]  /*2a790*/  STL [R1+0x2934], R14 ;  /* 0x0029340e01007387 */ /* 0x0003e80000100800 */
[----:B------:R1:W-:Y:S04]  /*2a7a0*/  STL [R1+0x320], R232 ;  /* 0x000320e801007387 */ /* 0x0003e80000100800 */
[----:B------:R-:W2:Y:S01]  /*2a7b0*/  LDL.LU.64 R234, [R1+0x2af8] ;  /* 0x002af80001ea7983 */ /* 0x000ea20000300a00 */
[----:B-1----:R-:W-:-:S03]  /*2a7c0*/  IMAD.MOV.U32 R14, RZ, RZ, R231 ;  /* 0x000000ffff0e7224 */ /* 0x002fc600078e00e7 */
[----:B------:R-:W2:Y:S04]  /*2a7d0*/  LDL.LU.64 R232, [R1+0x2af0] ;  /* 0x002af00001e87983 */ /* 0x000ea80000300a00 */
[----:B------:R-:W-:Y:S04]  /*2a7e0*/  STL.64 [R1+0x310], R228 ;  /* 0x000310e401007387 */ /* 0x000fe80000100a00 */
[----:B------:R1:W-:Y:S04]  /*2a7f0*/  STL [R1+0x318], R230 ;  /* 0x000318e601007387 */ /* 0x0003e80000100800 */
[----:B-1----:R-:W3:Y:S04]  /*2a800*/  LDL.LU.64 R230, [R1+0x2ae8] ;  /* 0x002ae80001e67983 */ /* 0x002ee80000300a00 */
[----:B------:R-:W3:Y:S04]  /*2a810*/  LDL.LU.64 R228, [R1+0x2ae0] ;  /* 0x002ae00001e47983 */ /* 0x000ee80000300a00 */
[----:B------:R-:W-:Y:S04]  /*2a820*/  STL.64 [R1+0x300], R248 ;  /* 0x000300f801007387 */ /* 0x000fe80000100a00 */
[----:B------:R1:W-:Y:S04]  /*2a830*/  STL.64 [R1+0x308], R250 ;  /* 0x000308fa01007387 */ /* 0x0003e80000100a00 */
[----:B-1----:R-:W3:Y:S04]  /*2a840*/  LDL.LU.64 R250, [R1+0x2ad8] ;  /* 0x002ad80001fa7983 */ /* 0x002ee80000300a00 */
[----:B------:R-:W3:Y:S01]  /*2a850*/  LDL.LU.64 R248, [R1+0x2ad0] ;  /* 0x002ad00001f87983 */ /* 0x000ee20000300a00 */
[C---:B--2---:R-:W-:Y:S08]  /*2a860*/  HMMA.1688.F32.TF32 R232, R192.reuse, R164, R232 ;  /* 0x000000a4c0e8723c */ /* 0x044ff000000810e8 */
[C---:B---3--:R-:W-:Y:S11]  /*2a870*/  HMMA.1688.F32.TF32 R248, R192.reuse, R172, R248 ;  /* 0x000000acc0f8723c */ /* 0x048ff600000810f8 */
[----:B------:R-:W-:Y:S11]  /*2a880*/  @!UPT UIADD3 URZ, URZ, URZ, URZ ;  /* 0x0000003f3f3ff290 */ /* 0x000ff6000fffe03f */
[----:B------:R-:W-:Y:S01]  /*2a890*/  @!UPT UIADD3 URZ, URZ, URZ, URZ ;  /* 0x0000003f3f3ff290 */ /* 0x000fe2000fffe03f */
[----:B------:R-:W-:Y:S04]  /*2a8a0*/  STL.64 [R1+0x2f0], R248 ;  /* 0x0002f0f801007387 */ /* 0x000fe80000100a00 */
[----:B------:R1:W-:Y:S02]  /*2a8b0*/  STL.64 [R1+0x2f8], R250 ;  /* 0x0002f8fa01007387 */ /* 0x0003e40000100a00 */
[C---:B-1----:R-:W-:Y:S08]  /*2a8c0*/  HMMA.1688.F32.TF32 R248, R192.reuse, R168, R228 ;  /* 0x000000a8c0f8723c */ /* 0x042ff000000810e4 */
[C---:B------:R-:W-:Y:S08]  /*2a8d0*/  HMMA.1688.F32.TF32 R228, R192.reuse, R160, R236 ;  /* 0x000000a0c0e4723c */ /* 0x040ff000000810ec */
[C---:B------:R-:W-:Y:S07]  /*2a8e0*/  HMMA.1688.F32.TF32 R236, R192.reuse, R156, R240 ;  /* 0x0000009cc0ec723c */ /* 0x040fee00000810f0 */
[----:B------:R-:W-:Y:S04]  /*2a8f0*/  STL.64 [R1+0x2e0], R248 ;  /* 0x0002e0f801007387 */ /* 0x000fe80000100a00 */
[----:B------:R-:W-:Y:S04]  /*2a900*/  STL.64 [R1+0x2e8], R250 ;  /* 0x0002e8fa01007387 */ /* 0x000fe80000100a00 */
[----:B------:R-:W-:Y:S04]  /*2a910*/  STL.64 [R1+0x2d0], R232 ;  /* 0x0002d0e801007387 */ /* 0x000fe80000100a00 */
[----:B------:R1:W-:Y:S04]  /*2a920*/  STL.64 [R1+0x2d8], R234 ;  /* 0x0002d8ea01007387 */ /* 0x0003e80000100a00 */
[----:B------:R-:W-:Y:S04]  /*2a930*/  STL.64 [R1+0x2c0], R228 ;  /* 0x0002c0e401007387 */ /* 0x000fe80000100a00 */
[----:B------:R4:W-:Y:S01]  /*2a940*/  STL.64 [R1+0x2c8], R230 ;  /* 0x0002c8e601007387 */ /* 0x0009e20000100a00 */
[C---:B-1----:R-:W-:Y:S01]  /*2a950*/  HMMA.1688.F32.TF32 R232, R192.reuse, R152, R244 ;  /* 0x00000098c0e8723c */ /* 0x042fe200000810f4 */
[----:B------:R-:W-:Y:S01]  /*2a960*/  IMAD.MOV.U32 R240, RZ, RZ, R140 ;  /* 0x000000fffff07224 */ /* 0x000fe200078e008c */
[----:B------:R-:W-:Y:S01]  /*2a970*/  MOV R242, R142 ;  /* 0x0000008e00f27202 */ /* 0x000fe20000000f00 */
[----:B------:R-:W-:Y:S01]  /*2a980*/  IMAD.MOV.U32 R241, RZ, RZ, R141 ;  /* 0x000000fffff17224 */ /* 0x000fe200078e008d */
[----:B------:R-:W-:Y:S04]  /*2a990*/  LDS R248, [R252+0x10400] ;  /* 0x01040000fcf87984 */ /* 0x000fe80000000800 */
[C---:B----4-:R-:W-:Y:S01]  /*2a9a0*/  HMMA.1688.F32.TF32 R228, R192.reuse, R148, R20 ;  /* 0x00000094c0e4723c */ /* 0x050fe20000081014 */
[----:B------:R-:W-:Y:S01]  /*2a9b0*/  IMAD.MOV.U32 R243, RZ, RZ, R143 ;  /* 0x000000fffff37224 */ /* 0x000fe200078e008f */
[----:B------:R-:W-:Y:S04]  /*2a9c0*/  LDS R250, [R252+0x12400] ;  /* 0x01240000fcfa7984 */ /* 0x000fe80000000800 */
[----:B------:R-:W-:Y:S02]  /*2a9d0*/  LDS R249, [R2+0x10400] ;  /* 0x0104000002f97984 */ /* 0x000fe40000000800 */
[C---:B------:R-:W-:Y:S02]  /*2a9e0*/  HMMA.1688.F32.TF32 R20, R192.reuse, R40, R132 ;  /* 0x00000028c014723c */ /* 0x040fe40000081084 */
[----:B------:R-:W-:Y:S04]  /*2a9f0*/  STL.64 [R1+0x2b0], R236 ;  /* 0x0002b0ec01007387 */ /* 0x000fe80000100a00 */
[----:B------:R-:W-:Y:S02]  /*2aa00*/  STL.64 [R1+0x2b8], R238 ;  /* 0x0002b8ee01007387 */ /* 0x000fe40000100a00 */
[C---:B------:R-:W-:Y:S02]  /*2aa10*/  HMMA.1688.F32.TF32 R132, R192.reuse, R36, R24 ;  /* 0x00000024c084723c */ /* 0x040fe40000081018 */
[----:B------:R-:W-:Y:S04]  /*2aa20*/  STL.64 [R1+0x2a0], R232 ;  /* 0x0002a0e801007387 */ /* 0x000fe80000100a00 */
[----:B------:R-:W-:Y:S02]  /*2aa30*/  STL.64 [R1+0x2a8], R234 ;  /* 0x0002a8ea01007387 */ /* 0x000fe40000100a00 */
[C---:B------:R-:W-:Y:S02]  /*2aa40*/  HMMA.1688.F32.TF32 R24, R192.reuse, R16, R28 ;  /* 0x00000010c018723c */ /* 0x040fe4000008101c */
[----:B------:R-:W-:Y:S04]  /*2aa50*/  STL.64 [R1+0x280], R228 ;  /* 0x000280e401007387 */ /* 0x000fe80000100a00 */
[----:B------:R-:W-:Y:S04]  /*2aa60*/  STL.64 [R1+0x288], R230 ;  /* 0x000288e601007387 */ /* 0x000fe80000100a00 */
[----:B------:R-:W-:Y:S04]  /*2aa70*/  STL.64 [R1+0x270], R20 ;  /* 0x0002701401007387 */ /* 0x000fe80000100a00 */
[----:B------:R1:W-:Y:S04]  /*2aa80*/  STL.64 [R1+0x278], R22 ;  /* 0x0002781601007387 */ /* 0x0003e80000100a00 */
[----:B------:R-:W2:Y:S01]  /*2aa90*/  LDS R251, [R2+0x12400] ;  /* 0x0124000002fb7984 */ /* 0x000ea20000000800 */
[----:B-1----:R-:W-:Y:S03]  /*2aaa0*/  HMMA.1688.F32.TF32 R20, R192, R12, R32 ;  /* 0x0000000cc014723c */ /* 0x002fe60000081020 */
[----:B------:R-:W-:Y:S04]  /*2aab0*/  STL.64 [R1+0x260], R132 ;  /* 0x0002608401007387 */ /* 0x000fe80000100a00 */
[----:B------:R-:W-:Y:S04]  /*2aac0*/  STL.64 [R1+0x268], R134 ;  /* 0x0002688601007387 */ /* 0x000fe80000100a00 */
[----:B------:R-:W-:Y:S04]  /*2aad0*/  STL.64 [R1+0x250], R24 ;  /* 0x0002501801007387 */ /* 0x000fe80000100a00 */
[----:B------:R1:W-:Y:S08]  /*2aae0*/  STL.64 [R1+0x258], R26 ;  /* 0x0002581a01007387 */ /* 0x0003f00000100a00 */
[----:B------:R-:W-:Y:S01]  /*2aaf0*/  STL.64 [R1+0x240], R20 ;  /* 0x0002401401007387 */ /* 0x000fe20000100a00 */
[C---:B-1----:R-:W-:Y:S03]  /*2ab00*/  HMMA.1688.F32.TF32 R24, R188.reuse, R184, R64 ;  /* 0x000000b8bc18723c */ /* 0x042fe60000081040 */
[----:B------:R1:W-:Y:S05]  /*2ab10*/  STL.64 [R1+0x248], R22 ;  /* 0x0002481601007387 */ /* 0x0003ea0000100a00 */
[C---:B-1----:R-:W-:Y:S08]  /*2ab20*/  HMMA.1688.F32.TF32 R20, R188.reuse, R180, R68 ;  /* 0x000000b4bc14723c */ /* 0x042ff00000081044 */
[C---:B------:R-:W-:Y:S07]  /*2ab30*/  HMMA.1688.F32.TF32 R28, R188.reuse, R8, R72 ;  /* 0x00000008bc1c723c */ /* 0x040fee0000081048 */
[----:B------:R-:W-:Y:S04]  /*2ab40*/  STL.64 [R1+0x230], R24 ;  /* 0x0002301801007387 */ /* 0x000fe80000100a00 */
[----:B------:R1:W-:Y:S04]  /*2ab50*/  STL.64 [R1+0x238], R26 ;  /* 0x0002381a01007387 */ /* 0x0003e80000100a00 */
        /* <DEDUP_REMOVED lines=10> */
[C---:B---3--:R-:W-:Y:S01]  /*2ac00*/  HMMA.1688.F32.TF32 R24, R188.reuse, R168, R88 ;  /* 0x000000a8bc18723c */ /* 0x048fe20000081058 */
[----:B------:R1:W-:Y:S07]  /*2ac10*/  STL.64 [R1+0x1f8], R22 ;  /* 0x0001f81601007387 */ /* 0x0003ee0000100a00 */
[C---:B-1----:R-:W-:Y:S07]  /*2ac20*/  HMMA.1688.F32.TF32 R20, R188.reuse, R164, R92 ;  /* 0x000000a4bc14723c */ /* 0x042fee000008105c */
[----:B------:R-:W-:Y:S04]  /*2ac30*/  STL.64 [R1+0x1e0], R28 ;  /* 0x0001e01c01007387 */ /* 0x000fe80000100a00 */
[----:B------:R1:W-:Y:S04]  /*2ac40*/  STL.64 [R1+0x1e8], R30 ;  /* 0x0001e81e01007387 */ /* 0x0003e80000100a00 */
        /* <DEDUP_REMOVED lines=13> */
[----:B---3--:R-:W-:Y:S01]  /*2ad20*/  HMMA.1688.F32.TF32 R24, R188, R40, R48 ;  /* 0x00000028bc18723c */ /* 0x008fe20000081030 */
[----:B------:R1:W-:Y:S01]  /*2ad30*/  STL.64 [R1+0x198], R22 ;  /* 0x0001981601007387 */ /* 0x0003e20000100a00 */
        /* <DEDUP_REMOVED lines=8> */
[----:B-1----:R-:W-:Y:S02]  /*2adc0*/  HMMA.1688.F32.TF32 R20, R188, R36, R52 ;  /* 0x00000024bc14723c */ /* 0x002fe40000081034 */
[----:B------:R-:W-:Y:S04]  /*2add0*/  STL.64 [R1+0x180], R28 ;  /* 0x0001801c01007387 */ /* 0x000fe80000100a00 */
[----:B------:R-:W-:Y:S04]  /*2ade0*/  STL.64 [R1+0x188], R30 ;  /* 0x0001881e01007387 */ /* 0x000fe80000100a00 */
[----:B------:R-:W-:Y:S04]  /*2adf0*/  STL.64 [R1+0x170], R24 ;  /* 0x0001701801007387 */ /* 0x000fe80000100a00 */
[----:B------:R1:W-:Y:S01]  /*2ae00*/  STL.64 [R1+0x178], R26 ;  /* 0x0001781a01007387 */ /* 0x0003e20000100a00 */
[----:B------:R-:W-:Y:S01]  /*2ae10*/  IMAD.MOV.U32 R228, RZ, RZ, R146 ;  /* 0x000000ffffe47224 */ /* 0x000fe200078e0092 */
[----:B------:R-:W-:Y:S01]  /*2ae20*/  MOV R230, R113 ;  /* 0x0000007100e67202 */ /* 0x000fe20000000f00 */
[----:B------:R-:W-:-:S02]  /*2ae30*/  IMAD.MOV.U32 R229, RZ, RZ, R112 ;  /* 0x000000ffffe57224 */ /* 0x000fc400078e0070 */
[----:B------:R-:W-:Y:S01]  /*2ae40*/  IMAD.MOV.U32 R236, RZ, RZ, R115 ;  /* 0x000000ffffec7224 */ /* 0x000fe200078e0073 */
[----:B------:R-:W-:Y:S01]  /*2ae50*/  MOV R238, R109 ;  /* 0x0000006d00ee7202 */ /* 0x000fe20000000f00 */
[----:B------:R-:W-:Y:S02]  /*2ae60*/  IMAD.MOV.U32 R231, RZ, RZ, R114 ;  /* 0x000000ffffe77224 */ /* 0x000fe400078e0072 */
[----:B------:R-:W-:Y:S01]  /*2ae70*/  IMAD.MOV.U32 R237, RZ, RZ, R108 ;  /* 0x000000ffffed7224 */ /* 0x000fe200078e006c */
[----:B------:R3:W-:Y:S01]  /*2ae80*/  STL.64 [R1+0x160], R20 ;  /* 0x0001601401007387 */ /* 0x0007e20000100a00 */
[----:B-1----:R-:W-:Y:S01]  /*2ae90*/  HMMA.1688.F32.TF32 R24, R188, R16, R56 ;  /* 0x00000010bc18723c */ /* 0x002fe20000081038 */
[----:B------:R-:W-:Y:S01]  /*2aea0*/  MOV R3, R22 ;  /* 0x0000001600037202 */ /* 0x000fe20000000f00 */
[----:B------:R-:W-:Y:S02]  /*2aeb0*/  IMAD.MOV.U32 R0, RZ, RZ, R23 ;  /* 0x000000ffff007224 */ /* 0x000fe400078e0017 */
[----:B------:R-:W-:-:S02]  /*2aec0*/  IMAD.MOV.U32 R239, RZ, RZ, R110 ;  /* 0x000000ffffef7224 */ /* 0x000fc400078e006e */
[----:B------:R-:W-:Y:S02]  /*2aed0*/  IMAD.MOV.U32 R232, RZ, RZ, R111 ;  /* 0x000000ffffe87224 */ /* 0x000fe400078e006f */
[----:B------:R-:W-:Y:S01]  /*2aee0*/  IMAD.MOV.U32 R233, RZ, RZ, R147 ;  /* 0x000000ffffe97224 */ /* 0x000fe200078e0093 */
[----:B------:R-:W-:Y:S01]  /*2aef0*/  MOV R234, R123 ;  /* 0x0000007b00ea7202 */ /* 0x000fe20000000f00 */
[----:B---3--:R-:W-:Y:S01]  /*2af00*/  HMMA.1688.F32.TF32 R20, R188, R12, R60 ;  /* 0x0000000cbc14723c */ /* 0x008fe2000008103c */
[----:B------:R-:W-:Y:S01]  /*2af10*/  IMAD.MOV.U32 R235, RZ, RZ, R127 ;  /* 0x000000ffffeb7224 */ /* 0x000fe200078e007f */
[----:B------:R-:W-:Y:S04]  /*2af20*/  LDS R48, [R252+0x10500] ;  /* 0x01050000fc307984 */ /* 0x000fe80000000800 */
[----:B------:R-:W-:Y:S04]  /*2af30*/  LDS R50, [R252+0x12500] ;  /* 0x01250000fc327984 */ /* 0x000fe80000000800 */
[----:B------:R-:W-:Y:S04]  /*2af40*/  LDS R49, [R2+0x10500] ;  /* 0x0105000002317984 */ /* 0x000fe80000000800 */
[----:B------:R-:W-:Y:S04]  /*2af50*/  STL.64 [R1+0x150], R24 ;  /* 0x0001501801007387 */ /* 0x000fe80000100a00 */
[----:B------:R-:W-:Y:S04]  /*2af60*/  STL.64 [R1+0x158], R26 ;  /* 0x0001581a01007387 */ /* 0x000fe80000100a00 */
[----:B------:R-:W3:Y:S04]  /*2af70*/  LDL.LU R140, [R1+0x2ac8] ;  /* 0x002ac800018c7983 */ /* 0x000ee80000300800 */
[----:B------:R1:W-:Y:S04]  /*2af80*/  STL.64 [R1+0x140], R20 ;  /* 0x0001401401007387 */ /* 0x0003e80000100a00 */
[----:B------:R4:W-:Y:S04]  /*2af90*/  STL.64 [R1+0x148], R22 ;  /* 0x0001481601007387 */ /* 0x0009e80000100a00 */
[----:B------:R-:W3:Y:S04]  /*2afa0*/  LDL.LU R141, [R1+0x2ac4] ;  /* 0x002ac400018d7983 */ /* 0x000ee80000300800 */
[----:B------:R-:W3:Y:S01]  /*2afb0*/  LDL.LU R142, [R1+0x2ac0] ;  /* 0x002ac000018e7983 */ /* 0x000ee20000300800 */
[----:B-1----:R-:W-:-:S02]  /*2afc0*/  IMAD.MOV.U32 R20, RZ, RZ, R136 ;  /* 0x000000ffff147224 */ /* 0x002fc400078e0088 */
[----:B------:R-:W-:Y:S01]  /*2afd0*/  IMAD.MOV.U32 R21, RZ, RZ, R137 ;  /* 0x000000ffff157224 */ /* 0x000fe200078e0089 */
[----:B------:R-:W3:Y:S01]  /*2afe0*/  LDL.LU R143, [R1+0x2abc] ;  /* 0x002abc00018f7983 */ /* 0x000ee20000300800 */
[----:B----4-:R-:W-:Y:S01]  /*2aff0*/  MOV R22, R138 ;  /* 0x0000008a00167202 */ /* 0x010fe20000000f00 */
[----:B------:R-:W-:Y:S02]  /*2b000*/  IMAD.MOV.U32 R23, RZ, RZ, R139 ;  /* 0x000000ffff177224 */ /* 0x000fe400078e008b */
[----:B------:R-:W4:Y:S04]  /*2b010*/  LDL.LU R136, [R1+0x2ab8] ;  /* 0x002ab80001887983 */ /* 0x000f280000300800 */
[----:B------:R-:W4:Y:S04]  /*2b020*/  LDL.LU R137, [R1+0x2ab4] ;  /* 0x002ab40001897983 */ /* 0x000f280000300800 */
[----:B------:R-:W4:Y:S04]  /*2b030*/  LDL.LU R138, [R1+0x2ab0] ;  /* 0x002ab000018a7983 */ /* 0x000f280000300800 */
[----:B------:R-:W4:Y:S01]  /*2b040*/  LDL.LU R139, [R1+0x2aac] ;  /* 0x002aac00018b7983 */ /* 0x000f220000300800 */
[----:B------:R-:W-:-:S03]  /*2b050*/  IMAD.MOV.U32 R24, RZ, RZ, R128 ;  /* 0x000000ffff187224 */ /* 0x000fc600078e0080 */
[----:B------:R-:W2:Y:S01]  /*2b060*/  LDL.LU R116, [R1+0x2aa8] ;  /* 0x002aa80001747983 */ /* 0x000ea20000300800 */
[----:B------:R-:W-:-:S03]  /*2b070*/  IMAD.MOV.U32 R25, RZ, RZ, R129 ;  /* 0x000000ffff197224 */ /* 0x000fc600078e0081 */
[----:B------:R-:W2:Y:S01]  /*2b080*/  LDL.LU R117, [R1+0x2aa4] ;  /* 0x002aa40001757983 */ /* 0x000ea20000300800 */
[----:B------:R-:W-:-:S03]  /*2b090*/  MOV R26, R130 ;  /* 0x00000082001a7202 */ /* 0x000fc60000000f00 */
[----:B------:R-:W2:Y:S01]  /*2b0a0*/  LDL.LU R118, [R1+0x2aa0] ;  /* 0x002aa00001767983 */ /* 0x000ea20000300800 */
[----:B------:R-:W-:-:S03]  /*2b0b0*/  IMAD.MOV.U32 R27, RZ, RZ, R131 ;  /* 0x000000ffff1b7224 */ /* 0x000fc600078e0083 */
[----:B------:R-:W2:Y:S04]  /*2b0c0*/  LDL.LU R119, [R1+0x2a9c] ;  /* 0x002a9c0001777983 */ /* 0x000ea80000300800 */
[----:B------:R-:W2:Y:S04]  /*2b0d0*/  LDL.LU R128, [R1+0x2a98] ;  /* 0x002a980001807983 */ /* 0x000ea80000300800 */
[----:B------:R-:W2:Y:S04]  /*2b0e0*/  LDL.LU R129, [R1+0x2a94] ;  /* 0x002a940001817983 */ /* 0x000ea80000300800 */
[----:B------:R-:W2:Y:S04]  /*2b0f0*/  LDL.LU R130, [R1+0x2a90] ;  /* 0x002a900001827983 */ /* 0x000ea80000300800 */
[----:B------:R-:W2:Y:S01]  /*2b100*/  LDL.LU R131, [R1+0x2a8c] ;  /* 0x002a8c0001837983 */ /* 0x000ea20000300800 */
        /* <DEDUP_REMOVED lines=28> */
[----:B------:R-:W1:Y:S01]  /*2b2d0*/  LDS R51, [R2+0x12500] ;  /* 0x0125000002337984 */ /* 0x000e620000000800 */
[C---:B--2---:R-:W-:Y:S03]  /*2b2e0*/  HMMA.1688.F32.TF32 R44, R248.reuse, R180, R112 ;  /* 0x000000b4f82c723c */ /* 0x044fe60000081070 */
[----:B------:R-:W-:Y:S04]  /*2b2f0*/  LDS R112, [R252+0x10600] ;  /* 0x01060000fc707984 */ /* 0x000fe80000000800 */
[----:B------:R-:W-:Y:S04]  /*2b300*/  LDS R114, [R252+0x12600] ;  /* 0x01260000fc727984 */ /* 0x000fe80000000800 */
[----:B------:R-:W-:Y:S04]  /*2b310*/  LDS R113, [R2+0x10600] ;  /* 0x0106000002717984 */ /* 0x000fe80000000800 */
[----:B------:R-:W2:Y:S01]  /*2b320*/  LDS R115, [R2+0x12600] ;  /* 0x0126000002737984 */ /* 0x000ea20000000800 */
[C---:B---3--:R-:W-:Y:S08]  /*2b330*/  HMMA.1688.F32.TF32 R52, R248.reuse, R184, R108 ;  /* 0x000000b8f834723c */ /* 0x048ff0000008106c */
[C---:B----4-:R-:W-:Y:S11]  /*2b340*/  HMMA.1688.F32.TF32 R56, R248.reuse, R8, R144 ;  /* 0x00000008f838723c */ /* 0x050ff60000081090 */
[----:B------:R-:W-:Y:S04]  /*2b350*/  @!UPT UIADD3 URZ, URZ, URZ, URZ ;  /* 0x0000003f3f3ff290 */ /* 0x000fe8000fffe03f */
[----:B------:R-:W-:Y:S04]  /*2b360*/  STL.64 [R1+0x130], R52 ;  /* 0x0001303401007387 */ /* 0x000fe80000100a00 */
[----:B------:R3:W-:Y:S04]  /*2b370*/  STL.64 [R1+0x138], R54 ;  /* 0x0001383601007387 */ /* 0x0007e80000100a00 */
[----:B------:R-:W-:Y:S04]  /*2b380*/  STL.64 [R1+0x120], R44 ;  /* 0x0001202c01007387 */ /* 0x000fe80000100a00 */
[----:B------:R4:W-:Y:S01]  /*2b390*/  STL.64 [R1+0x128], R46 ;  /* 0x0001282e01007387 */ /* 0x0009e20000100a00 */
[C---:B---3--:R-:W-:Y:S08]  /*2b3a0*/  HMMA.1688.F32.TF32 R52, R248.reuse, R4, R120 ;  /* 0x00000004f834723c */ /* 0x048ff00000081078 */
[C---:B----4-:R-:W-:Y:S01]  /*2b3b0*/  HMMA.1688.F32.TF32 R44, R248.reuse, R176, R124 ;  /* 0x000000b0f82c723c */ /* 0x050fe2000008107c */
[----:B------:R-:W-:Y:S04]  /*2b3c0*/  STL.64 [R1+0x110], R56 ;  /* 0x0001103801007387 */ /* 0x000fe80000100a00 */
[----:B------:R3:W-:Y:S10]  /*2b3d0*/  STL.64 [R1+0x118], R58 ;  /* 0x0001183a01007387 */ /* 0x0007f40000100a00 */
[----:B------:R-:W-:Y:S01]  /*2b3e0*/  STL.64 [R1+0x100], R52 ;  /* 0x0001003401007387 */ /* 0x000fe20000100a00 */
[C---:B---3--:R-:W-:Y:S03]  /*2b3f0*/  HMMA.1688.F32.TF32 R56, R248.reuse, R172, R128 ;  /* 0x000000acf838723c */ /* 0x048fe60000081080 */
[----:B------:R3:W-:Y:S04]  /*2b400*/  STL.64 [R1+0x108], R54 ;  /* 0x0001083601007387 */ /* 0x0007e80000100a00 */
[----:B------:R-:W-:Y:S04]  /*2b410*/  STL.64 [R1+0xf0], R44 ;  /* 0x0000f02c01007387 */ /* 0x000fe80000100a00 */
[----:B------:R4:W-:Y:S01]  /*2b420*/  STL.64 [R1+0xf8], R46 ;  /* 0x0000f82e01007387 */ /* 0x0009e20000100a00 */
[C---:B---3--:R-:W-:Y:S08]  /*2b430*/  HMMA.1688.F32.TF32 R52, R248.reuse, R168, R116 ;  /* 0x000000a8f834723c */ /* 0x048ff00000081074 */
[C---:B----4-:R-:W-:Y:S03]  /*2b440*/  HMMA.1688.F32.TF32 R44, R248.reuse, R164, R136 ;  /* 0x000000a4f82c723c */ /* 0x050fe60000081088 */
[----:B------:R-:W-:Y:S04]  /*2b450*/  STL.64 [R1+0xe0], R56 ;  /* 0x0000e03801007387 */ /* 0x000fe80000100a00 */
[----:B------:R3:W-:Y:S08]  /*2b460*/  STL.64 [R1+0xe8], R58 ;  /* 0x0000e83a01007387 */ /* 0x0007f00000100a00 */
[----:B------:R-:W-:Y:S01]  /*2b470*/  STL.64 [R1+0xd0], R52 ;  /* 0x0000d03401007387 */ /* 0x000fe20000100a00 */
[C---:B---3--:R-:W-:Y:S03]  /*2b480*/  HMMA.1688.F32.TF32 R56, R248.reuse, R160, R140 ;  /* 0x000000a0f838723c */ /* 0x048fe6000008108c */
[----:B------:R3:W-:Y:S04]  /*2b490*/  STL.64 [R1+0xd8], R54 ;  /* 0x0000d83601007387 */ /* 0x0007e80000100a00 */
[----:B------:R-:W-:Y:S04]  /*2b4a0*/  STL.64 [R1+0x70], R44 ;  /* 0x0000702c01007387 */ /* 0x000fe80000100a00 */
[----:B------:R4:W-:Y:S01]  /*2b4b0*/  STL.64 [R1+0x78], R46 ;  /* 0x0000782e01007387 */ /* 0x0009e20000100a00 */
[C---:B---3--:R-:W-:Y:S08]  /*2b4c0*/  HMMA.1688.F32.TF32 R52, R248.reuse, R156, R32 ;  /* 0x0000009cf834723c */ /* 0x048ff00000081020 */
[C---:B----4-:R-:W-:Y:S08]  /*2b4d0*/  HMMA.1688.F32.TF32 R44, R248.reuse, R152, R28 ;  /* 0x00000098f82c723c */ /* 0x050ff0000008101c */
[C---:B------:R-:W-:Y:S08]  /*2b4e0*/  HMMA.1688.F32.TF32 R32, R248.reuse, R148, R24 ;  /* 0x00000094f820723c */ /* 0x040ff00000081018 */
        /* <DEDUP_REMOVED lines=15> */
[----:B------:R3:W-:Y:S04]  /*2b5e0*/  STL.64 [R1+0x18], R26 ;  /* 0x0000181a01007387 */ /* 0x0007e80000100a00 */
[----:B------:R-:W-:Y:S04]  /*2b5f0*/  STL.64 [R1+0x27d0], R250 ;  /* 0x0027d0fa01007387 */ /* 0x000fe80000100a00 */
[----:B------:R-:W-:Y:S01]  /*2b600*/  STL.64 [R1], R20 ;  /* 0x0000001401007387 */ /* 0x000fe20000100a00 */
[----:B-1----:R-:W-:Y:S03]  /*2b610*/  HMMA.1688.F32.TF32 R28, R48, R180, R232 ;  /* 0x000000b4301c723c */ /* 0x002fe600000810e8 */
[----:B------:R1:W-:Y:S01]  /*2b620*/  STL.64 [R1+0x8], R22 ;  /* 0x0000081601007387 */ /* 0x0003e20000100a00 */
[----:B------:R-:W-:-:S02]  /*2b630*/  IMAD.MOV.U32 R134, RZ, RZ, R221 ;  /* 0x000000ffff867224 */ /* 0x000fc400078e00dd */
[----:B------:R-:W-:Y:S01]  /*2b640*/  IMAD.MOV.U32 R135, RZ, RZ, R220 ;  /* 0x000000ffff877224 */ /* 0x000fe200078e00dc */
[----:B------:R-:W-:Y:S01]  /*2b650*/  LDS R240, [R252+0x10700] ;  /* 0x01070000fcf07984 */ /* 0x000fe20000000800 */
[C---:B---3--:R-:W-:Y:S03]  /*2b660*/  HMMA.1688.F32.TF32 R24, R48.reuse, R8, R228 ;  /* 0x000000083018723c */ /* 0x048fe600000810e4 */
[----:B------:R-:W-:Y:S04]  /*2b670*/  LDS R242, [R252+0x12700] ;  /* 0x01270000fcf27984 */ /* 0x000fe80000000800 */
[----:B------:R-:W-:Y:S01]  /*2b680*/  LDS R241, [R2+0x10700] ;  /* 0x0107000002f17984 */ /* 0x000fe20000000800 */
[C---:B-1----:R-:W-:Y:S03]  /*2b690*/  HMMA.1688.F32.TF32 R20, R48.reuse, R184, R236 ;  /* 0x000000b83014723c */ /* 0x042fe600000810ec */
[----:B------:R-:W-:Y:S04]  /*2b6a0*/  STL.64 [R1+0x27c8], R248 ;  /* 0x0027c8f801007387 */ /* 0x000fe80000100a00 */
[----:B------:R-:W1:Y:S11]  /*2b6b0*/  LDS R243, [R2+0x12700] ;  /* 0x0127000002f37984 */ /* 0x000e760000000800 */
[----:B------:R-:W-:Y:S05]  /*2b6c0*/  @!UPT UIADD3 URZ, URZ, URZ, URZ ;  /* 0x0000003f3f3ff290 */ /* 0x000fea000fffe03f */
[----:B------:R-:W-:Y:S04]  /*2b6d0*/  STL [R1+0x27c0], R23 ;  /* 0x0027c01701007387 */ /* 0x000fe80000100800 */
[----:B------:R-:W3:Y:S04]  /*2b6e0*/  LDL.LU R132, [R1+0x670] ;  /* 0x0006700001847983 */ /* 0x000ee80000300800 */
[----:B------:R4:W-:Y:S04]  /*2b6f0*/  STL.64 [R1+0xc0], R28 ;  /* 0x0000c01c01007387 */ /* 0x0009e80000100a00 */
[----:B------:R1:W-:Y:S04]  /*2b700*/  STL.64 [R1+0xc8], R30 ;  /* 0x0000c81e01007387 */ /* 0x0003e80000100a00 */
[----:B------:R1:W-:Y:S04]  /*2b710*/  STL.64 [R1+0xb0], R24 ;  /* 0x0000b01801007387 */ /* 0x0003e80000100a00 */
[----:B------:R1:W-:Y:S04]  /*2b720*/  STL.64 [R1+0xb8], R26 ;  /* 0x0000b81a01007387 */ /* 0x0003e80000100a00 */
        /* <DEDUP_REMOVED lines=42> */
[C---:B---3--:R-:W-:Y:S08]  /*2b9d0*/  HMMA.1688.F32.TF32 R32, R48.reuse, R176, R32 ;  /* 0x000000b03020723c */ /* 0x048ff00000081020 */
[C---:B------:R-:W-:Y:S08]  /*2b9e0*/  HMMA.1688.F32.TF32 R44, R48.reuse, R4, R192 ;  /* 0x00000004302c723c */ /* 0x040ff000000810c0 */
[C---:B----4-:R-:W-:Y:S11]  /*2b9f0*/  HMMA.1688.F32.TF32 R28, R48.reuse, R172, R28 ;  /* 0x000000ac301c723c */ /* 0x050ff6000008101c */
[----:B------:R-:W-:Y:S04]  /*2ba00*/  @!UPT UIADD3 URZ, URZ, URZ, URZ ;  /* 0x0000003f3f3ff290 */ /* 0x000fe8000fffe03f */
[----:B------:R-:W-:Y:S01]  /*2ba10*/  STL.64 [R1+0xa0], R44 ;  /* 0x0000a02c01007387 */ /* 0x000fe20000100a00 */
[C---:B------:R-:W-:Y:S03]  /*2ba20*/  HMMA.1688.F32.TF32 R136, R48.reuse, R168, R24 ;  /* 0x000000a83088723c */ /* 0x040fe60000081018 */
[----:B------:R-:W-:Y:S05]  /*2ba30*/  STL.64 [R1+0xa8], R46 ;  /* 0x0000a82e01007387 */ /* 0x000fea0000100a00 */
[----:B------:R-:W-:Y:S01]  /*2ba40*/  HMMA.1688.F32.TF32 R220, R48, R160, R220 ;  /* 0x000000a030dc723c */ /* 0x000fe200000810dc */
[----:B------:R-:W-:Y:S01]  /*2ba50*/  STL [R1+0x84], R29 ;  /* 0x0000841d01007387 */ /* 0x000fe20000100800 */
[----:B------:R-:W-:-:S03]  /*2ba60*/  MOV R23, R28 ;  /* 0x0000001c00177202 */ /* 0x000fc60000000f00 */
[----:B------:R-:W-:Y:S03]  /*2ba70*/  STL.64 [R1+0x90], R32 ;  /* 0x0000902001007387 */ /* 0x000fe60000100a00 */
[C---:B------:R-:W-:Y:S01]  /*2ba80*/  HMMA.1688.F32.TF32 R24, R48.reuse, R148, R132 ;  /* 0x000000943018723c */ /* 0x040fe20000081084 */
[----:B------:R-:W-:Y:S07]  /*2ba90*/  STL.64 [R1+0x98], R34 ;  /* 0x0000982201007387 */ /* 0x000fee0000100a00 */
[C---:B------:R-:W-:Y:S01]  /*2baa0*/  HMMA.1688.F32.TF32 R232, R48.reuse, R156, R232 ;  /* 0x0000009c30e8723c */ /* 0x040fe200000810e8 */
[----:B------:R1:W-:Y:S07]  /*2bab0*/  STL.64 [R1+0x88], R30 ;  /* 0x0000881e01007387 */ /* 0x0003ee0000100a00 */
[C---:B------:R-:W-:Y:S01]  /*2bac0*/  HMMA.1688.F32.TF32 R200, R48.reuse, R152, R200 ;  /* 0x0000009830c8723c */ /* 0x040fe200000810c8 */
[----:B------:R-:W-:Y:S04]  /*2bad0*/  STL.64 [R1+0x27e0], R22 ;  /* 0x0027e01601007387 */ /* 0x000fe80000100a00 */
[----:B------:R2:W-:Y:S03]  /*2bae0*/  STL.64 [R1+0x27d8], R20 ;  /* 0x0027d81401007387 */ /* 0x0005e60000100a00 */
[C---:B-1----:R-:W-:Y:S01]  /*2baf0*/  HMMA.1688.F32.TF32 R28, R48.reuse, R40, R244 ;  /* 0x00000028301c723c */ /* 0x042fe200000810f4 */
[----:B------:R-:W-:Y:S04]  /*2bb00*/  STL.64 [R1+0x2788], R138 ;  /* 0x0027888a01007387 */ /* 0x000fe80000100a00 */
[----:B------:R1:W-:Y:S03]  /*2bb10*/  STL.64 [R1+0x2780], R136 ;  /* 0x0027808801007387 */ /* 0x0003e60000100a00 */
[C---:B------:R-:W-:Y:S01]  /*2bb20*/  HMMA.1688.F32.TF32 R32, R48.reuse, R36, R236 ;  /* 0x000000243020723c */ /* 0x040fe200000810ec */
[----:B------:R-:W-:Y:S04]  /*2bb30*/  STL.64 [R1+0x2798], R214 ;  /* 0x002798d601007387 */ /* 0x000fe80000100a00 */
[----:B------:R3:W-:Y:S04]  /*2bb40*/  STL.64 [R1+0x2790], R212 ;  /* 0x002790d401007387 */ /* 0x0007e80000100a00 */
[----:B------:R-:W-:Y:S04]  /*2bb50*/  STL.64 [R1+0x27a8], R222 ;  /* 0x0027a8de01007387 */ /* 0x000fe80000100a00 */
[----:B------:R-:W-:Y:S04]  /*2bb60*/  STL.64 [R1+0x27a0], R220 ;  /* 0x0027a0dc01007387 */ /* 0x000fe80000100a00 */
[----:B------:R-:W-:Y:S04]  /*2bb70*/  STL.64 [R1+0x27b8], R234 ;  /* 0x0027b8ea01007387 */ /* 0x000fe80000100a00 */
[----:B------:R4:W-:Y:S04]  /*2bb80*/  STL.64 [R1+0x27b0], R232 ;  /* 0x0027b0e801007387 */ /* 0x0009e80000100a00 */
[----:B------:R-:W-:Y:S04]  /*2bb90*/  STL.64 [R1+0x27f0], R202 ;  /* 0x0027f0ca01007387 */ /* 0x000fe80000100a00 */
[----:B------:R-:W-:Y:S04]  /*2bba0*/  STL.64 [R1+0x27e8], R200 ;  /* 0x0027e8c801007387 */ /* 0x000fe80000100a00 */
[----:B------:R-:W-:Y:S04]  /*2bbb0*/  STL.64 [R1+0x2800], R26 ;  /* 0x0028001a01007387 */ /* 0x000fe80000100a00 */
[----:B------:R1:W-:Y:S04]  /*2bbc0*/  STL.64 [R1+0x27f8], R24 ;  /* 0x0027f81801007387 */ /* 0x0003e80000100a00 */
[----:B------:R1:W-:Y:S04]  /*2bbd0*/  STL.64 [R1+0x2810], R30 ;  /* 0x0028101e01007387 */ /* 0x0003e80000100a00 */
[----:B------:R1:W-:Y:S04]  /*2bbe0*/  STL.64 [R1+0x2808], R28 ;  /* 0x0028081c01007387 */ /* 0x0003e80000100a00 */
[----:B------:R-:W-:Y:S04]  /*2bbf0*/  STL.64 [R1+0x2820], R34 ;  /* 0x0028202201007387 */ /* 0x000fe80000100a00 */
        /* <DEDUP_REMOVED lines=41> */
[----:B------:R-:W-:Y:S03]  /*2be90*/  HMMA.1688.F32.TF32 R44, R48, R16, R228 ;  /* 0x00000010302c723c */ /* 0x000fe600000810e4 */
[----:B------:R-:W4:Y:S04]  /*2bea0*/  LDL.LU R228, [R1+0x810] ;  /* 0x0008100001e47983 */ /* 0x000f280000300800 */
[----:B------:R-:W4:Y:S04]  /*2beb0*/  LDL.LU R229, [R1+0x814] ;  /* 0x0008140001e57983 */ /* 0x000f280000300800 */
[----:B------:R-:W4:Y:S04]  /*2bec0*/  LDL.LU R230, [R1+0x818] ;  /* 0x0008180001e67983 */ /* 0x000f280000300800 */
[----:B------:R-:W4:Y:S08]  /*2bed0*/  LDL.LU R231, [R1+0x81c] ;  /* 0x00081c0001e77983 */ /* 0x000f300000300800 */
[----:B------:R-:W-:Y:S04]  /*2bee0*/  STL.64 [R1+0x2830], R46 ;  /* 0x0028302e01007387 */ /* 0x000fe80000100a00 */
[----:B------:R-:W-:Y:S01]  /*2bef0*/  STL.64 [R1+0x2828], R44 ;  /* 0x0028282c01007387 */ /* 0x000fe20000100a00 */
[C---:B--2---:R-:W-:Y:S08]  /*2bf00*/  HMMA.1688.F32.TF32 R68, R112.reuse, R176, R68 ;  /* 0x000000b07044723c */ /* 0x044ff00000081044 */
[----:B---3--:R-:W-:Y:S08]  /*2bf10*/  HMMA.1688.F32.TF32 R52, R112, R184, R80 ;  /* 0x000000b87034723c */ /* 0x008ff00000081050 */
[----:B----4-:R-:W-:Y:S08]  /*2bf20*/  HMMA.1688.F32.TF32 R48, R48, R12, R84 ;  /* 0x0000000c3030723c */ /* 0x010ff00000081054 */
[C---:B------:R-:W-:Y:S08]  /*2bf30*/  HMMA.1688.F32.TF32 R56, R112.reuse, R180, R76 ;  /* 0x000000b47038723c */ /* 0x040ff0000008104c */
[C---:B------:R-:W-:Y:S07]  /*2bf40*/  HMMA.1688.F32.TF32 R60, R112.reuse, R8, R72 ;  /* 0x00000008703c723c */ /* 0x040fee0000081048 */
[----:B------:R-:W-:Y:S01]  /*2bf50*/  STL.64 [R1+0x2840], R50 ;  /* 0x0028403201007387 */ /* 0x000fe20000100a00 */
[C---:B------:R-:W-:Y:S03]  /*2bf60*/  HMMA.1688.F32.TF32 R64, R112.reuse, R4, R64 ;  /* 0x000000047040723c */ /* 0x040fe60000081040 */
[----:B------:R-:W-:Y:S05]  /*2bf70*/  STL.64 [R1+0x2838], R48 ;  /* 0x0028383001007387 */ /* 0x000fea0000100a00 */
[C---:B------:R-:W-:Y:S08]  /*2bf80*/  HMMA.1688.F32.TF32 R84, R112.reuse, R160, R236 ;  /* 0x000000a07054723c */ /* 0x040ff000000810ec */
[C---:B------:R-:W-:Y:S01]  /*2bf90*/  HMMA.1688.F32.TF32 R72, R112.reuse, R172, R192 ;  /* 0x000000ac7048723c */ /* 0x040fe200000810c0 */
[----:B------:R-:W-:Y:S07]  /*2bfa0*/  STL.64 [R1+0x2850], R54 ;  /* 0x0028503601007387 */ /* 0x000fee0000100a00 */
[C---:B------:R-:W-:Y:S01]  /*2bfb0*/  HMMA.1688.F32.TF32 R76, R112.reuse, R168, R132 ;  /* 0x000000a8704c723c */ /* 0x040fe20000081084 */
[----:B------:R-:W-:Y:S04]  /*2bfc0*/  STL.64 [R1+0x2848], R52 ;  /* 0x0028483401007387 */ /* 0x000fe80000100a00 */
[----:B------:R-:W-:Y:S03]  /*2bfd0*/  STL.64 [R1+0x2860], R58 ;  /* 0x0028603a01007387 */ /* 0x000fe60000100a00 */
[----:B------:R-:W-:Y:S01]  /*2bfe0*/  HMMA.1688.F32.TF32 R80, R112, R164, R244 ;  /* 0x000000a47050723c */ /* 0x000fe200000810f4 */
        /* <DEDUP_REMOVED lines=10> */
[----:B------:R-:W-:Y:S01]  /*2c090*/  STL.64 [R1+0x28a8], R76 ;  /* 0x0028a84c01007387 */ /* 0x000fe20000100a00 */
[----:B------:R-:W-:-:S03]  /*2c0a0*/  IMAD.MOV.U32 R244, RZ, RZ, R217 ;  /* 0x000000fffff47224 */ /* 0x000fc600078e00d9 */
[----:B------:R-:W-:Y:S01]  /*2c0b0*/  STL.64 [R1+0x28c0], R82 ;  /* 0x0028c05201007387 */ /* 0x000fe20000100a00 */
[----:B------:R-:W-:-:S03]  /*2c0c0*/  IMAD.MOV.U32 R245, RZ, RZ, R216 ;  /* 0x000000fffff57224 */ /* 0x000fc600078e00d8 */
[----:B------:R-:W-:Y:S01]  /*2c0d0*/  STL.64 [R1+0x28b8], R80 ;  /* 0x0028b85001007387 */ /* 0x000fe20000100a00 */
[----:B------:R-:W-:-:S03]  /*2c0e0*/  IMAD.MOV.U32 R246, RZ, RZ, R208 ;  /* 0x000000fffff67224 */ /* 0x000fc600078e00d0 */
[----:B------:R-:W-:Y:S01]  /*2c0f0*/  STL.64 [R1+0x28d0], R86 ;  /* 0x0028d05601007387 */ /* 0x000fe20000100a00 */
[----:B------:R-:W-:-:S03]  /*2c100*/  MOV R247, R204 ;  /* 0x000000cc00f77202 */ /* 0x000fc60000000f00 */
[----:B------:R-:W-:Y:S01]  /*2c110*/  STL.64 [R1+0x28c8], R84 ;  /* 0x0028c85401007387 */ /* 0x000fe20000100a00 */
[----:B------:R-:W-:-:S03]  /*2c120*/  IMAD.MOV.U32 R192, RZ, RZ, R205 ;  /* 0x000000ffffc07224 */ /* 0x000fc600078e00cd */
[----:B------:R-:W3:Y:S04]  /*2c130*/  LDL.LU R217, [R1+0x2a30] ;  /* 0x002a300001d97983 */ /* 0x000ee80000300800 */
[----:B------:R-:W3:Y:S04]  /*2c140*/  LDL.LU R216, [R1+0x2a2c] ;  /* 0x002a2c0001d87983 */ /* 0x000ee80000300800 */
[----:B------:R-:W4:Y:S04]  /*2c150*/  LDL.LU R208, [R1+0x2a28] ;  /* 0x002a280001d07983 */ /* 0x000f280000300800 */
[----:B------:R-:W2:Y:S04]  /*2c160*/  LDL.LU R204, [R1+0x2a24] ;  /* 0x002a240001cc7983 */ /* 0x000ea80000300800 */
[----:B------:R-:W3:Y:S01]  /*2c170*/  LDL.LU R205, [R1+0x2a20] ;  /* 0x002a200001cd7983 */ /* 0x000ee20000300800 */
[----:B------:R-:W-:Y:S01]  /*2c180*/  IMAD.MOV.U32 R193, RZ, RZ, R209 ;  /* 0x000000ffffc17224 */ /* 0x000fe200078e00d1 */
[----:B------:R-:W-:Y:S01]  /*2c190*/  MOV R195, R218 ;  /* 0x000000da00c37202 */ /* 0x000fe20000000f00 */
[----:B------:R-:W-:Y:S01]  /*2c1a0*/  IMAD.MOV.U32 R194, RZ, RZ, R219 ;  /* 0x000000ffffc27224 */ /* 0x000fe200078e00db */
[----:B------:R-:W3:Y:S01]  /*2c1b0*/  LDL.LU R209, [R1+0x2a1c] ;  /* 0x002a1c0001d17983 */ /* 0x000ee20000300800 */
[----:B----4-:R-:W-:-:S03]  /*2c1c0*/  IMAD.MOV.U32 R218, RZ, RZ, R208 ;  /* 0x000000ffffda7224 */ /* 0x010fc600078e00d0 */
[----:B------:R-:W4:Y:S01]  /*2c1d0*/  LDL.LU R208, [R1+0x2a18] ;  /* 0x002a180001d07983 */ /* 0x000f220000300800 */
[----:B--2---:R-:W-:-:S03]  /*2c1e0*/  IMAD.MOV.U32 R133, RZ, RZ, R204 ;  /* 0x000000ffff857224 */ /* 0x004fc600078e00cc */
[----:B------:R-:W2:Y:S01]  /*2c1f0*/  LDL.LU R219, [R1+0x71c] ;  /* 0x00071c0001db7983 */ /* 0x000ea20000300800 */
[----:B---3--:R-:W-:-:S03]  /*2c200*/  IMAD.MOV.U32 R132, RZ, RZ, R205 ;  /* 0x000000ffff847224 */ /* 0x008fc600078e00cd */
[----:B------:R-:W3:Y:S04]  /*2c210*/  LDL.LU R205, [R1+0x2a14] ;  /* 0x002a140001cd7983 */ /* 0x000ee80000300800 */
[----:B------:R-:W3:Y:S04]  /*2c220*/  LDL.LU R204, [R1+0x2a10] ;  /* 0x002a100001cc7983 */ /* 0x000ee80000300800 */
[----:B------:R-:W2:Y:S04]  /*2c230*/  LDL.LU R134, [R1+0x738] ;  /* 0x0007380001867983 */ /* 0x000ea80000300800 */
[----:B------:R-:W2:Y:S04]  /*2c240*/  LDL.LU R135, [R1+0x73c] ;  /* 0x00073c0001877983 */ /* 0x000ea80000300800 */
[----:B------:R-:W4:Y:S04]  /*2c250*/  LDL.LU R210, [R1+0x788] ;  /* 0x0007880001d27983 */ /* 0x000f280000300800 */
[----:B------:R-:W4:Y:S04]  /*2c260*/  LDL.LU R211, [R1+0x78c] ;  /* 0x00078c0001d37983 */ /* 0x000f280000300800 */
        /* <DEDUP_REMOVED lines=53> */
[----:B------:R-:W4:Y:S04]  /*2c5c0*/  LDL.LU R226, [R1+0x2a04] ;  /* 0x002a040001e27983 */ /* 0x000f280000300800 */
[----:B------:R-:W4:Y:S04]  /*2c5d0*/  LDL.LU R227, [R1+0x2a00] ;  /* 0x002a000001e37983 */ /* 0x000f280000300800 */
[----:B------:R-:W-:Y:S04]  /*2c5e0*/  STL.64 [R1+0x28e0], R90 ;  /* 0x0028e05a01007387 */ /* 0x000fe80000100a00 */
[----:B------:R-:W-:Y:S01]  /*2c5f0*/  STL.64 [R1+0x28d8], R88 ;  /* 0x0028d85801007387 */ /* 0x000fe20000100a00 */
[----:B------:R-:W-:Y:S01]  /*2c600*/  MOV R20, R43 ;  /* 0x0000002b00147202 */ /* 0x000fe20000000f00 */
[----:B------:R-:W-:-:S02]  /*2c610*/  IMAD.MOV.U32 R21, RZ, RZ, R42 ;  /* 0x000000ffff157224 */ /* 0x000fc400078e002a */
[----:B------:R-:W-:Y:S01]  /*2c620*/  IMAD.MOV.U32 R22, RZ, RZ, R39 ;  /* 0x000000ffff167224 */ /* 0x000fe200078e0027 */
[----:B-1----:R-:W-:Y:S01]  /*2c630*/  MOV R136, R198 ;  /* 0x000000c600887202 */ /* 0x002fe20000000f00 */
[----:B------:R-:W-:Y:S02]  /*2c640*/  IMAD.MOV.U32 R23, RZ, RZ, R38 ;  /* 0x000000ffff177224 */ /* 0x000fe400078e0026 */
[----:B------:R-:W-:Y:S02]  /*2c650*/  IMAD.MOV.U32 R137, RZ, RZ, R199 ;  /* 0x000000ffff897224 */ /* 0x000fe400078e00c7 */
[----:B------:R-:W-:Y:S02]  /*2c660*/  IMAD.MOV.U32 R138, RZ, RZ, R196 ;  /* 0x000000ffff8a7224 */ /* 0x000fe400078e00c4 */
        /* <DEDUP_REMOVED lines=9> */
[----:B------:R-:W-:Y:S02]  /*2c700*/  IMAD.MOV.U32 R235, RZ, RZ, R158 ;  /* 0x000000ffffeb7224 */ /* 0x000fe400078e009e */
[----:B------:R-:W-:-:S02]  /*2c710*/  IMAD.MOV.U32 R25, RZ, RZ, R154 ;  /* 0x000000ffff197224 */ /* 0x000fc400078e009a */
[----:B------:R-:W-:Y:S02]  /*2c720*/  IMAD.MOV.U32 R26, RZ, RZ, R151 ;  /* 0x000000ffff1a7224 */ /* 0x000fe400078e0097 */
[----:B------:R-:W-:Y:S01]  /*2c730*/  IMAD.MOV.U32 R27, RZ, RZ, R150 ;  /* 0x000000ffff1b7224 */ /* 0x000fe200078e0096 */
[C---:B--2---:R-:W-:Y:S08]  /*2c740*/  HMMA.1688.F32.TF32 R96, R112.reuse, R148, R96 ;  /* 0x000000947060723c */ /* 0x044ff00000081060 */
[C---:B---3--:R-:W-:Y:S08]  /*2c750*/  HMMA.1688.F32.TF32 R92, R112.reuse, R152, R92 ;  /* 0x00000098705c723c */ /* 0x048ff0000008105c */
[C---:B----4-:R-:W-:Y:S11]  /*2c760*/  HMMA.1688.F32.TF32 R100, R112.reuse, R40, R100 ;  /* 0x000000287064723c */ /* 0x050ff60000081064 */
[----:B------:R-:W-:Y:S04]  /*2c770*/  @!UPT UIADD3 URZ, URZ, URZ, URZ ;  /* 0x0000003f3f3ff290 */ /* 0x000fe8000fffe03f */
[----:B------:R-:W-:Y:S04]  /*2c780*/  STL.64 [R1+0x28f0], R94 ;  /* 0x0028f05e01007387 */ /* 0x000fe80000100a00 */
[----:B------:R-:W-:Y:S04]  /*2c790*/  STL.64 [R1+0x28e8], R92 ;  /* 0x0028e85c01007387 */ /* 0x000fe80000100a00 */
[----:B------:R-:W-:Y:S04]  /*2c7a0*/  STL.64 [R1+0x2900], R98 ;  /* 0x0029006201007387 */ /* 0x000fe80000100a00 */
[----:B------:R-:W-:Y:S04]  /*2c7b0*/  STL.64 [R1+0x28f8], R96 ;  /* 0x0028f86001007387 */ /* 0x000fe80000100a00 */
[----:B------:R-:W-:Y:S04]  /*2c7c0*/  STL.64 [R1+0x2910], R102 ;  /* 0x0029106601007387 */ /* 0x000fe80000100a00 */
[----:B------:R-:W-:Y:S04]  /*2c7d0*/  STL.64 [R1+0x2908], R100 ;  /* 0x0029086401007387 */ /* 0x000fe80000100a00 */
[----:B------:R-:W2:Y:S04]  /*2c7e0*/  LDL.LU R43, [R1+0x29fc] ;  /* 0x0029fc00012b7983 */ /* 0x000ea80000300800 */
        /* <DEDUP_REMOVED lines=19> */
[C---:B------:R-:W-:Y:S08]  /*2c920*/  HMMA.1688.F32.TF32 R104, R112.reuse, R36, R104 ;  /* 0x000000247068723c */ /* 0x040ff00000081068 */
[C---:B------:R-:W-:Y:S08]  /*2c930*/  HMMA.1688.F32.TF32 R108, R112.reuse, R16, R108 ;  /* 0x00000010706c723c */ /* 0x040ff0000008106c */
[----:B------:R-:W-:Y:S08]  /*2c940*/  HMMA.1688.F32.TF32 R112, R112, R12, R128 ;  /* 0x0000000c7070723c */ /* 0x000ff00000081080 */
[C---:B------:R-:W-:Y:S08]  /*2c950*/  HMMA.1688.F32.TF32 R128, R240.reuse, R176, R144 ;  /* 0x000000b0f080723c */ /* 0x040ff00000081090 */
[C---:B------:R-:W-:Y:S08]  /*2c960*/  HMMA.1688.F32.TF32 R144, R240.reuse, R152, R192 ;  /* 0x00000098f090723c */ /* 0x040ff000000810c0 */
[C---:B------:R-:W-:Y:S08]  /*2c970*/  HMMA.1688.F32.TF32 R192, R240.reuse, R40, R228 ;  /* 0x00000028f0c0723c */ /* 0x040ff000000810e4 */
[C---:B------:R-:W-:Y:S08]  /*2c980*/  HMMA.1688.F32.TF32 R140, R240.reuse, R160, R188 ;  /* 0x000000a0f08c723c */ /* 0x040ff000000810bc */
[----:B------:R-:W-:Y:S01]  /*2c990*/  HMMA.1688.F32.TF32 R188, R240, R148, R244 ;  /* 0x00000094f0bc723c */ /* 0x000fe200000810f4 */
        /* <DEDUP_REMOVED lines=11> */
[----:B------:R-:W-:Y:S02]  /*2ca50*/  IMAD.MOV.U32 R251, RZ, RZ, R183 ;  /* 0x000000fffffb7224 */ /* 0x000fe400078e00b7 */
[----:B--2---:R-:W-:Y:S02]  /*2ca60*/  IMAD.MOV.U32 R31, RZ, RZ, R43 ;  /* 0x000000ffff1f7224 */ /* 0x004fe400078e002b */
[----:B---3--:R-:W-:Y:S02]  /*2ca70*/  IMAD.MOV.U32 R30, RZ, RZ, R42 ;  /* 0x000000ffff1e7224 */ /* 0x008fe400078e002a */
[----:B----4-:R-:W-:Y:S01]  /*2ca80*/  IMAD.MOV.U32 R29, RZ, RZ, R39 ;  /* 0x000000ffff1d7224 */ /* 0x010fe200078e0027 */
[----:B------:R-:W-:Y:S02]  /*2ca90*/  MOV R28, R38 ;  /* 0x00000026001c7202 */ /* 0x000fe40000000f00 */
[----:B------:R-:W2:Y:S04]  /*2caa0*/  LDL.LU R38, [R1+0x29ac] ;  /* 0x0029ac0001267983 */ /* 0x000ea80000300800 */
[----:B------:R-:W2:Y:S04]  /*2cab0*/  LDL.LU R39, [R1+0x29a8] ;  /* 0x0029a80001277983 */ /* 0x000ea80000300800 */
[----:B------:R-:W3:Y:S01]  /*2cac0*/  LDL.LU R42, [R1+0x29a4] ;  /* 0x0029a400012a7983 */ /* 0x000ee20000300800 */
[----:B------:R-:W-:-:S03]  /*2cad0*/  IMAD.MOV.U32 R33, RZ, RZ, R196 ;  /* 0x000000ffff217224 */ /* 0x000fc600078e00c4 */
[----:B------:R-:W3:Y:S01]  /*2cae0*/  LDL.LU R43, [R1+0x29a0] ;  /* 0x0029a000012b7983 */ /* 0x000ee20000300800 */
[----:B------:R-:W-:-:S03]  /*2caf0*/  MOV R32, R197 ;  /* 0x000000c500207202 */ /* 0x000fc60000000f00 */
[----:B------:R-:W4:Y:S04]  /*2cb00*/  LDL.LU R197, [R1+0x299c] ;  /* 0x00299c0001c57983 */ /* 0x000f280000300800 */
[----:B------:R-:W4:Y:S01]  /*2cb10*/  LDL.LU R196, [R1+0x2998] ;  /* 0x0029980001c47983 */ /* 0x000f220000300800 */
[----:B------:R-:W-:-:S03]  /*2cb20*/  IMAD.MOV.U32 R35, RZ, RZ, R198 ;  /* 0x000000ffff237224 */ /* 0x000fc600078e00c6 */
[----:B------:R-:W2:Y:S01]  /*2cb30*/  LDL.LU R228, [R1+0x590] ;  /* 0x0005900001e47983 */ /* 0x000ea20000300800 */
[----:B------:R-:W-:-:S03]  /*2cb40*/  IMAD.MOV.U32 R34, RZ, RZ, R199 ;  /* 0x000000ffff227224 */ /* 0x000fc600078e00c7 */
[----:B------:R-:W2:Y:S04]  /*2cb50*/  LDL.LU R229, [R1+0x594] ;  /* 0x0005940001e57983 */ /* 0x000ea80000300800 */
[----:B------:R-:W2:Y:S04]  /*2cb60*/  LDL.LU R230, [R1+0x598] ;  /* 0x0005980001e67983 */ /* 0x000ea80000300800 */
[----:B------:R-:W2:Y:S04]  /*2cb70*/  LDL.LU R231, [R1+0x59c] ;  /* 0x00059c0001e77983 */ /* 0x000ea80000300800 */
[----:B------:R-:W4:Y:S04]  /*2cb80*/  LDL.LU R198, [R1+0x5b8] ;  /* 0x0005b80001c67983 */ /* 0x000f280000300800 */
[----:B------:R-:W4:Y:S04]  /*2cb90*/  LDL.LU R199, [R1+0x5bc] ;  /* 0x0005bc0001c77983 */ /* 0x000f280000300800 */
[----:B------:R-:W3:Y:S04]  /*2cba0*/  LDL.LU R244, [R1+0x570] ;  /* 0x0005700001f47983 */ /* 0x000ee80000300800 */
[----:B------:R-:W3:Y:S04]  /*2cbb0*/  LDL.LU R245, [R1+0x574] ;  /* 0x0005740001f57983 */ /* 0x000ee80000300800 */
[----:B------:R-:W3:Y:S04]  /*2cbc0*/  LDL.LU R246, [R1+0x578] ;  /* 0x0005780001f67983 */ /* 0x000ee80000300800 */
[----:B------:R-:W3:Y:S04]  /*2cbd0*/  LDL.LU R247, [R1+0x57c] ;  /* 0x00057c0001f77983 */ /* 0x000ee80000300800 */
        /* <DEDUP_REMOVED lines=40> */
[C---:B------:R-:W-:Y:S08]  /*2ce60*/  HMMA.1688.F32.TF32 R116, R240.reuse, R184, R120 ;  /* 0x000000b8f074723c */ /* 0x040ff00000081078 */
[C---:B------:R-:W-:Y:S01]  /*2ce70*/  HMMA.1688.F32.TF32 R120, R240.reuse, R180, R236 ;  /* 0x000000b4f078723c */ /* 0x040fe200000810ec */
[----:B------:R-:W-:Y:S04]  /*2ce80*/  LDS R236, [R252+0x14000] ;  /* 0x01400000fcec7984 */ /* 0x000fe80000000800 */
[----:B------:R-:W-:Y:S04]  /*2ce90*/  LDS R238, [R252+0x16000] ;  /* 0x01600000fcee7984 */ /* 0x000fe80000000800 */
[----:B------:R-:W-:Y:S04]  /*2cea0*/  LDS R237, [R2+0x14000] ;  /* 0x0140000002ed7984 */ /* 0x000fe80000000800 */
[----:B------:R-:W1:Y:S01]  /*2ceb0*/  LDS R239, [R2+0x16000] ;  /* 0x0160000002ef7984 */ /* 0x000e620000000800 */
[C---:B------:R-:W-:Y:S08]  /*2cec0*/  HMMA.1688.F32.TF32 R124, R240.reuse, R8, R124 ;  /* 0x00000008f07c723c */ /* 0x040ff0000008107c */
[C---:B------:R-:W-:Y:S08]  /*2ced0*/  HMMA.1688.F32.TF32 R204, R240.reuse, R4, R204 ;  /* 0x00000004f0cc723c */ /* 0x040ff000000810cc */
[C---:B------:R-:W-:Y:S08]  /*2cee0*/  HMMA.1688.F32.TF32 R208, R240.reuse, R172, R208 ;  /* 0x000000acf0d0723c */ /* 0x040ff000000810d0 */
[C---:B------:R-:W-:Y:S08]  /*2cef0*/  HMMA.1688.F32.TF32 R132, R240.reuse, R168, R132 ;  /* 0x000000a8f084723c */ /* 0x040ff00000081084 */
[C---:B------:R-:W-:Y:S08]  /*2cf00*/  HMMA.1688.F32.TF32 R216, R240.reuse, R164, R216 ;  /* 0x000000a4f0d8723c */ /* 0x040ff000000810d8 */
[C---:B------:R-:W-:Y:S08]  /*2cf10*/  HMMA.1688.F32.TF32 R224, R240.reuse, R156, R224 ;  /* 0x0000009cf0e0723c */ /* 0x040ff000000810e0 */
[C---:B--2---:R-:W-:Y:S08]  /*2cf20*/  HMMA.1688.F32.TF32 R228, R240.reuse, R16, R228 ;  /* 0x00000010f0e4723c */ /* 0x044ff000000810e4 */
[C---:B----4-:R-:W-:Y:S08]  /*2cf30*/  HMMA.1688.F32.TF32 R196, R240.reuse, R36, R196 ;  /* 0x00000024f0c4723c */ /* 0x050ff000000810c4 */
[----:B---3--:R-:W-:Y:S01]  /*2cf40*/  HMMA.1688.F32.TF32 R240, R240, R12, R244 ;  /* 0x0000000cf0f0723c */ /* 0x008fe200000810f4 */
[----:B------:R-:W-:Y:S04]  /*2cf50*/  LDS R244, [R252+0x14100] ;  /* 0x01410000fcf47984 */ /* 0x000fe80000000800 */
[----:B------:R-:W-:Y:S04]  /*2cf60*/  LDS R246, [R252+0x16100] ;  /* 0x01610000fcf67984 */ /* 0x000fe80000000800 */
[----:B------:R-:W-:Y:S04]  /*2cf70*/  LDS R245, [R2+0x14100] ;  /* 0x0141000002f57984 */ /* 0x000fe80000000800 */
[----:B------:R-:W2:Y:S01]  /*2cf80*/  LDS R247, [R2+0x16100] ;  /* 0x0161000002f77984 */ /* 0x000ea20000000800 */
[C---:B-1----:R-:W-:Y:S11]  /*2cf90*/  HMMA.1688.F32.TF32 R52, R236.reuse, R182, R52 ;  /* 0x000000b6ec34723c */ /* 0x042ff60000081034 */
[----:B------:R-:W-:Y:S11]  /*2cfa0*/  @!UPT UIADD3 URZ, URZ, URZ, URZ ;  /* 0x0000003f3f3ff290 */ /* 0x000ff6000fffe03f */
[----:B------:R-:W-:Y:S02]  /*2cfb0*/  @!UPT UIADD3 URZ, URZ, URZ, URZ ;  /* 0x0000003f3f3ff290 */ /* 0x000fe4000fffe03f */
[----:B------:R-:W-:Y:S01]  /*2cfc0*/  MOV R36, R52 ;  /* 0x0000003400247202 */ /* 0x000fe20000000f00 */
[----:B------:R-:W-:Y:S02]  /*2cfd0*/  IMAD.MOV.U32 R17, RZ, RZ, R53 ;  /* 0x000000ffff117224 */ /* 0x000fe400078e0035 */
[----:B------:R-:W-:Y:S02]  /*2cfe0*/  IMAD.MOV.U32 R16, RZ, RZ, R54 ;  /* 0x000000ffff107224 */ /* 0x000fe400078e0036 */
[----:B------:R-:W-:Y:S02]  /*2cff0*/  IMAD.MOV.U32 R13, RZ, RZ, R55 ;  /* 0x000000ffff0d7224 */ /* 0x000fe400078e0037 */
[C---:B------:R-:W-:Y:S08]  /*2d000*/  HMMA.1688.F32.TF32 R52, R236.reuse, R10, R48 ;  /* 0x0000000aec34723c */ /* 0x040ff00000081030 */
        /* <DEDUP_REMOVED lines=12> */
[----:B------:R1:W-:Y:S01]  /*2d0d0*/  STL.64 [R1+0x888], R34 ;  /* 0x0008882201007387 */ /* 0x0003e20000100a00 */
[----:B------:R-:W-:-:S03]  /*2d0e0*/  MOV R177, R26 ;  /* 0x0000001a00b17202 */ /* 0x000fc60000000f00 */
[----:B------:R-:W-:Y:S01]  /*2d0f0*/  STL.64 [R1+0x870], R28 ;  /* 0x0008701c01007387 */ /* 0x000fe20000100a00 */
[----:B------:R-:W-:-:S03]  /*2d100*/  IMAD.MOV.U32 R176, RZ, RZ, R27 ;  /* 0x000000ffffb07224 */ /* 0x000fc600078e001b */
[----:B------:R3:W-:Y:S01]  /*2d110*/  STL.64 [R1+0x878], R30 ;  /* 0x0008781e01007387 */ /* 0x0007e20000100a00 */
[C---:B-1----:R-:W-:Y:S03]  /*2d120*/  HMMA.1688.F32.TF32 R32, R236.reuse, R162, R232 ;  /* 0x000000a2ec20723c */ /* 0x042fe600000810e8 */
[----:B------:R1:W-:Y:S05]  /*2d130*/  STL.64 [R1+0x860], R24 ;  /* 0x0008601801007387 */ /* 0x0003ea0000100a00 */
        /* <DEDUP_REMOVED lines=10> */
[----:B-1----:R-:W-:Y:S07]  /*2d1e0*/  HMMA.1688.F32.TF32 R24, R236, R38, R248 ;  /* 0x00000026ec18723c */ /* 0x002fee00000810f8 */
[----:B------:R-:W-:Y:S04]  /*2d1f0*/  STL.64 [R1+0x820], R32 ;  /* 0x0008202001007387 */ /* 0x000fe80000100a00 */
[----:B------:R-:W-:Y:S04]  /*2d200*/  STL.64 [R1+0x828], R34 ;  /* 0x0008282201007387 */ /* 0x000fe80000100a00 */
[----:B------:R-:W3:Y:S04]  /*2d210*/  LDL.LU R20, [R1+0x310] ;  /* 0x0003100001147983 */ /* 0x000ee80000300800 */
[----:B------:R-:W-:Y:S04]  /*2d220*/  STL.64 [R1+0x810], R28 ;  /* 0x0008101c01007387 */ /* 0x000fe80000100a00 */
[----:B------:R-:W-:Y:S01]  /*2d230*/  STL.64 [R1+0x818], R30 ;  /* 0x0008181e01007387 */ /* 0x000fe20000100a00 */
[----:B------:R-:W-:-:S03]  /*2d240*/  IMAD.MOV.U32 R23, RZ, RZ, R14 ;  /* 0x000000ffff177224 */ /* 0x000fc600078e000e */
[----:B------:R1:W-:Y:S04]  /*2d250*/  STL.64 [R1+0x800], R24 ;  /* 0x0008001801007387 */ /* 0x0003e80000100a00 */
[----:B------:R4:W-:Y:S01]  /*2d260*/  STL.64 [R1+0x808], R26 ;  /* 0x0008081a01007387 */ /* 0x0009e20000100a00 */
[----:B------:R-:W-:-:S03]  /*2d270*/  IMAD.MOV.U32 R137, RZ, RZ, R19 ;  /* 0x000000ffff897224 */ /* 0x000fc600078e0013 */
[----:B------:R-:W3:Y:S01]  /*2d280*/  LDL.LU R21, [R1+0x314] ;  /* 0x0003140001157983 */ /* 0x000ee20000300800 */
[----:B------:R-:W-:-:S03]  /*2d290*/  MOV R138, R18 ;  /* 0x00000012008a7202 */ /* 0x000fc60000000f00 */
[----:B------:R-:W3:Y:S01]  /*2d2a0*/  LDL.LU R22, [R1+0x318] ;  /* 0x0003180001167983 */ /* 0x000ee20000300800 */
[----:B------:R-:W-:-:S03]  /*2d2b0*/  IMAD.MOV.U32 R139, RZ, RZ, R15 ;  /* 0x000000ffff8b7224 */ /* 0x000fc600078e000f */
[----:B------:R-:W2:Y:S04]  /*2d2c0*/  LDL.LU R14, [R1+0x2934] ;  /* 0x00293400010e7983 */ /* 0x000ea80000300800 */
[----:B------:R-:W3:Y:S04]  /*2d2d0*/  LDL.LU R136, [R1+0x320] ;  /* 0x0003200001887983 */ /* 0x000ee80000300800 */
[----:B------:R-:W3:Y:S04]  /*2d2e0*/  LDL.LU R19, [R1+0x2930] ;  /* 0x0029300001137983 */ /* 0x000ee80000300800 */
[----:B------:R-:W3:Y:S04]  /*2d2f0*/  LDL.LU R18, [R1+0x292c] ;  /* 0x00292c0001127983 */ /* 0x000ee80000300800 */
[----:B------:R-:W3:Y:S01]  /*2d300*/  LDL.LU R15, [R1+0x2928] ;  /* 0x00292800010f7983 */ /* 0x000ee20000300800 */
[----:B------:R-:W-:Y:S03]  /*2d310*/  HMMA.1688.F32.TF32 R56, R236, R186, R56 ;  /* 0x000000baec38723c */ /* 0x000fe60000081038 */
        /* <DEDUP_REMOVED lines=8> */
[----:B-1----:R-:W3:Y:S04]  /*2d3a0*/  LDL.LU R24, [R1+0x370] ;  /* 0x0003700001187983 */ /* 0x002ee80000300800 */
        /* <DEDUP_REMOVED lines=66> */
[----:B--2---:R-:W-:-:S03]  /*2d7d0*/  IMAD.MOV.U32 R215, RZ, RZ, R14 ;  /* 0x000000ffffd77224 */ /* 0x004fc600078e000e */
[----:B------:R-:W2:Y:S04]  /*2d7e0*/  LDL.LU R31, [R1+0x38c] ;  /* 0x00038c00011f7983 */ /* 0x000ea80000300800 */
[----:B------:R-:W2:Y:S04]  /*2d7f0*/  LDL.LU R212, [R1+0x330] ;  /* 0x0003300001d47983 */ /* 0x000ea80000300800 */
[----:B------:R-:W2:Y:S01]  /*2d800*/  LDL.LU R213, [R1+0x334] ;  /* 0x0003340001d57983 */ /* 0x000ea20000300800 */
[----:B---3--:R-:W-:-:S03]  /*2d810*/  MOV R221, R18 ;  /* 0x0000001200dd7202 */ /* 0x008fc60000000f00 */
[----:B------:R-:W3:Y:S01]  /*2d820*/  LDL.LU R214, [R1+0x338] ;  /* 0x0003380001d67983 */ /* 0x000ee20000300800 */
[----:B------:R-:W-:-:S03]  /*2d830*/  IMAD.MOV.U32 R220, RZ, RZ, R15 ;  /* 0x000000ffffdc7224 */ /* 0x000fc600078e000f */
[----:B------:R-:W4:Y:S01]  /*2d840*/  LDL.LU R14, [R1+0x2924] ;  /* 0x00292400010e7983 */ /* 0x000f220000300800 */
[----:B------:R-:W-:-:S03]  /*2d850*/  IMAD.MOV.U32 R222, RZ, RZ, R19 ;  /* 0x000000ffffde7224 */ /* 0x000fc600078e0013 */
[----:B------:R-:W4:Y:S04]  /*2d860*/  LDL.LU R15, [R1+0x2920] ;  /* 0x00292000010f7983 */ /* 0x000f280000300800 */
[----:B------:R-:W2:Y:S04]  /*2d870*/  LDL.LU R18, [R1+0x291c] ;  /* 0x00291c0001127983 */ /* 0x000ea80000300800 */
[----:B------:R-:W2:Y:S04]  /*2d880*/  LDL.LU R19, [R1+0x2918] ;  /* 0x0029180001137983 */ /* 0x000ea80000300800 */
[----:B------:R-:W3:Y:S04]  /*2d890*/  LDL.LU R223, [R1+0x34c] ;  /* 0x00034c0001df7983 */ /* 0x000ee80000300800 */
[----:B------:R-:W3:Y:S04]  /*2d8a0*/  LDL.LU R248, [R1+0x300] ;  /* 0x0003000001f87983 */ /* 0x000ee80000300800 */
[----:B------:R-:W3:Y:S04]  /*2d8b0*/  LDL.LU R249, [R1+0x304] ;  /* 0x0003040001f97983 */ /* 0x000ee80000300800 */
[----:B------:R-:W3:Y:S04]  /*2d8c0*/  LDL.LU R250, [R1+0x308] ;  /* 0x0003080001fa7983 */ /* 0x000ee80000300800 */
[----:B------:R-:W3:Y:S01]  /*2d8d0*/  LDL.LU R251, [R1+0x30c] ;  /* 0x00030c0001fb7983 */ /* 0x000ee20000300800 */
[C---:B----4-:R-:W-:Y:S08]  /*2d8e0*/  HMMA.1688.F32.TF32 R88, R236.reuse, R14, R88 ;  /* 0x0000000eec58723c */ /* 0x050ff00000081058 */
[----:B--2---:R-:W-:Y:S01]  /*2d8f0*/  HMMA.1688.F32.TF32 R92, R236, R18, R92 ;  /* 0x00000012ec5c723c */ /* 0x004fe2000008105c */
[----:B------:R-:W-:Y:S04]  /*2d900*/  LDS R236, [R252+0x14200] ;  /* 0x01420000fcec7984 */ /* 0x000fe80000000800 */
[----:B------:R-:W-:Y:S04]  /*2d910*/  LDS R238, [R252+0x16200] ;  /* 0x01620000fcee7984 */ /* 0x000fe80000000800 */
[----:B------:R-:W-:Y:S04]  /*2d920*/  LDS R237, [R2+0x14200] ;  /* 0x0142000002ed7984 */ /* 0x000fe80000000800 */
[----:B------:R-:W3:Y:S10]  /*2d930*/  LDS R239, [R2+0x16200] ;  /* 0x0162000002ef7984 */ /* 0x000ef40000000800 */
[----:B------:R-:W-:Y:S04]  /*2d940*/  STL.64 [R1+0x7f0], R92 ;  /* 0x0007f05c01007387 */ /* 0x000fe80000100a00 */
[----:B------:R1:W-:Y:S04]  /*2d950*/  STL.64 [R1+0x7f8], R94 ;  /* 0x0007f85e01007387 */ /* 0x0003e80000100a00 */
[----:B------:R-:W-:Y:S04]  /*2d960*/  STL.64 [R1+0x290], R88 ;  /* 0x0002905801007387 */ /* 0x000fe80000100a00 */
[----:B------:R2:W-:Y:S01]  /*2d970*/  STL.64 [R1+0x298], R90 ;  /* 0x0002985a01007387 */ /* 0x0005e20000100a00 */
[C---:B-1----:R-:W-:Y:S08]  /*2d980*/  HMMA.1688.F32.TF32 R92, R244.reuse, R186, R84 ;  /* 0x000000baf45c723c */ /* 0x042ff00000081054 */
[C---:B--2---:R-:W-:Y:S08]  /*2d990*/  HMMA.1688.F32.TF32 R88, R244.reuse, R182, R80 ;  /* 0x000000b6f458723c */ /* 0x044ff00000081050 */
        /* <DEDUP_REMOVED lines=16> */
[----:B------:R-:W-:Y:S04]  /*2daa0*/  STL.64 [R1+0x7c8], R86 ;  /* 0x0007c85601007387 */ /* 0x000fe80000100a00 */
[----:B------:R-:W-:Y:S03]  /*2dab0*/  STL.64 [R1+0x7b0], R80 ;  /* 0x0007b05001007387 */ /* 0x000fe60000100a00 */
[C---:B------:R-:W-:Y:S01]  /*2dac0*/  HMMA.1688.F32.TF32 R32, R244.reuse, R38, R24 ;  /* 0x00000026f420723c */ /* 0x040fe20000081018 */
[----:B------:R-:W-:Y:S04]  /*2dad0*/  STL.64 [R1+0x7b8], R82 ;  /* 0x0007b85201007387 */ /* 0x000fe80000100a00 */
[----:B------:R-:W-:Y:S03]  /*2dae0*/  STL.64 [R1+0x7a0], R76 ;  /* 0x0007a04c01007387 */ /* 0x000fe60000100a00 */
[C---:B------:R-:W-:Y:S01]  /*2daf0*/  HMMA.1688.F32.TF32 R28, R244.reuse, R18, R200 ;  /* 0x00000012f41c723c */ /* 0x040fe200000810c8 */
[----:B------:R-:W-:Y:S04]  /*2db00*/  STL.64 [R1+0x7a8], R78 ;  /* 0x0007a84e01007387 */ /* 0x000fe80000100a00 */
[----:B------:R-:W-:Y:S03]  /*2db10*/  STL.64 [R1+0x790], R72 ;  /* 0x0007904801007387 */ /* 0x000fe60000100a00 */
        /* <DEDUP_REMOVED lines=25> */
[C---:B-1----:R-:W-:Y:S03]  /*2dcb0*/  HMMA.1688.F32.TF32 R24, R236.reuse, R182, R212 ;  /* 0x000000b6ec18723c */ /* 0x042fe600000810d4 */
[----:B------:R-:W-:Y:S04]  /*2dcc0*/  LDS R245, [R2+0x14300] ;  /* 0x0143000002f57984 */ /* 0x000fe80000000800 */
[----:B------:R-:W1:Y:S01]  /*2dcd0*/  LDS R247, [R2+0x16300] ;  /* 0x0163000002f77984 */ /* 0x000e620000000800 */
[C---:B------:R-:W-:Y:S07]  /*2dce0*/  HMMA.1688.F32.TF32 R32, R236.reuse, R10, R136 ;  /* 0x0000000aec20723c */ /* 0x040fee0000081088 */
[----:B------:R-:W-:Y:S04]  /*2dcf0*/  STL.64 [R1+0x4c0], R28 ;  /* 0x0004c01c01007387 */ /* 0x000fe80000100a00 */
[----:B------:R2:W-:Y:S04]  /*2dd00*/  STL.64 [R1+0x4c8], R30 ;  /* 0x0004c81e01007387 */ /* 0x0005e80000100a00 */
[----:B------:R-:W-:Y:S04]  /*2dd10*/  STL.64 [R1+0x4b0], R24 ;  /* 0x0004b01801007387 */ /* 0x000fe80000100a00 */
[----:B------:R3:W-:Y:S01]  /*2dd20*/  STL.64 [R1+0x4b8], R26 ;  /* 0x0004b81a01007387 */ /* 0x0007e20000100a00 */
[C---:B--2---:R-:W-:Y:S08]  /*2dd30*/  HMMA.1688.F32.TF32 R28, R236.reuse, R6, R20 ;  /* 0x00000006ec1c723c */ /* 0x044ff00000081014 */
[----:B---3--:R-:W-:Y:S01]  /*2dd40*/  HMMA.1688.F32.TF32 R24, R236, R178, R248 ;  /* 0x000000b2ec18723c */ /* 0x008fe200000810f8 */
[----:B------:R-:W-:Y:S04]  /*2dd50*/  STL.64 [R1+0x4a0], R32 ;  /* 0x0004a02001007387 */ /* 0x000fe80000100a00 */
[----:B------:R-:W-:Y:S04]  /*2dd60*/  STL.64 [R1+0x4a8], R34 ;  /* 0x0004a82201007387 */ /* 0x000fe80000100a00 */
[----:B------:R-:W2:Y:S06]  /*2dd70*/  LDL.LU R20, [R1+0x170] ;  /* 0x0001700001147983 */ /* 0x000eac0000300800 */
        /* <DEDUP_REMOVED lines=23> */
[----:B---3--:R-:W1:Y:S04]  /*2def0*/  LDL.LU R24, [R1+0x1d0] ;  /* 0x0001d00001187983 */ /* 0x008e680000300800 */
[----:B------:R-:W1:Y:S04]  /*2df00*/  LDL.LU R25, [R1+0x1d4] ;  /* 0x0001d40001197983 */ /* 0x000e680000300800 */
[----:B----4-:R-:W1:Y:S04]  /*2df10*/  LDL.LU R26, [R1+0x1d8] ;  /* 0x0001d800011a7983 */ /* 0x010e680000300800 */
[----:B------:R-:W1:Y:S04]  /*2df20*/  LDL.LU R27, [R1+0x1dc] ;  /* 0x0001dc00011b7983 */ /* 0x000e680000300800 */
        /* <DEDUP_REMOVED lines=76> */
[C---:B-1----:R-:W-:Y:S08]  /*2e3f0*/  HMMA.1688.F32.TF32 R24, R244.reuse, R170, R24 ;  /* 0x000000aaf418723c */ /* 0x042ff00000081018 */
[C---:B---3--:R-:W-:Y:S08]  /*2e400*/  HMMA.1688.F32.TF32 R32, R244.reuse, R178, R32 ;  /* 0x000000b2f420723c */ /* 0x048ff00000081020 */
[C---:B----4-:R-:W-:Y:S08]  /*2e410*/  HMMA.1688.F32.TF32 R44, R244.reuse, R6, R44 ;  /* 0x00000006f42c723c */ /* 0x050ff0000008102c */
[----:B--2---:R-:W-:Y:S08]  /*2e420*/  HMMA.1688.F32.TF32 R48, R244, R10, R48 ;  /* 0x0000000af430723c */ /* 0x004ff00000081030 */
[C---:B------:R-:W-:Y:S08]  /*2e430*/  HMMA.1688.F32.TF32 R64, R236.reuse, R18, R64 ;  /* 0x00000012ec40723c */ /* 0x040ff00000081040 */
[C---:B------:R-:W-:Y:S08]  /*2e440*/  HMMA.1688.F32.TF32 R72, R236.reuse, R42, R72 ;  /* 0x0000002aec48723c */ /* 0x040ff00000081048 */
[C---:B------:R-:W-:Y:S08]  /*2e450*/  HMMA.1688.F32.TF32 R76, R236.reuse, R150, R76 ;  /* 0x00000096ec4c723c */ /* 0x040ff0000008104c */
[C---:B------:R-:W-:Y:S08]  /*2e460*/  HMMA.1688.F32.TF32 R84, R236.reuse, R158, R84 ;  /* 0x0000009eec54723c */ /* 0x040ff00000081054 */
[C---:B------:R-:W-:Y:S08]  /*2e470*/  HMMA.1688.F32.TF32 R88, R236.reuse, R162, R88 ;  /* 0x000000a2ec58723c */ /* 0x040ff00000081058 */
[C---:B------:R-:W-:Y:S08]  /*2e480*/  HMMA.1688.F32.TF32 R96, R236.reuse, R170, R96 ;  /* 0x000000aaec60723c */ /* 0x040ff00000081060 */
[C---:B------:R-:W-:Y:S08]  /*2e490*/  HMMA.1688.F32.TF32 R100, R236.reuse, R174, R100 ;  /* 0x000000aeec64723c */ /* 0x040ff00000081064 */
[C---:B------:R-:W-:Y:S11]  /*2e4a0*/  HMMA.1688.F32.TF32 R92, R236.reuse, R166, R92 ;  /* 0x000000a6ec5c723c */ /* 0x040ff6000008105c */
[----:B------:R-:W-:Y:S04]  /*2e4b0*/  @!UPT UIADD3 URZ, URZ, URZ, URZ ;  /* 0x0000003f3f3ff290 */ /* 0x000fe8000fffe03f */
[----:B------:R-:W-:Y:S04]  /*2e4c0*/  STL.64 [R1+0x470], R100 ;  /* 0x0004706401007387 */ /* 0x000fe80000100a00 */
[----:B------:R1:W-:Y:S01]  /*2e4d0*/  STL.64 [R1+0x478], R102 ;  /* 0x0004786601007387 */ /* 0x0003e20000100a00 */
[C---:B------:R-:W-:Y:S03]  /*2e4e0*/  HMMA.1688.F32.TF32 R80, R236.reuse, R154, R80 ;  /* 0x0000009aec50723c */ /* 0x040fe60000081050 */
[----:B-1----:R-:W2:Y:S04]  /*2e4f0*/  LDL.LU.64 R102, [R1+0x2910] ;  /* 0x0029100001667983 */ /* 0x002ea80000300a00 */
[----:B------:R-:W2:Y:S04]  /*2e500*/  LDL.LU.64 R100, [R1+0x2908] ;  /* 0x0029080001647983 */ /* 0x000ea80000300a00 */
[----:B------:R-:W-:Y:S01]  /*2e510*/  STL.64 [R1+0x460], R96 ;  /* 0x0004606001007387 */ /* 0x000fe20000100a00 */
[----:B------:R-:W-:Y:S03]  /*2e520*/  HMMA.1688.F32.TF32 R68, R236, R38, R68 ;  /* 0x00000026ec44723c */ /* 0x000fe60000081044 */
[----:B------:R1:W-:Y:S01]  /*2e530*/  STL.64 [R1+0x468], R98 ;  /* 0x0004686201007387 */ /* 0x0003e20000100a00 */
[----:B------:R-:W-:Y:S01]  /*2e540*/  MOV R3, R86 ;  /* 0x0000005600037202 */ /* 0x000fe20000000f00 */
[----:B------:R-:W-:-:S02]  /*2e550*/  IMAD.MOV.U32 R0, RZ, RZ, R87 ;  /* 0x000000ffff007224 */ /* 0x000fc400078e0057 */
[----:B-1----:R-:W3:Y:S04]  /*2e560*/  LDL.LU.64 R98, [R1+0x2900] ;  /* 0x0029000001627983 */ /* 0x002ee80000300a00 */
[----:B------:R-:W3:Y:S04]  /*2e570*/  LDL.LU.64 R96, [R1+0x28f8] ;  /* 0x0028f80001607983 */ /* 0x000ee80000300a00 */
[----:B------:R-:W-:Y:S04]  /*2e580*/  STL.64 [R1+0x6f0], R92 ;  /* 0x0006f05c01007387 */ /* 0x000fe80000100a00 */
[----:B------:R1:W-:Y:S01]  /*2e590*/  STL.64 [R1+0x6f8], R94 ;  /* 0x0006f85e01007387 */ /* 0x0003e20000100a00 */
[----:B------:R-:W-:Y:S03]  /*2e5a0*/  HMMA.1688.F32.TF32 R236, R236, R14, R60 ;  /* 0x0000000eecec723c */ /* 0x000fe6000008103c */
[----:B-1----:R-:W4:Y:S04]  /*2e5b0*/  LDL.LU.64 R94, [R1+0x28f0] ;  /* 0x0028f000015e7983 */ /* 0x002f280000300a00 */
[----:B------:R-:W4:Y:S04]  /*2e5c0*/  LDL.LU.64 R92, [R1+0x28e8] ;  /* 0x0028e800015c7983 */ /* 0x000f280000300a00 */
[----:B------:R-:W-:Y:S04]  /*2e5d0*/  STL.64 [R1+0x6e0], R88 ;  /* 0x0006e05801007387 */ /* 0x000fe80000100a00 */
[----:B------:R1:W-:Y:S01]  /*2e5e0*/  STL.64 [R1+0x6e8], R90 ;  /* 0x0006e85a01007387 */ /* 0x0003e20000100a00 */
[C---:B------:R-:W-:Y:S03]  /*2e5f0*/  HMMA.1688.F32.TF32 R56, R244.reuse, R186, R56 ;  /* 0x000000baf438723c */ /* 0x040fe60000081038 */
[----:B-1----:R-:W2:Y:S04]  /*2e600*/  LDL.LU.64 R90, [R1+0x28e0] ;  /* 0x0028e000015a7983 */ /* 0x002ea80000300a00 */
[----:B------:R-:W2:Y:S04]  /*2e610*/  LDL.LU.64 R88, [R1+0x28d8] ;  /* 0x0028d80001587983 */ /* 0x000ea80000300a00 */
[----:B------:R1:W-:Y:S04]  /*2e620*/  STL.64 [R1+0x6d0], R84 ;  /* 0x0006d05401007387 */ /* 0x0003e80000100a00 */
[----:B------:R-:W2:Y:S01]  /*2e630*/  LDL.LU.64 R86, [R1+0x28d0] ;  /* 0x0028d00001567983 */ /* 0x000ea20000300a00 */
[C---:B------:R-:W-:Y:S03]  /*2e640*/  HMMA.1688.F32.TF32 R52, R244.reuse, R182, R52 ;  /* 0x000000b6f434723c */ /* 0x040fe60000081034 */
[----:B-1----:R-:W2:Y:S04]  /*2e650*/  LDL.LU.64 R84, [R1+0x28c8] ;  /* 0x0028c80001547983 */ /* 0x002ea80000300a00 */
[----:B------:R-:W-:Y:S04]  /*2e660*/  STL.64 [R1+0x6c0], R80 ;  /* 0x0006c05001007387 */ /* 0x000fe80000100a00 */
[----:B------:R1:W-:Y:S04]  /*2e670*/  STL.64 [R1+0x6c8], R82 ;  /* 0x0006c85201007387 */ /* 0x0003e80000100a00 */
[----:B-1----:R-:W2:Y:S04]  /*2e680*/  LDL.LU.64 R82, [R1+0x28c0] ;  /* 0x0028c00001527983 */ /* 0x002ea80000300a00 */
[----:B------:R-:W2:Y:S04]  /*2e690*/  LDL.LU.64 R80, [R1+0x28b8] ;  /* 0x0028b80001507983 */ /* 0x000ea80000300a00 */
[----:B------:R-:W-:Y:S04]  /*2e6a0*/  STL.64 [R1+0x6b0], R76 ;  /* 0x0006b04c01007387 */ /* 0x000fe80000100a00 */
[----:B------:R1:W-:Y:S01]  /*2e6b0*/  STL.64 [R1+0x6b8], R78 ;  /* 0x0006b84e01007387 */ /* 0x0003e20000100a00 */
[C---:B------:R-:W-:Y:S03]  /*2e6c0*/  HMMA.1688.F32.TF32 R28, R244.reuse, R174, R28 ;  /* 0x000000aef41c723c */ /* 0x040fe6000008101c */
        /* <DEDUP_REMOVED lines=14> */
[----:B------:R-:W2:Y:S04]  /*2e7b0*/  LDL.LU.64 R62, [R1+0x2870] ;  /* 0x00287000013e7983 */ /* 0x000ea80000300a00 */
[----:B------:R-:W2:Y:S04]  /*2e7c0*/  LDL.LU.64 R60, [R1+0x2868] ;  /* 0x00286800013c7983 */ /* 0x000ea80000300a00 */
[----:B------:R-:W-:Y:S04]  /*2e7d0*/  STL.64 [R1+0x280], R236 ;  /* 0x000280ec01007387 */ /* 0x000fe80000100a00 */
[----:B------:R-:W-:Y:S04]  /*2e7e0*/  STL.64 [R1+0x288], R238 ;  /* 0x000288ee01007387 */ /* 0x000fe80000100a00 */
[----:B------:R-:W-:Y:S04]  /*2e7f0*/  STL.64 [R1+0x450], R56 ;  /* 0x0004503801007387 */ /* 0x000fe80000100a00 */
[----:B------:R1:W-:Y:S04]  /*2e800*/  STL.64 [R1+0x458], R58 ;  /* 0x0004583a01007387 */ /* 0x0003e80000100a00 */
[----:B------:R-:W-:Y:S04]  /*2e810*/  LDS R236, [R252+0x14400] ;  /* 0x01440000fcec7984 */ /* 0x000fe80000000800 */
[----:B------:R-:W-:Y:S04]  /*2e820*/  LDS R238, [R252+0x16400] ;  /* 0x01640000fcee7984 */ /* 0x000fe80000000800 */
[----:B-1----:R-:W2:Y:S04]  /*2e830*/  LDL.LU.64 R58, [R1+0x2860] ;  /* 0x00286000013a7983 */ /* 0x002ea80000300a00 */
[----:B------:R-:W2:Y:S04]  /*2e840*/  LDL.LU.64 R56, [R1+0x2858] ;  /* 0x0028580001387983 */ /* 0x000ea80000300a00 */
[----:B------:R-:W-:Y:S04]  /*2e850*/  STL.64 [R1+0x440], R52 ;  /* 0x0004403401007387 */ /* 0x000fe80000100a00 */
[----:B------:R1:W-:Y:S04]  /*2e860*/  STL.64 [R1+0x448], R54 ;  /* 0x0004483601007387 */ /* 0x0003e80000100a00 */
[----:B------:R-:W-:Y:S04]  /*2e870*/  LDS R237, [R2+0x14400] ;  /* 0x0144000002ed7984 */ /* 0x000fe80000000800 */
[----:B------:R-:W2:Y:S04]  /*2e880*/  LDS R239, [R2+0x16400] ;  /* 0x0164000002ef7984 */ /* 0x000ea80000000800 */
[----:B-1----:R-:W2:Y:S04]  /*2e890*/  LDL.LU.64 R54, [R1+0x2850] ;  /* 0x0028500001367983 */ /* 0x002ea80000300a00 */
[----:B------:R-:W2:Y:S04]  /*2e8a0*/  LDL.LU.64 R52, [R1+0x2848] ;  /* 0x0028480001347983 */ /* 0x000ea80000300a00 */
[----:B------:R-:W-:Y:S04]  /*2e8b0*/  STL.64 [R1+0x430], R48 ;  /* 0x0004303001007387 */ /* 0x000fe80000100a00 */
[----:B------:R1:W-:Y:S04]  /*2e8c0*/  STL.64 [R1+0x438], R50 ;  /* 0x0004383201007387 */ /* 0x0003e80000100a00 */
[----:B-1----:R-:W2:Y:S04]  /*2e8d0*/  LDL.LU.64 R50, [R1+0x2840] ;  /* 0x0028400001327983 */ /* 0x002ea80000300a00 */
[----:B------:R-:W2:Y:S04]  /*2e8e0*/  LDL.LU.64 R48, [R1+0x2838] ;  /* 0x0028380001307983 */ /* 0x000ea80000300a00 */
        /* <DEDUP_REMOVED lines=20> */
[C---:B------:R-:W-:Y:S01]  /*2ea30*/  HMMA.1688.F32.TF32 R20, R244.reuse, R38, R248 ;  /* 0x00000026f414723c */ /* 0x040fe200000810f8 */
[----:B------:R1:W-:Y:S04]  /*2ea40*/  STL.64 [R1+0x3b0], R32 ;  /* 0x0003b02001007387 */ /* 0x0003e80000100a00 */
[----:B------:R3:W-:Y:S04]  /*2ea50*/  STL.64 [R1+0x3b8], R34 ;  /* 0x0003b82201007387 */ /* 0x0007e80000100a00 */
        /* <DEDUP_REMOVED lines=50> */
[C---:B---3--:R-:W-:Y:S08]  /*2ed80*/  HMMA.1688.F32.TF32 R44, R244.reuse, R18, R44 ;  /* 0x00000012f42c723c */ /* 0x048ff0000008102c */
[----:B--2---:R-:W-:Y:S08]  /*2ed90*/  HMMA.1688.F32.TF32 R244, R244, R14, R32 ;  /* 0x0000000ef4f4723c */ /* 0x004ff00000081020 */
[C---:B----4-:R-:W-:Y:S08]  /*2eda0*/  HMMA.1688.F32.TF32 R24, R236.reuse, R182, R24 ;  /* 0x000000b6ec18723c */ /* 0x050ff00000081018 */
[C---:B------:R-:W-:Y:S01]  /*2edb0*/  HMMA.1688.F32.TF32 R28, R236.reuse, R186, R28 ;  /* 0x000000baec1c723c */ /* 0x040fe2000008101c */
[----:B------:R-:W-:Y:S04]  /*2edc0*/  STL.64 [R1+0x370], R44 ;  /* 0x0003702c01007387 */ /* 0x000fe80000100a00 */
[----:B------:R1:W-:Y:S11]  /*2edd0*/  STL.64 [R1+0x378], R46 ;  /* 0x0003782e01007387 */ /* 0x0003f60000100a00 */
[----:B------:R-:W-:Y:S01]  /*2ede0*/  IMAD.MOV.U32 R168, RZ, RZ, R24 ;  /* 0x000000ffffa87224 */ /* 0x000fe200078e0018 */
[----:B-1----:R-:W2:Y:S04]  /*2edf0*/  LDL.LU.64 R46, [R1+0x2830] ;  /* 0x00283000012e7983 */ /* 0x002ea80000300a00 */
[----:B------:R-:W2:Y:S04]  /*2ee00*/  LDL.LU.64 R44, [R1+0x2828] ;  /* 0x00282800012c7983 */ /* 0x000ea80000300a00 */
[----:B------:R-:W3:Y:S01]  /*2ee10*/  LDL.LU.64 R34, [R1+0x2820] ;  /* 0x0028200001227983 */ /* 0x000ee20000300a00 */
[----:B------:R-:W-:Y:S03]  /*2ee20*/  HMMA.1688.F32.TF32 R200, R236, R10, R200 ;  /* 0x0000000aecc8723c */ /* 0x000fe600000810c8 */
[----:B------:R-:W3:Y:S04]  /*2ee30*/  LDL.LU.64 R32, [R1+0x2818] ;  /* 0x0028180001207983 */ /* 0x000ee80000300a00 */
[----:B------:R-:W-:Y:S04]  /*2ee40*/  STL.64 [R1+0x260], R244 ;  /* 0x000260f401007387 */ /* 0x000fe80000100a00 */
[----:B------:R-:W-:Y:S01]  /*2ee50*/  STL.64 [R1+0x268], R246 ;  /* 0x000268f601007387 */ /* 0x000fe20000100a00 */
[----:B------:R-:W-:-:S03]  /*2ee60*/  IMAD.MOV.U32 R169, RZ, RZ, R25 ;  /* 0x000000ffffa97224 */ /* 0x000fc600078e0019 */
[----:B------:R-:W-:Y:S04]  /*2ee70*/  STL.64 [R1+0x360], R28 ;  /* 0x0003601c01007387 */ /* 0x000fe80000100a00 */
[----:B------:R1:W-:Y:S04]  /*2ee80*/  STL.64 [R1+0x368], R30 ;  /* 0x0003681e01007387 */ /* 0x0003e80000100a00 */
[----:B------:R4:W-:Y:S04]  /*2ee90*/  STL.64 [R1+0x518], R26 ;  /* 0x0005181a01007387 */ /* 0x0009e80000100a00 */
[----:B------:R-:W-:Y:S01]  /*2eea0*/  LDS R244, [R252+0x14500] ;  /* 0x01450000fcf47984 */ /* 0x000fe20000000800 */
[C---:B-1----:R-:W-:Y:S03]  /*2eeb0*/  HMMA.1688.F32.TF32 R28, R236.reuse, R6, R232 ;  /* 0x00000006ec1c723c */ /* 0x042fe600000810e8 */
[----:B------:R-:W-:Y:S04]  /*2eec0*/  LDS R246, [R252+0x16500] ;  /* 0x01650000fcf67984 */ /* 0x000fe80000000800 */
[----:B------:R-:W-:Y:S01]  /*2eed0*/  LDS R245, [R2+0x14500] ;  /* 0x0145000002f57984 */ /* 0x000fe20000000800 */
[----:B----4-:R-:W-:Y:S03]  /*2eee0*/  HMMA.1688.F32.TF32 R24, R236, R178, R220 ;  /* 0x000000b2ec18723c */ /* 0x010fe600000810dc */
[----:B------:R1:W-:Y:S04]  /*2eef0*/  STL [R1+0x2754], R169 ;  /* 0x002754a901007387 */ /* 0x0003e80000100800 */
[----:B------:R4:W-:Y:S04]  /*2ef00*/  STL [R1+0x2750], R168 ;  /* 0x002750a801007387 */ /* 0x0009e80000100800 */
[----:B------:R-:W-:Y:S04]  /*2ef10*/  STL.64 [R1+0x340], R200 ;  /* 0x000340c801007387 */ /* 0x000fe80000100a00 */
[----:B------:R-:W-:Y:S04]  /*2ef20*/  STL.64 [R1+0x348], R202 ;  /* 0x000348ca01007387 */ /* 0x000fe80000100a00 */
[----:B------:R-:W-:Y:S04]  /*2ef30*/  STL.64 [R1+0x330], R28 ;  /* 0x0003301c01007387 */ /* 0x000fe80000100a00 */
[----:B------:R-:W-:Y:S01]  /*2ef40*/  STL.64 [R1+0x338], R30 ;  /* 0x0003381e01007387 */ /* 0x000fe20000100a00 */
[----:B-1----:R-:W-:-:S03]  /*2ef50*/  MOV R169, R25 ;  /* 0x0000001900a97202 */ /* 0x002fc60000000f00 */
[----:B------:R-:W-:Y:S01]  /*2ef60*/  STL [R1+0x320], R24 ;  /* 0x0003201801007387 */ /* 0x000fe20000100800 */
[----:B----4-:R-:W-:-:S03]  /*2ef70*/  IMAD.MOV.U32 R168, RZ, RZ, R26 ;  /* 0x000000ffffa87224 */ /* 0x010fc600078e001a */
[----:B------:R1:W-:Y:S04]  /*2ef80*/  STL [R1+0x32c], R27 ;  /* 0x00032c1b01007387 */ /* 0x0003e80000100800 */
[----:B------:R-:W4:Y:S01]  /*2ef90*/  LDS R247, [R2+0x16500] ;  /* 0x0165000002f77984 */ /* 0x000f220000000800 */
[C---:B-1----:R-:W-:Y:S03]  /*2efa0*/  HMMA.1688.F32.TF32 R24, R236.reuse, R174, R136 ;  /* 0x000000aeec18723c */ /* 0x042fe60000081088 */
[----:B------:R-:W-:Y:S04]  /*2efb0*/  STL [R1+0x275c], R168 ;  /* 0x00275ca801007387 */ /* 0x000fe80000100800 */
[----:B------:R-:W-:Y:S04]  /*2efc0*/  STL [R1+0x2758], R169 ;  /* 0x002758a901007387 */ /* 0x000fe80000100800 */
[----:B------:R-:W2:Y:S11]  /*2efd0*/  LDL.LU R136, [R1+0x50] ;  /* 0x0000500001887983 */ /* 0x000eb60000300800 */
[----:B------:R-:W-:Y:S01]  /*2efe0*/  @!UPT UIADD3 URZ, URZ, URZ, URZ ;  /* 0x0000003f3f3ff290 */ /* 0x000fe2000fffe03f */
[----:B------:R-:W-:Y:S04]  /*2eff0*/  STL.64 [R1+0x310], R24 ;  /* 0x0003101801007387 */ /* 0x000fe80000100a00 */
[----:B------:R1:W-:Y:S04]  /*2f000*/  STL.64 [R1+0x318], R26 ;  /* 0x0003181a01007387 */ /* 0x0003e80000100a00 */
[----:B------:R-:W2:Y:S04]  /*2f010*/  LDL.LU R137, [R1+0x54] ;  /* 0x0000540001897983 */ /* 0x000ea80000300800 */
[----:B------:R-:W2:Y:S01]  /*2f020*/  LDL.LU R138, [R1+0x58] ;  /* 0x00005800018a7983 */ /* 0x000ea20000300800 */
[C---:B-1----:R-:W-:Y:S03]  /*2f030*/  HMMA.1688.F32.TF32 R24, R236.reuse, R170, R212 ;  /* 0x000000aaec18723c */ /* 0x042fe600000810d4 */
[----:B------:R-:W2:Y:S11]  /*2f040*/  LDL.LU R139, [R1+0x5c] ;  /* 0x00005c00018b7983 */ /* 0x000eb60000300800 */
[----:B------:R-:W-:Y:S09]  /*2f050*/  @!UPT UIADD3 URZ, URZ, URZ, URZ ;  /* 0x0000003f3f3ff290 */ /* 0x000ff2000fffe03f */
[----:B------:R1:W-:Y:S01]  /*2f060*/  STL.64 [R1+0x300], R24 ;  /* 0x0003001801007387 */ /* 0x0003e20000100a00 */
[----:B------:R-:W-:Y:S02]  /*2f070*/  IMAD.MOV.U32 R168, RZ, RZ, R26 ;  /* 0x000000ffffa87224 */ /* 0x000fe400078e001a */
[----:B------:R-:W-:Y:S02]  /*2f080*/  IMAD.MOV.U32 R169, RZ, RZ, R27 ;  /* 0x000000ffffa97224 */ /* 0x000fe400078e001b */
[C---:B-1----:R-:W-:Y:S08]  /*2f090*/  HMMA.1688.F32.TF32 R24, R236.reuse, R166, R20 ;  /* 0x000000a6ec18723c */ /* 0x042ff00000081014 */
[----:B------:R-:W-:Y:S01]  /*2f0a0*/  HMMA.1688.F32.TF32 R20, R236, R162, R248 ;  /* 0x000000a2ec14723c */ /* 0x000fe200000810f8 */
[----:B------:R-:W-:Y:S04]  /*2f0b0*/  STL [R1+0x2764], R168 ;  /* 0x002764a801007387 */ /* 0x000fe80000100800 */
[----:B------:R-:W-:Y:S10]  /*2f0c0*/  STL [R1+0x2760], R169 ;  /* 0x002760a901007387 */ /* 0x000ff40000100800 */
[----:B------:R1:W-:Y:S04]  /*2f0d0*/  STL.64 [R1+0x2f0], R24 ;  /* 0x0002f01801007387 */ /* 0x0003e80000100a00 */
[----:B------:R1:W-:Y:S04]  /*2f0e0*/  STL.64 [R1+0x2f8], R26 ;  /* 0x0002f81a01007387 */ /* 0x0003e80000100a00 */
[----:B------:R1:W-:Y:S04]  /*2f0f0*/  STL.64 [R1+0x2e8], R22 ;  /* 0x0002e81601007387 */ /* 0x0003e80000100a00 */
        /* <DEDUP_REMOVED lines=8> */
[----:B-1----:R-:W4:Y:S04]  /*2f180*/  LDL.LU R24, [R1+0x30] ;  /* 0x0000300001187983 */ /* 0x002f280000300800 */
[----:B------:R-:W4:Y:S04]  /*2f190*/  LDL.LU R25, [R1+0x34] ;  /* 0x0000340001197983 */ /* 0x000f280000300800 */
[----:B------:R-:W4:Y:S04]  /*2f1a0*/  LDL.LU R26, [R1+0x38] ;  /* 0x00003800011a7983 */ /* 0x000f280000300800 */
[----:B------:R-:W4:Y:S01]  /*2f1b0*/  LDL.LU R27, [R1+0x3c] ;  /* 0x00003c00011b7983 */ /* 0x000f220000300800 */
[----:B------:R-:W-:-:S03]  /*2f1c0*/  MOV R168, R20 ;  /* 0x0000001400a87202 */ /* 0x000fc60000000f00 */
[----:B------:R-:W4:Y:S01]  /*2f1d0*/  LDL.LU R248, [R1] ;  /* 0x0000000001f87983 */ /* 0x000f220000300800 */
        /* <DEDUP_REMOVED lines=8> */
[----:B------:R-:W-:Y:S04]  /*2f260*/  STL [R1+0x276c], R168 ;  /* 0x00276ca801007387 */ /* 0x000fe80000100800 */
[----:B------:R-:W-:Y:S01]  /*2f270*/  STL [R1+0x2768], R169 ;  /* 0x002768a901007387 */ /* 0x000fe20000100800 */
[C---:B--2---:R-:W-:Y:S03]  /*2f280*/  HMMA.1688.F32.TF32 R212, R236.reuse, R158, R136 ;  /* 0x0000009eecd4723c */ /* 0x044fe60000081088 */
[----:B------:R-:W2:Y:S11]  /*2f290*/  LDL.LU R136, [R1+0x90] ;  /* 0x0000900001887983 */ /* 0x000eb60000300800 */
[----:B------:R-:W-:Y:S09]  /*2f2a0*/  @!UPT UIADD3 URZ, URZ, URZ, URZ ;  /* 0x0000003f3f3ff290 */ /* 0x000ff2000fffe03f */
[----:B------:R1:W-:Y:S04]  /*2f2b0*/  STL.64 [R1+0x2d0], R212 ;  /* 0x0002d0d401007387 */ /* 0x0003e80000100a00 */
[----:B------:R1:W-:Y:S04]  /*2f2c0*/  STL.64 [R1+0x2d8], R214 ;  /* 0x0002d8d601007387 */ /* 0x0003e80000100a00 */
[----:B------:R-:W2:Y:S04]  /*2f2d0*/  LDL.LU R137, [R1+0x94] ;  /* 0x0000940001897983 */ /* 0x000ea80000300800 */
[----:B------:R-:W2:Y:S04]  /*2f2e0*/  LDL.LU R138, [R1+0x98] ;  /* 0x00009800018a7983 */ /* 0x000ea80000300800 */
[----:B------:R-:W2:Y:S04]  /*2f2f0*/  LDL.LU R139, [R1+0x9c] ;  /* 0x00009c00018b7983 */ /* 0x000ea80000300800 */
[----:B-1----:R-:W2:Y:S04]  /*2f300*/  LDL.LU R212, [R1+0xa0] ;  /* 0x0000a00001d47983 */ /* 0x002ea80000300800 */
        /* <DEDUP_REMOVED lines=9> */
[C---:B---3--:R-:W-:Y:S03]  /*2f3a0*/  HMMA.1688.F32.TF32 R200, R236.reuse, R42, R200 ;  /* 0x0000002aecc8723c */ /* 0x048fe600000810c8 */
[----:B------:R-:W3:Y:S04]  /*2f3b0*/  LDL.LU R222, [R1+0xb8] ;  /* 0x0000b80001de7983 */ /* 0x000ee80000300800 */
[----:B------:R-:W3:Y:S01]  /*2f3c0*/  LDL.LU R223, [R1+0xbc] ;  /* 0x0000bc0001df7983 */ /* 0x000ee20000300800 */
[C---:B----4-:R-:W-:Y:S08]  /*2f3d0*/  HMMA.1688.F32.TF32 R28, R236.reuse, R154, R28 ;  /* 0x0000009aec1c723c */ /* 0x050ff0000008101c */
[----:B------:R-:W-:Y:S11]  /*2f3e0*/  HMMA.1688.F32.TF32 R24, R236, R150, R24 ;  /* 0x00000096ec18723c */ /* 0x000ff60000081018 */
[----:B------:R-:W-:Y:S05]  /*2f3f0*/  @!UPT UIADD3 URZ, URZ, URZ, URZ ;  /* 0x0000003f3f3ff290 */ /* 0x000fea000fffe03f */
[----:B------:R-:W-:Y:S01]  /*2f400*/  IMAD.MOV.U32 R168, RZ, RZ, R30 ;  /* 0x000000ffffa87224 */ /* 0x000fe200078e001e */
[----:B------:R1:W-:Y:S01]  /*2f410*/  STL.64 [R1+0x2c0], R28 ;  /* 0x0002c01c01007387 */ /* 0x0003e20000100a00 */
[----:B------:R-:W-:-:S03]  /*2f420*/  IMAD.MOV.U32 R169, RZ, RZ, R31 ;  /* 0x000000ffffa97224 */ /* 0x000fc600078e001f */
[----:B------:R-:W4:Y:S01]  /*2f430*/  LDL.LU.64 R30, [R1+0x2810] ;  /* 0x00281000011e7983 */ /* 0x000f220000300a00 */
[C---:B------:R-:W-:Y:S03]  /*2f440*/  HMMA.1688.F32.TF32 R248, R236.reuse, R18, R248 ;  /* 0x00000012ecf8723c */ /* 0x040fe600000810f8 */
[----:B-1----:R-:W4:Y:S05]  /*2f450*/  LDL.LU.64 R28, [R1+0x2808] ;  /* 0x00280800011c7983 */ /* 0x002f2a0000300a00 */
[----:B------:R-:W-:Y:S01]  /*2f460*/  HMMA.1688.F32.TF32 R20, R236, R38, R20 ;  /* 0x00000026ec14723c */ /* 0x000fe20000081014 */
[----:B------:R1:W-:Y:S04]  /*2f470*/  STL [R1+0x2774], R168 ;  /* 0x002774a801007387 */ /* 0x0003e80000100800 */
[----:B------:R1:W-:Y:S04]  /*2f480*/  STL [R1+0x2770], R169 ;  /* 0x002770a901007387 */ /* 0x0003e80000100800 */
[----:B------:R-:W-:Y:S01]  /*2f490*/  STL.64 [R1+0x2b0], R24 ;  /* 0x0002b01801007387 */ /* 0x000fe20000100a00 */
[----:B-1----:R-:W-:-:S03]  /*2f4a0*/  MOV R168, R200 ;  /* 0x000000c800a87202 */ /* 0x002fc60000000f00 */
[----:B------:R1:W-:Y:S01]  /*2f4b0*/  STL.64 [R1+0x2b8], R26 ;  /* 0x0002b81a01007387 */ /* 0x0003e20000100a00 */
[----:B------:R-:W-:-:S03]  /*2f4c0*/  IMAD.MOV.U32 R169, RZ, RZ, R201 ;  /* 0x000000ffffa97224 */ /* 0x000fc600078e00c9 */
[----:B-1----:R-:W2:Y:S04]  /*2f4d0*/  LDL.LU.64 R26, [R1+0x2800] ;  /* 0x00280000011a7983 */ /* 0x002ea80000300a00 */
[----:B------:R-:W2:Y:S04]  /*2f4e0*/  LDL.LU.64 R24, [R1+0x27f8] ;  /* 0x0027f80001187983 */ /* 0x000ea80000300a00 */
[----:B------:R1:W-:Y:S04]  /*2f4f0*/  STL.64 [R1+0x2a8], R202 ;  /* 0x0002a8ca01007387 */ /* 0x0003e80000100a00 */
[----:B-1----:R-:W2:Y:S04]  /*2f500*/  LDL.LU.64 R202, [R1+0x27f0] ;  /* 0x0027f00001ca7983 */ /* 0x002ea80000300a00 */
[----:B------:R-:W2:Y:S04]  /*2f510*/  LDL.LU.64 R200, [R1+0x27e8] ;  /* 0x0027e80001c87983 */ /* 0x000ea80000300a00 */
[----:B------:R1:W-:Y:S04]  /*2f520*/  STL [R1+0x277c], R168 ;  /* 0x00277ca801007387 */ /* 0x0003e80000100800 */
[----:B------:R1:W-:Y:S04]  /*2f530*/  STL [R1+0x2778], R169 ;  /* 0x002778a901007387 */ /* 0x0003e80000100800 */
[----:B------:R-:W-:Y:S04]  /*2f540*/  STL.64 [R1+0x500], R20 ;  /* 0x0005001401007387 */ /* 0x000fe80000100a00 */
[----:B------:R1:W-:Y:S02]  /*2f550*/  STL.64 [R1+0x508], R22 ;  /* 0x0005081601007387 */ /* 0x0003e40000100a00 */
[----:B-1----:R-:W-:-:S02]  /*2f560*/  IMAD.MOV.U32 R168, RZ, RZ, R250 ;  /* 0x000000ffffa87224 */ /* 0x002fc400078e00fa */
[----:B------:R-:W-:Y:S01]  /*2f570*/  IMAD.MOV.U32 R169, RZ, RZ, R251 ;  /* 0x000000ffffa97224 */ /* 0x000fe200078e00fb */
[----:B------:R-:W2:Y:S04]  /*2f580*/  LDL.LU.64 R22, [R1+0x27e0] ;  /* 0x0027e00001167983 */ /* 0x000ea80000300a00 */
[----:B------:R-:W2:Y:S04]  /*2f590*/  LDL.LU.64 R20, [R1+0x27d8] ;  /* 0x0027d80001147983 */ /* 0x000ea80000300a00 */
[----:B------:R1:W-:Y:S04]  /*2f5a0*/  STL.64 [R1+0x4f0], R248 ;  /* 0x0004f0f801007387 */ /* 0x0003e80000100a00 */
[----:B------:R-:W2:Y:S04]  /*2f5b0*/  LDL.LU.64 R250, [R1+0x27d0] ;  /* 0x0027d00001fa7983 */ /* 0x000ea80000300a00 */
[----:B-1----:R-:W2:Y:S02]  /*2f5c0*/  LDL.LU.64 R248, [R1+0x27c8] ;  /* 0x0027c80001f87983 */ /* 0x002ea40000300a00 */
[----:B--2---:R-:W-:Y:S07]  /*2f5d0*/  HMMA.1688.F32.TF32 R236, R236, R14, R248 ;  /* 0x0000000eecec723c */ /* 0x004fee00000810f8 */
[----:B------:R-:W-:-:S02]  /*2f5e0*/  MOV R248, R23 ;  /* 0x0000001700f87202 */ /* 0x000fc40000000f00 */
[----:B------:R-:W2:Y:S01]  /*2f5f0*/  LDL.LU R23, [R1+0x27c0] ;  /* 0x0027c00001177983 */ /* 0x000ea20000300800 */
[C---:B------:R-:W-:Y:S08]  /*2f600*/  HMMA.1688.F32.TF32 R232, R244.reuse, R182, R232 ;  /* 0x000000b6f4e8723c */ /* 0x040ff000000810e8 */
[C---:B---3--:R-:W-:Y:S08]  /*2f610*/  HMMA.1688.F32.TF32 R220, R244.reuse, R10, R220 ;  /* 0x0000000af4dc723c */ /* 0x048ff000000810dc */
[C---:B------:R-:W-:Y:S01]  /*2f620*/  HMMA.1688.F32.TF32 R212, R244.reuse, R6, R212 ;  /* 0x00000006f4d4723c */ /* 0x040fe200000810d4 */
[----:B------:R-:W-:Y:S07]  /*2f630*/  STL.64 [R1+0x4d0], R236 ;  /* 0x0004d0ec01007387 */ /* 0x000fee0000100a00 */
[C---:B------:R-:W-:Y:S01]  /*2f640*/  HMMA.1688.F32.TF32 R136, R244.reuse, R178, R136 ;  /* 0x000000b2f488723c */ /* 0x040fe20000081088 */
[----:B------:R-:W-:Y:S04]  /*2f650*/  STL.64 [R1+0x4d8], R238 ;  /* 0x0004d8ee01007387 */ /* 0x000fe80000100a00 */
[----:B------:R-:W3:Y:S04]  /*2f660*/  LDL.LU R249, [R1+0x84] ;  /* 0x0000840001f97983 */ /* 0x000ee80000300800 */
[----:B------:R-:W3:Y:S04]  /*2f670*/  LDL.LU R250, [R1+0x88] ;  /* 0x0000880001fa7983 */ /* 0x000ee80000300800 */
[----:B------:R-:W3:Y:S04]  /*2f680*/  LDL.LU R251, [R1+0x8c] ;  /* 0x00008c0001fb7983 */ /* 0x000ee80000300800 */
[----:B------:R-:W-:Y:S04]  /*2f690*/  LDS R236, [R252+0x14600] ;  /* 0x01460000fcec7984 */ /* 0x000fe80000000800 */
[----:B------:R-:W-:Y:S04]  /*2f6a0*/  LDS R238, [R252+0x16600] ;  /* 0x01660000fcee7984 */ /* 0x000fe80000000800 */
[----:B------:R-:W-:Y:S04]  /*2f6b0*/  LDS R237, [R2+0x14600] ;  /* 0x0146000002ed7984 */ /* 0x000fe80000000800 */
[----:B------:R-:W-:Y:S01]  /*2f6c0*/  LDS R239, [R2+0x16600] ;  /* 0x0166000002ef7984 */ /* 0x000fe20000000800 */
[C---:B--2---:R-:W-:Y:S11]  /*2f6d0*/  HMMA.1688.F32.TF32 R20, R244.reuse, R186, R20 ;  /* 0x000000baf414723c */ /* 0x044ff60000081014 */
[----:B------:R-:W-:Y:S11]  /*2f6e0*/  @!UPT UIADD3 URZ, URZ, URZ, URZ ;  /* 0x0000003f3f3ff290 */ /* 0x000ff6000fffe03f */
[----:B------:R-:W-:Y:S01]  /*2f6f0*/  @!UPT UIADD3 URZ, URZ, URZ, URZ ;  /* 0x0000003f3f3ff290 */ /* 0x000fe2000fffe03f */
[----:B------:R-:W-:Y:S04]  /*2f700*/  STL.64 [R1+0x4e0], R20 ;  /* 0x0004e01401007387 */ /* 0x000fe80000100a00 */
[----:B------:R-:W-:Y:S04]  /*2f710*/  STL.64 [R1+0x4e8], R22 ;  /* 0x0004e81601007387 */ /* 0x000fe80000100a00 */
[----:B------:R-:W-:Y:S04]  /*2f720*/  STL.64 [R1+0x9b0], R232 ;  /* 0x0009b0e801007387 */ /* 0x000fe80000100a00 */
[----:B------:R1:W-:Y:S01]  /*2f730*/  STL.64 [R1+0x9b8], R234 ;  /* 0x0009b8ea01007387 */ /* 0x0003e20000100a00 */
[C---:B---3--:R-:W-:Y:S03]  /*2f740*/  HMMA.1688.F32.TF32 R248, R244.reuse, R174, R248 ;  /* 0x000000aef4f8723c */ /* 0x048fe600000810f8 */
[----:B------:R-:W-:Y:S04]  /*2f750*/  LDS R20, [R252+0x14700] ;  /* 0x01470000fc147984 */ /* 0x000fe80000000800 */
[----:B------:R-:W-:Y:S04]  /*2f760*/  LDS R22, [R252+0x16700] ;  /* 0x01670000fc167984 */ /* 0x000fe80000000800 */
[----:B-1----:R-:W2:Y:S04]  /*2f770*/  LDL.LU.64 R234, [R1+0x27b8] ;  /* 0x0027b80001ea7983 */ /* 0x002ea80000300a00 */
[----:B------:R-:W2:Y:S04]  /*2f780*/  LDL.LU.64 R232, [R1+0x27b0] ;  /* 0x0027b00001e87983 */ /* 0x000ea80000300a00 */
[----:B------:R-:W-:Y:S04]  /*2f790*/  STL.64 [R1+0x9a0], R220 ;  /* 0x0009a0dc01007387 */ /* 0x000fe80000100a00 */
[----:B------:R1:W-:Y:S01]  /*2f7a0*/  STL.64 [R1+0x9a8], R222 ;  /* 0x0009a8de01007387 */ /* 0x0003e20000100a00 */
[C---:B------:R-:W-:Y:S03]  /*2f7b0*/  HMMA.1688.F32.TF32 R200, R244.reuse, R154, R200 ;  /* 0x0000009af4c8723c */ /* 0x040fe600000810c8 */
[----:B------:R-:W-:Y:S04]  /*2f7c0*/  LDS R21, [R2+0x14700] ;  /* 0x0147000002157984 */ /* 0x000fe80000000800 */
[----:B------:R-:W3:Y:S04]  /*2f7d0*/  LDS R23, [R2+0x16700] ;  /* 0x0167000002177984 */ /* 0x000ee80000000800 */
        /* <DEDUP_REMOVED lines=11> */
[----:B------:R2:W-:Y:S01]  /*2f890*/  STL.64 [R1+0x978], R250 ;  /* 0x000978fa01007387 */ /* 0x0005e20000100a00 */
[C---:B----4-:R-:W-:Y:S08]  /*2f8a0*/  HMMA.1688.F32.TF32 R28, R244.reuse, R42, R28 ;  /* 0x0000002af41c723c */ /* 0x050ff0000008101c */
[C---:B--2---:R-:W-:Y:S08]  /*2f8b0*/  HMMA.1688.F32.TF32 R248, R244.reuse, R166, R212 ;  /* 0x000000a6f4f8723c */ /* 0x044ff000000810d4 */
[C---:B---3--:R-:W-:Y:S11]  /*2f8c0*/  HMMA.1688.F32.TF32 R136, R244.reuse, R170, R136 ;  /* 0x000000aaf488723c */ /* 0x048ff60000081088 */
[----:B------:R-:W-:Y:S11]  /*2f8d0*/  @!UPT UIADD3 URZ, URZ, URZ, URZ ;  /* 0x0000003f3f3ff290 */ /* 0x000ff6000fffe03f */
[----:B------:R-:W-:Y:S01]  /*2f8e0*/  @!UPT UIADD3 URZ, URZ, URZ, URZ ;  /* 0x0000003f3f3ff290 */ /* 0x000fe2000fffe03f */
[----:B------:R-:W-:Y:S04]  /*2f8f0*/  STL.64 [R1+0x960], R136 ;  /* 0x0009608801007387 */ /* 0x000fe80000100a00 */
[----:B------:R1:W-:Y:S02]  /*2f900*/  STL.64 [R1+0x968], R138 ;  /* 0x0009688a01007387 */ /* 0x0003e40000100a00 */
[C---:B-1----:R-:W-:Y:S02]  /*2f910*/  HMMA.1688.F32.TF32 R136, R244.reuse, R162, R220 ;  /* 0x000000a2f488723c */ /* 0x042fe400000810dc */
[----:B------:R-:W-:Y:S04]  /*2f920*/  STL.64 [R1+0x950], R248 ;  /* 0x000950f801007387 */ /* 0x000fe80000100a00 */
[----:B------:R-:W-:Y:S02]  /*2f930*/  STL.64 [R1+0x958], R250 ;  /* 0x000958fa01007387 */ /* 0x000fe40000100a00 */
[----:B------:R-:W-:Y:S02]  /*2f940*/  HMMA.1688.F32.TF32 R212, R244, R158, R232 ;  /* 0x0000009ef4d4723c */ /* 0x000fe400000810e8 */
[----:B------:R-:W-:Y:S04]  /*2f950*/  LDS R248, [R252+0x18000] ;  /* 0x01800000fcf87984 */ /* 0x000fe80000000800 */
[----:B------:R-:W-:Y:S02]  /*2f960*/  LDS R250, [R252+0x1a000] ;  /* 0x01a00000fcfa7984 */ /* 0x000fe40000000800 */
[----:B------:R-:W-:Y:S02]  /*2f970*/  HMMA.1688.F32.TF32 R220, R20, R6, R204 ;  /* 0x0000000614dc723c */ /* 0x000fe400000810cc */
[----:B------:R-:W-:Y:S04]  /*2f980*/  LDS R249, [R2+0x18000] ;  /* 0x0180000002f97984 */ /* 0x000fe80000000800 */
[----:B------:R-:W-:Y:S04]  /*2f990*/  LDS R251, [R2+0x1a000] ;  /* 0x01a0000002fb7984 */ /* 0x000fe80000000800 */
[----:B------:R-:W-:Y:S04]  /*2f9a0*/  STL.64 [R1+0x940], R136 ;  /* 0x0009408801007387 */ /* 0x000fe80000100a00 */
[----:B------:R1:W-:Y:S02]  /*2f9b0*/  STL.64 [R1+0x948], R138 ;  /* 0x0009488a01007387 */ /* 0x0003e40000100a00 */
[C---:B-1----:R-:W-:Y:S08]  /*2f9c0*/  HMMA.1688.F32.TF32 R136, R244.reuse, R150, R24 ;  /* 0x00000096f488723c */ /* 0x042ff00000081018 */
[C---:B------:R-:W-:Y:S01]  /*2f9d0*/  HMMA.1688.F32.TF32 R24, R244.reuse, R38, R32 ;  /* 0x00000026f418723c */ /* 0x040fe20000081020 */
[----:B------:R-:W-:Y:S04]  /*2f9e0*/  STL.64 [R1+0x930], R212 ;  /* 0x000930d401007387 */ /* 0x000fe80000100a00 */
[----:B------:R-:W-:Y:S04]  /*2f9f0*/  STL.64 [R1+0x938], R214 ;  /* 0x000938d601007387 */ /* 0x000fe80000100a00 */
[----:B------:R-:W-:Y:S01]  /*2fa00*/  STL.64 [R1+0x920], R200 ;  /* 0x000920c801007387 */ /* 0x000fe20000100a00 */
[C---:B------:R-:W-:Y:S03]  /*2fa10*/  HMMA.1688.F32.TF32 R32, R244.reuse, R18, R44 ;  /* 0x00000012f420723c */ /* 0x040fe6000008102c */
[----:B------:R-:W-:Y:S04]  /*2fa20*/  STL.64 [R1+0x928], R202 ;  /* 0x000928ca01007387 */ /* 0x000fe80000100a00 */
[----:B------:R-:W-:Y:S04]  /*2fa30*/  STL.64 [R1+0x910], R136 ;  /* 0x0009108801007387 */ /* 0x000fe80000100a00 */
[----:B------:R-:W-:Y:S04]  /*2fa40*/  STL.64 [R1+0x918], R138 ;  /* 0x0009188a01007387 */ /* 0x000fe80000100a00 */
[----:B------:R-:W-:Y:S04]  /*2fa50*/  STL.64 [R1+0x900], R28 ;  /* 0x0009001c01007387 */ /* 0x000fe80000100a00 */
[----:B------:R1:W-:Y:S04]  /*2fa60*/  STL.64 [R1+0x908], R30 ;  /* 0x0009081e01007387 */ /* 0x0003e80000100a00 */
[----:B------:R-:W-:Y:S04]  /*2fa70*/  STL.64 [R1+0x8f0], R24 ;  /* 0x0008f01801007387 */ /* 0x000fe80000100a00 */
[----:B------:R2:W-:Y:S01]  /*2fa80*/  STL.64 [R1+0x8f8], R26 ;  /* 0x0008f81a01007387 */ /* 0x0005e20000100a00 */
[----:B-1----:R-:W-:Y:S08]  /*2fa90*/  HMMA.1688.F32.TF32 R28, R244, R14, R48 ;  /* 0x0000000ef41c723c */ /* 0x002ff00000081030 */
[C---:B--2---:R-:W-:Y:S01]  /*2faa0*/  HMMA.1688.F32.TF32 R24, R236.reuse, R186, R52 ;  /* 0x000000baec18723c */ /* 0x044fe20000081034 */
[----:B------:R-:W-:Y:S04]  /*2fab0*/  STL.64 [R1+0x8e0], R32 ;  /* 0x0008e02001007387 */ /* 0x000fe80000100a00 */
[----:B------:R1:W-:Y:S10]  /*2fac0*/  STL.64 [R1+0x8e8], R34 ;  /* 0x0008e82201007387 */ /* 0x0003f40000100a00 */
[----:B------:R-:W-:Y:S01]  /*2fad0*/  STL.64 [R1+0x690], R28 ;  /* 0x0006901c01007387 */ /* 0x000fe20000100a00 */
[C---:B-1----:R-:W-:Y:S03]  /*2fae0*/  HMMA.1688.F32.TF32 R32, R236.reuse, R182, R56 ;  /* 0x000000b6ec20723c */ /* 0x042fe60000081038 */
[----:B------:R1:W-:Y:S04]  /*2faf0*/  STL.64 [R1+0x698], R30 ;  /* 0x0006981e01007387 */ /* 0x0003e80000100a00 */
[----:B------:R-:W-:Y:S04]  /*2fb00*/  STL.64 [R1+0x680], R24 ;  /* 0x0006801801007387 */ /* 0x000fe80000100a00 */
[----:B------:R2:W-:Y:S01]  /*2fb10*/  STL.64 [R1+0x688], R26 ;  /* 0x0006881a01007387 */ /* 0x0005e20000100a00 */
[C---:B-1----:R-:W-:Y:S08]  /*2fb20*/  HMMA.1688.F32.TF32 R28, R236.reuse, R10, R60 ;  /* 0x0000000aec1c723c */ /* 0x042ff0000008103c */
[C---:B--2---:R-:W-:Y:S03]  /*2fb30*/  HMMA.1688.F32.TF32 R24, R236.reuse, R6, R64 ;  /* 0x00000006ec18723c */ /* 0x044fe60000081040 */
[----:B------:R-:W-:Y:S04]  /*2fb40*/  STL.64 [R1+0x670], R32 ;  /* 0x0006702001007387 */ /* 0x000fe80000100a00 */
[----:B------:R1:W-:Y:S01]  /*2fb50*/  STL.64 [R1+0x678], R34 ;  /* 0x0006782201007387 */ /* 0x0003e20000100a00 */
[C---:B------:R-:W-:Y:S07]  /*2fb60*/  HMMA.1688.F32.TF32 R136, R236.reuse, R166, R80 ;  /* 0x000000a6ec88723c */ /* 0x040fee0000081050 */
[----:B------:R-:W-:Y:S01]  /*2fb70*/  STL.64 [R1+0x660], R28 ;  /* 0x0006601c01007387 */ /* 0x000fe20000100a00 */
[C---:B-1----:R-:W-:Y:S03]  /*2fb80*/  HMMA.1688.F32.TF32 R32, R236.reuse, R178, R68 ;  /* 0x000000b2ec20723c */ /* 0x042fe60000081044 */
[----:B------:R1:W-:Y:S04]  /*2fb90*/  STL.64 [R1+0x668], R30 ;  /* 0x0006681e01007387 */ /* 0x0003e80000100a00 */
[----:B------:R-:W-:Y:S04]  /*2fba0*/  STL.64 [R1+0x650], R24 ;  /* 0x0006501801007387 */ /* 0x000fe80000100a00 */
[----:B------:R2:W-:Y:S01]  /*2fbb0*/  STL.64 [R1+0x658], R26 ;  /* 0x0006581a01007387 */ /* 0x0005e20000100a00 */
[----:B-1----:R-:W-:Y:S01]  /*2fbc0*/  HMMA.1688.F32.TF32 R28, R236, R174, R72 ;  /* 0x000000aeec1c723c */ /* 0x002fe20000081048 */
[----:B------:R-:W-:-:S07]  /*2fbd0*/  IMAD.MOV.U32 R244, RZ, RZ, R36 ;  /* 0x000000fffff47224 */ /* 0x000fce00078e0024 */
[C---:B------:R-:W-:Y:S08]  /*2fbe0*/  HMMA.1688.F32.TF32 R232, R20.reuse, R42, R192 ;  /* 0x0000002a14e8723c */ /* 0x040ff000000810c0 */
[----:B------:R-:W-:Y:S01]  /*2fbf0*/  HMMA.1688.F32.TF32 R212, R20, R38, R196 ;  /* 0x0000002614d4723c */ /* 0x000fe200000810c4 */
[----:B------:R-:W-:Y:S02]  /*2fc00*/  IMAD.MOV.U32 R245, RZ, RZ, R17 ;  /* 0x000000fffff57224 */ /* 0x000fe400078e0011 */
[----:B------:R-:W-:Y:S01]  /*2fc10*/  IMAD.MOV.U32 R246, RZ, RZ, R16 ;  /* 0x000000fffff67224 */ /* 0x000fe200078e0010 */
[----:B------:R-:W-:Y:S01]  /*2fc20*/  MOV R247, R13 ;  /* 0x0000000d00f77202 */ /* 0x000fe20000000f00 */
[----:B------:R-:W-:Y:S03]  /*2fc30*/  LDS R68, [R252+0x18100] ;  /* 0x01810000fc447984 */ /* 0x000fe60000000800 */
[C---:B--2---:R-:W-:Y:S01]  /*2fc40*/  HMMA.1688.F32.TF32 R24, R236.reuse, R170, R76 ;  /* 0x000000aaec18723c */ /* 0x044fe2000008104c */
[----:B------:R-:W-:Y:S04]  /*2fc50*/  STL.64 [R1+0x640], R32 ;  /* 0x0006402001007387 */ /* 0x000fe80000100a00 */
[----:B------:R1:W-:Y:S04]  /*2fc60*/  STL.64 [R1+0x648], R34 ;  /* 0x0006482201007387 */ /* 0x0003e80000100a00 */
[----:B------:R-:W-:Y:S04]  /*2fc70*/  STL.64 [R1+0x630], R28 ;  /* 0x0006301c01007387 */ /* 0x000fe80000100a00 */
[----:B------:R2:W-:Y:S04]  /*2fc80*/  STL.64 [R1+0x638], R30 ;  /* 0x0006381e01007387 */ /* 0x0005e80000100a00 */
[----:B------:R-:W-:Y:S01]  /*2fc90*/  STL [R1+0x274c], R136 ;  /* 0x00274c8801007387 */ /* 0x000fe20000100800 */
[C---:B-1----:R-:W-:Y:S03]  /*2fca0*/  HMMA.1688.F32.TF32 R32, R236.reuse, R162, R84 ;  /* 0x000000a2ec20723c */ /* 0x042fe60000081054 */
[----:B------:R-:W-:Y:S04]  /*2fcb0*/  LDS R70, [R252+0x1a100] ;  /* 0x01a10000fc467984 */ /* 0x000fe80000000800 */
[----:B------:R-:W-:Y:S01]  /*2fcc0*/  STL.64 [R1+0x620], R24 ;  /* 0x0006201801007387 */ /* 0x000fe20000100a00 */
[----:B--2---:R-:W-:Y:S03]  /*2fcd0*/  HMMA.1688.F32.TF32 R28, R236, R158, R88 ;  /* 0x0000009eec1c723c */ /* 0x004fe60000081058 */
[----:B------:R1:W-:Y:S04]  /*2fce0*/  STL.64 [R1+0x628], R26 ;  /* 0x0006281a01007387 */ /* 0x0003e80000100a00 */
[----:B------:R-:W-:Y:S01]  /*2fcf0*/  LDS R69, [R2+0x18100] ;  /* 0x0181000002457984 */ /* 0x000fe20000000800 */
[-C--:B------:R-:W-:Y:S03]  /*2fd00*/  HMMA.1688.F32.TF32 R200, R20, R154.reuse, R144 ;  /* 0x0000009a14c8723c */ /* 0x080fe60000081090 */
[----:B------:R-:W-:Y:S05]  /*2fd10*/  LDS R71, [R2+0x1a100] ;  /* 0x01a1000002477984 */ /* 0x000fea0000000800 */
[----:B-1----:R-:W-:Y:S01]  /*2fd20*/  HMMA.1688.F32.TF32 R24, R236, R154, R92 ;  /* 0x0000009aec18723c */ /* 0x002fe2000008105c */
[----:B------:R-:W-:Y:S04]  /*2fd30*/  STL [R1+0x2748], R137 ;  /* 0x0027488901007387 */ /* 0x000fe80000100800 */
[----:B------:R-:W-:Y:S04]  /*2fd40*/  STL [R1+0x2744], R138 ;  /* 0x0027448a01007387 */ /* 0x000fe80000100800 */
[----:B------:R-:W-:Y:S04]  /*2fd50*/  STL [R1+0x2740], R139 ;  /* 0x0027408b01007387 */ /* 0x000fe80000100800 */
[----:B------:R-:W-:Y:S04]  /*2fd60*/  STL.64 [R1+0x610], R32 ;  /* 0x0006102001007387 */ /* 0x000fe80000100a00 */
[----:B------:R-:W-:Y:S04]  /*2fd70*/  STL.64 [R1+0x618], R34 ;  /* 0x0006182201007387 */ /* 0x000fe80000100a00 */
[----:B------:R-:W-:Y:S03]  /*2fd80*/  STL.64 [R1+0x600], R28 ;  /* 0x0006001c01007387 */ /* 0x000fe60000100a00 */
[----:B------:R-:W-:Y:S01]  /*2fd90*/  IMAD.MOV.U32 R148, RZ, RZ, R24 ;  /* 0x000000ffff947224 */ /* 0x000fe200078e0018 */
[----:B------:R-:W-:Y:S01]  /*2fda0*/  STL.64 [R1+0x608], R30 ;  /* 0x0006081e01007387 */ /* 0x000fe20000100a00 */
[----:B------:R-:W-:-:S03]  /*2fdb0*/  IMAD.MOV.U32 R149, RZ, RZ, R25 ;  /* 0x000000ffff957224 */ /* 0x000fc600078e0019 */
[----:B------:R1:W-:Y:S02]  /*2fdc0*/  STL.64 [R1+0x5f8], R26 ;  /* 0x0005f81a01007387 */ /* 0x0003e40000100a00 */
[C---:B-1----:R-:W-:Y:S11]  /*2fdd0*/  HMMA.1688.F32.TF32 R24, R236.reuse, R150, R96 ;  /* 0x00000096ec18723c */ /* 0x042ff60000081060 */
[----:B------:R-:W-:Y:S11]  /*2fde0*/  @!UPT UIADD3 URZ, URZ, URZ, URZ ;  /* 0x0000003f3f3ff290 */ /* 0x000ff6000fffe03f */
[----:B------:R-:W-:Y:S01]  /*2fdf0*/  @!UPT UIADD3 URZ, URZ, URZ, URZ ;  /* 0x0000003f3f3ff290 */ /* 0x000fe2000fffe03f */
[----:B------:R1:W-:Y:S01]  /*2fe00*/  STL.64 [R1+0x5e8], R26 ;  /* 0x0005e81a01007387 */ /* 0x0003e20000100a00 */
[----:B------:R-:W-:Y:S01]  /*2fe10*/  IMAD.MOV.U32 R152, RZ, RZ, R24 ;  /* 0x000000ffff987224 */ /* 0x000fe200078e0018 */
[----:B------:R-:W-:Y:S02]  /*2fe20*/  MOV R153, R25 ;  /* 0x0000001900997202 */ /* 0x000fe40000000f00 */
[C---:B-1----:R-:W-:Y:S11]  /*2fe30*/  HMMA.1688.F32.TF32 R24, R236.reuse, R42, R100 ;  /* 0x0000002aec18723c */ /* 0x042ff60000081064 */
[----:B------:R-:W-:Y:S11]  /*2fe40*/  @!UPT UIADD3 URZ, URZ, URZ, URZ ;  /* 0x0000003f3f3ff290 */ /* 0x000ff6000fffe03f */
[----:B------:R-:W-:Y:S01]  /*2fe50*/  @!UPT UIADD3 URZ, URZ, URZ, URZ ;  /* 0x0000003f3f3ff290 */ /* 0x000fe2000fffe03f */
[----:B------:R1:W-:Y:S01]  /*2fe60*/  STL.64 [R1+0x5d8], R26 ;  /* 0x0005d81a01007387 */ /* 0x0003e20000100a00 */
[----:B------:R-:W-:Y:S02]  /*2fe70*/  IMAD.MOV.U32 R156, RZ, RZ, R24 ;  /* 0x000000ffff9c7224 */ /* 0x000fe400078e0018 */
[----:B------:R-:W-:Y:S02]  /*2fe80*/  IMAD.MOV.U32 R157, RZ, RZ, R25 ;  /* 0x000000ffff9d7224 */ /* 0x000fe400078e0019 */
[C---:B-1----:R-:W-:Y:S11]  /*2fe90*/  HMMA.1688.F32.TF32 R24, R236.reuse, R38, R104 ;  /* 0x00000026ec18723c */ /* 0x042ff60000081068 */
[----:B------:R-:W-:Y:S11]  /*2fea0*/  @!UPT UIADD3 URZ, URZ, URZ, URZ ;  /* 0x0000003f3f3ff290 */ /* 0x000ff6000fffe03f */
[----:B------:R-:W-:Y:S02]  /*2feb0*/  @!UPT UIADD3 URZ, URZ, URZ, URZ ;  /* 0x0000003f3f3ff290 */ /* 0x000fe4000fffe03f */
[----:B------:R-:W-:Y:S01]  /*2fec0*/  IMAD.MOV.U32 R160, RZ, RZ, R24 ;  /* 0x000000ffffa07224 */ /* 0x000fe200078e0018 */
[----:B------:R-:W-:Y:S01]  /*2fed0*/  MOV R161, R25 ;  /* 0x0000001900a17202 */ /* 0x000fe20000000f00 */
[----:B------:R-:W-:Y:S02]  /*2fee0*/  IMAD.MOV.U32 R136, RZ, RZ, R26 ;  /* 0x000000ffff887224 */ /* 0x000fe400078e001a */
[----:B------:R-:W-:Y:S02]  /*2fef0*/  IMAD.MOV.U32 R137, RZ, RZ, R27 ;  /* 0x000000ffff897224 */ /* 0x000fe400078e001b */
[C---:B------:R-:W-:Y:S08]  /*2ff00*/  HMMA.1688.F32.TF32 R24, R236.reuse, R18, R108 ;  /* 0x00000012ec18723c */ /* 0x040ff0000008106c */
[----:B------:R-:W-:Y:S08]  /*2ff10*/  HMMA.1688.F32.TF32 R28, R236, R14, R112 ;  /* 0x0000000eec1c723c */ /* 0x000ff00000081070 */
[----:B------:R-:W-:Y:S08]  /*2ff20*/  HMMA.1688.F32.TF32 R236, R20, R182, R120 ;  /* 0x000000b614ec723c */ /* 0x000ff00000081078 */
[----:B------:R-:W-:Y:S01]  /*2ff30*/  IMAD.MOV.U32 R164, RZ, RZ, R24 ;  /* 0x000000ffffa47224 */ /* 0x000fe200078e0018 */
[----:B------:R-:W-:Y:S01]  /*2ff40*/  MOV R165, R25 ;  /* 0x0000001900a57202 */ /* 0x000fe20000000f00 */
[----:B------:R-:W-:-:S02]  /*2ff50*/  IMAD.MOV.U32 R138, RZ, RZ, R26 ;  /* 0x000000ffff8a7224 */ /* 0x000fc400078e001a */
[----:B------:R-:W-:Y:S02]  /*2ff60*/  IMAD.MOV.U32 R139, RZ, RZ, R27 ;  /* 0x000000ffff8b7224 */ /* 0x000fe400078e001b */
[C---:B------:R-:W-:Y:S08]  /*2ff70*/  HMMA.1688.F32.TF32 R24, R20.reuse, R186, R116 ;  /* 0x000000ba1418723c */ /* 0x040ff00000081074 */
[C---:B------:R-:W-:Y:S08]  /*2ff80*/  HMMA.1688.F32.TF32 R180, R20.reuse, R10, R124 ;  /* 0x0000000a14b4723c */ /* 0x040ff0000008107c */
[----:B------:R-:W-:Y:S01]  /*2ff90*/  HMMA.1688.F32.TF32 R184, R20, R178, R128 ;  /* 0x000000b214b8723c */ /* 0x000fe20000081080 */
[----:B------:R-:W-:Y:S04]  /*2ffa0*/  STL.64 [R1+0x5a0], R28 ;  /* 0x0005a01c01007387 */ /* 0x000fe80000100a00 */
[----:B------:R-:W-:Y:S04]  /*2ffb0*/  STL.64 [R1+0x5a8], R30 ;  /* 0x0005a81e01007387 */ /* 0x000fe80000100a00 */
[----:B------:R1:W-:Y:S04]  /*2ffc0*/  STL.64 [R1+0x598], R26 ;  /* 0x0005981a01007387 */ /* 0x0003e80000100a00 */
        /* <DEDUP_REMOVED lines=16> */
[----:B------:R-:W2:Y:S01]  /*300d0*/  LDL R5, [R1+0xa00] ;  /* 0x000a000001057983 */ /* 0x000ea20000100800 */
[----:B------:R-:W-:Y:S01]  /*300e0*/  IMAD.MOV.U32 R172, RZ, RZ, R24 ;  /* 0x000000ffffac7224 */ /* 0x000fe200078e0018 */
[----:B------:R-:W-:-:S02]  /*300f0*/  MOV R173, R25 ;  /* 0x0000001900ad7202 */ /* 0x000fc40000000f00 */
[C---:B-1----:R-:W-:Y:S11]  /*30100*/  HMMA.1688.F32.TF32 R24, R20.reuse, R174, R208 ;  /* 0x000000ae1418723c */ /* 0x042ff600000810d0 */
[----:B------:R-:W-:Y:S11]  /*30110*/  @!UPT UIADD3 URZ, URZ, URZ, URZ ;  /* 0x0000003f3f3ff290 */ /* 0x000ff6000fffe03f */
[----:B------:R-:W-:Y:S01]  /*30120*/  @!UPT UIADD3 URZ, URZ, URZ, URZ ;  /* 0x0000003f3f3ff290 */ /* 0x000fe2000fffe03f */
[----:B------:R-:W-:Y:S04]  /*30130*/  STL.64 [R1+0x580], R24 ;  /* 0x0005801801007387 */ /* 0x000fe80000100a00 */
[----:B------:R1:W-:Y:S02]  /*30140*/  STL.64 [R1+0x588], R26 ;  /* 0x0005881a01007387 */ /* 0x0003e40000100a00 */
[C---:B-1----:R-:W-:Y:S08]  /*30150*/  HMMA.1688.F32.TF32 R24, R20.reuse, R162, R140 ;  /* 0x000000a21418723c */ /* 0x042ff0000008108c */
[C---:B------:R-:W-:Y:S08]  /*30160*/  HMMA.1688.F32.TF32 R32, R20.reuse, R170, R132 ;  /* 0x000000aa1420723c */ /* 0x040ff00000081084 */
[----:B------:R-:W-:Y:S08]  /*30170*/  HMMA.1688.F32.TF32 R28, R20, R166, R216 ;  /* 0x000000a6141c723c */ /* 0x000ff000000810d8 */
[----:B------:R-:W-:Y:S01]  /*30180*/  IMAD.MOV.U32 R184, RZ, RZ, R24 ;  /* 0x000000ffffb87224 */ /* 0x000fe200078e0018 */
[----:B------:R-:W-:Y:S01]  /*30190*/  MOV R187, R27 ;  /* 0x0000001b00bb7202 */ /* 0x000fe20000000f00 */
[----:B------:R-:W-:-:S02]  /*301a0*/  IMAD.MOV.U32 R185, RZ, RZ, R25 ;  /* 0x000000ffffb97224 */ /* 0x000fc400078e0019 */
[----:B------:R-:W-:Y:S02]  /*301b0*/  IMAD.MOV.U32 R186, RZ, RZ, R26 ;  /* 0x000000ffffba7224 */ /* 0x000fe400078e001a */
[C---:B------:R-:W-:Y:S01]  /*301c0*/  HMMA.1688.F32.TF32 R24, R20.reuse, R158, R224 ;  /* 0x0000009e1418723c */ /* 0x040fe200000810e0 */
[----:B------:R-:W-:Y:S04]  /*301d0*/  STL.64 [R1+0x570], R32 ;  /* 0x0005702001007387 */ /* 0x000fe80000100a00 */
[----:B------:R-:W-:Y:S04]  /*301e0*/  STL.64 [R1+0x578], R34 ;  /* 0x0005782201007387 */ /* 0x000fe80000100a00 */
[----:B------:R-:W-:Y:S04]  /*301f0*/  STL.64 [R1+0x560], R28 ;  /* 0x0005601c01007387 */ /* 0x000fe80000100a00 */
[----:B------:R-:W-:Y:S01]  /*30200*/  STL.64 [R1+0x568], R30 ;  /* 0x0005681e01007387 */ /* 0x000fe20000100a00 */
[----:B------:R-:W-:Y:S01]  /*30210*/  HMMA.1688.F32.TF32 R204, R20, R150, R188 ;  /* 0x0000009614cc723c */ /* 0x000fe200000810bc */
[----:B------:R-:W-:Y:S01]  /*30220*/  IMAD.MOV.U32 R76, RZ, RZ, R12 ;  /* 0x000000ffff4c7224 */ /* 0x000fe200078e000c */
[----:B------:R-:W-:Y:S01]  /*30230*/  MOV R79, R4 ;  /* 0x00000004004f7202 */ /* 0x000fe20000000f00 */
[----:B------:R-:W-:-:S02]  /*30240*/  IMAD.MOV.U32 R77, RZ, RZ, R9 ;  /* 0x000000ffff4d7224 */ /* 0x000fc400078e0009 */
[----:B------:R-:W-:-:S03]  /*30250*/  IMAD.MOV.U32 R78, RZ, RZ, R8 ;  /* 0x000000ffff4e7224 */ /* 0x000fc600078e0008 */
[C---:B------:R-:W-:Y:S02]  /*30260*/  HMMA.1688.F32.TF32 R216, R20.reuse, R18, R228 ;  /* 0x0000001214d8723c */ /* 0x040fe400000810e4 */
[----:B------:R-:W-:Y:S01]  /*30270*/  IMAD.MOV.U32 R227, RZ, RZ, R24 ;  /* 0x000000ffffe37224 */ /* 0x000fe200078e0018 */
[----:B------:R-:W-:Y:S01]  /*30280*/  MOV R224, R27 ;  /* 0x0000001b00e07202 */ /* 0x000fe20000000f00 */
[----:B------:R-:W-:Y:S02]  /*30290*/  IMAD.MOV.U32 R226, RZ, RZ, R25 ;  /* 0x000000ffffe27224 */ /* 0x000fe400078e0019 */
[----:B------:R-:W-:Y:S02]  /*302a0*/  IMAD.MOV.U32 R225, RZ, RZ, R26 ;  /* 0x000000ffffe17224 */ /* 0x000fe400078e001a */
[----:B------:R-:W-:Y:S01]  /*302b0*/  HMMA.1688.F32.TF32 R240, R20, R14, R240 ;  /* 0x0000000e14f0723c */ /* 0x000fe200000810f0 */
[----:B--2---:R-:W1:Y:S04]  /*302c0*/  LDSM.16.M88.4 R64, [R5+0x80080] ;  /* 0x080080000540783b */ /* 0x004e680000000200 */
[----:B------:R-:W2:Y:S04]  /*302d0*/  LDSM.16.M88.4 R48, [R5+0x88080] ;  /* 0x088080000530783b */ /* 0x000ea80000000200 */
[----:B------:R-:W3:Y:S04]  /*302e0*/  LDSM.16.M88.4 R44, [R5+0x8a080] ;  /* 0x08a08000052c783b */ /* 0x000ee80000000200 */
[----:B------:R-:W4:Y:S04]  /*302f0*/  LDSM.16.M88.4 R40, [R5+0x8c080] ;  /* 0x08c080000528783b */ /* 0x000f280000000200 */
[----:B------:R-:W-:Y:S04]  /*30300*/  LDSM.16.M88.4 R36, [R5+0x8e080] ;  /* 0x08e080000524783b */ /* 0x000fe80000000200 */
[----:B------:R-:W2:Y:S04]  /*30310*/  LDSM.16.M88.4 R60, [R5+0x82080] ;  /* 0x08208000053c783b */ /* 0x000ea80000000200 */
[----:B------:R-:W2:Y:S04]  /*30320*/  LDSM.16.M88.4 R32, [R5+0x90080] ;  /* 0x090080000520783b */ /* 0x000ea80000000200 */
[----:B------:R-:W3:Y:S04]  /*30330*/  LDSM.16.M88.4 R28, [R5+0x92080] ;  /* 0x09208000051c783b */ /* 0x000ee80000000200 */
[----:B------:R-:W3:Y:S04]  /*30340*/  LDSM.16.M88.4 R24, [R5+0x94080] ;  /* 0x094080000518783b */ /* 0x000ee80000000200 */
[----:B------:R-:W4:Y:S04]  /*30350*/  LDSM.16.M88.4 R20, [R5+0x96080] ;  /* 0x096080000514783b */ /* 0x000f280000000200 */
[----:B------:R-:W4:Y:S04]  /*30360*/  LDSM.16.M88.4 R16, [R5+0x98080] ;  /* 0x098080000510783b */ /* 0x000f280000000200 */
[----:B------:R-:W4:Y:S01]  /*30370*/  LDSM.16.M88.4 R12, [R5+0x9a080] ;  /* 0x09a08000050c783b */ /* 0x000f220000000200 */
[----:B-1----:R-:W-:Y:S03]  /*30380*/  HMMA.1688.F32.TF32 R76, R248, R64, R76 ;  /* 0x00000040f84c723c */ /* 0x002fe6000008104c */
[----:B------:R-:W1:Y:S04]  /*30390*/  LDSM.16.M88.4 R8, [R5+0x9c080] ;  /* 0x09c080000508783b */ /* 0x000e680000000200 */
[----:B------:R-:W-:Y:S04]  /*303a0*/  LDSM.16.M88.4 R56, [R5+0x84080] ;  /* 0x084080000538783b */ /* 0x000fe80000000200 */
[----:B------:R-:W-:Y:S04]  /*303b0*/  LDSM.16.M88.4 R52, [R5+0x86080] ;  /* 0x086080000534783b */ /* 0x000fe80000000200 */
[----:B------:R-:W1:Y:S04]  /*303c0*/  LDSM.16.M88.4 R4, [R5+0x9e080] ;  /* 0x09e080000504783b */ /* 0x000e680000000200 */
[----:B--2---:R-:W-:Y:S04]  /*303d0*/  STL [R1+0x2614], R50 ;  /* 0x0026143201007387 */ /* 0x004fe80000100800 */
[----:B------:R-:W-:Y:S04]  /*303e0*/  STL [R1+0x2610], R51 ;  /* 0x0026103301007387 */ /* 0x000fe80000100800 */
[----:B---3--:R-:W-:Y:S01]  /*303f0*/  STL [R1+0x261c], R46 ;  /* 0x00261c2e01007387 */ /* 0x008fe20000100800 */
[----:B------:R-:W-:-:S03]  /*30400*/  IMAD.MOV.U32 R181, RZ, RZ, R76 ;  /* 0x000000ffffb57224 */ /* 0x000fc600078e004c */
[----:B------:R-:W-:Y:S01]  /*30410*/  STL [R1+0x2618], R47 ;  /* 0x0026182f01007387 */ /* 0x000fe20000100800 */
[----:B------:R-:W-:Y:S01]  /*30420*/  IMAD.MOV.U32 R236, RZ, RZ, R77 ;  /* 0x000000ffffec7224 */ /* 0x000fe200078e004d */
[----:B------:R-:W-:Y:S02]  /*30430*/  MOV R238, R79 ;  /* 0x0000004f00ee7202 */ /* 0x000fe40000000f00 */
[----:B----4-:R-:W-:Y:S01]  /*30440*/  STL [R1+0x2620], R42 ;  /* 0x0026202a01007387 */ /* 0x010fe20000100800 */
[----:B------:R-:W-:-:S03]  /*30450*/  IMAD.MOV.U32 R237, RZ, RZ, R78 ;  /* 0x000000ffffed7224 */ /* 0x000fc600078e004e */
[----:B------:R-:W-:Y:S01]  /*30460*/  STL [R1+0x260c], R43 ;  /* 0x00260c2b01007387 */ /* 0x000fe20000100800 */
[----:B------:R-:W-:Y:S03]  /*30470*/  HMMA.1688.F32.TF32 R76, R248, R60, R244 ;  /* 0x0000003cf84c723c */ /* 0x000fe600000810f4 */
        /* <DEDUP_REMOVED lines=14> */
[----:B-1----:R-:W-:Y:S04]  /*30560*/  STL [R1+0x2654], R10 ;  /* 0x0026540a01007387 */ /* 0x002fe80000100800 */
[----:B------:R-:W-:Y:S04]  /*30570*/  STL [R1+0x2650], R11 ;  /* 0x0026500b01007387 */ /* 0x000fe80000100800 */
[----:B------:R-:W2:Y:S04]  /*30580*/  LDL.LU R72, [R1+0x8b0] ;  /* 0x0008b00001487983 */ /* 0x000ea80000300800 */
[----:B------:R-:W2:Y:S04]  /*30590*/  LDL.LU R73, [R1+0x8b4] ;  /* 0x0008b40001497983 */ /* 0x000ea80000300800 */
[----:B------:R-:W2:Y:S04]  /*305a0*/  LDL.LU R74, [R1+0x8b8] ;  /* 0x0008b800014a7983 */ /* 0x000ea80000300800 */
[----:B------:R-:W2:Y:S04]  /*305b0*/  LDL.LU R75, [R1+0x8bc] ;  /* 0x0008bc00014b7983 */ /* 0x000ea80000300800 */
[----:B------:R-:W-:Y:S04]  /*305c0*/  STL [R1+0x265c], R6 ;  /* 0x00265c0601007387 */ /* 0x000fe80000100800 */
[----:B------:R-:W-:Y:S01]  /*305d0*/  STL [R1+0x2658], R7 ;  /* 0x0026580701007387 */ /* 0x000fe20000100800 */
[----:B------:R-:W-:-:S03]  /*305e0*/  IMAD.MOV.U32 R239, RZ, RZ, R76 ;  /* 0x000000ffffef7224 */ /* 0x000fc600078e004c */
[----:B------:R-:W3:Y:S01]  /*305f0*/  LDL.LU R244, [R1+0x850] ;  /* 0x0008500001f47983 */ /* 0x000ee20000300800 */
[----:B------:R-:W-:-:S03]  /*30600*/  IMAD.MOV.U32 R182, RZ, RZ, R77 ;  /* 0x000000ffffb67224 */ /* 0x000fc600078e004d */
        /* <DEDUP_REMOVED lines=33> */
[C---:B--2---:R-:W-:Y:S08]  /*30820*/  HMMA.1688.F32.TF32 R72, R248.reuse, R56, R72 ;  /* 0x00000038f848723c */ /* 0x044ff00000081048 */
[----:B---3--:R-:W-:Y:S11]  /*30830*/  HMMA.1688.F32.TF32 R104, R248, R52, R104 ;  /* 0x00000034f868723c */ /* 0x008ff60000081068 */
[----:B------:R-:W-:Y:S05]  /*30840*/  @!UPT UIADD3 URZ, URZ, URZ, URZ ;  /* 0x0000003f3f3ff290 */ /* 0x000fea000fffe03f */
[----:B------:R-:W-:Y:S01]  /*30850*/  IMAD.MOV.U32 R179, RZ, RZ, R72 ;  /* 0x000000ffffb37224 */ /* 0x000fe200078e0048 */
[----:B------:R-:W-:Y:S01]  /*30860*/  MOV R178, R73 ;  /* 0x0000004900b27202 */ /* 0x000fe20000000f00 */
[----:B------:R-:W2:Y:S01]  /*30870*/  LDL.LU R72, [R1+0x820] ;  /* 0x0008200001487983 */ /* 0x000ea20000300800 */
[----:B------:R-:W-:Y:S02]  /*30880*/  IMAD.MOV.U32 R177, RZ, RZ, R74 ;  /* 0x000000ffffb17224 */ /* 0x000fe400078e004a */
[----:B------:R-:W-:Y:S01]  /*30890*/  IMAD.MOV.U32 R176, RZ, RZ, R75 ;  /* 0x000000ffffb07224 */ /* 0x000fe200078e004b */
[----:B------:R-:W2:Y:S04]  /*308a0*/  LDL.LU R73, [R1+0x824] ;  /* 0x0008240001497983 */ /* 0x000ea80000300800 */
[----:B------:R-:W2:Y:S04]  /*308b0*/  LDL.LU R74, [R1+0x828] ;  /* 0x00082800014a7983 */ /* 0x000ea80000300800 */
[----:B------:R-:W2:Y:S04]  /*308c0*/  LDL.LU R75, [R1+0x82c] ;  /* 0x00082c00014b7983 */ /* 0x000ea80000300800 */
[----:B------:R-:W3:Y:S04]  /*308d0*/  LDL.LU R80, [R1+0x810] ;  /* 0x0008100001507983 */ /* 0x000ee80000300800 */
[----:B------:R-:W3:Y:S01]  /*308e0*/  LDL.LU R81, [R1+0x814] ;  /* 0x0008140001517983 */ /* 0x000ee20000300800 */
[----:B------:R-:W-:Y:S01]  /*308f0*/  IMAD.MOV.U32 R220, RZ, RZ, R104 ;  /* 0x000000ffffdc7224 */ /* 0x000fe200078e0068 */
[----:B------:R-:W-:Y:S01]  /*30900*/  MOV R221, R105 ;  /* 0x0000006900dd7202 */ /* 0x000fe20000000f00 */
[----:B------:R-:W-:Y:S01]  /*30910*/  IMAD.MOV.U32 R222, RZ, RZ, R106 ;  /* 0x000000ffffde7224 */ /* 0x000fe200078e006a */
[----:B------:R-:W3:Y:S01]  /*30920*/  LDL.LU R82, [R1+0x818] ;  /* 0x0008180001527983 */ /* 0x000ee20000300800 */
[----:B------:R-:W-:-:S03]  /*30930*/  IMAD.MOV.U32 R180, RZ, RZ, R107 ;  /* 0x000000ffffb47224 */ /* 0x000fc600078e006b */
[----:B------:R-:W3:Y:S01]  /*30940*/  LDL.LU R83, [R1+0x81c] ;  /* 0x00081c0001537983 */ /* 0x000ee20000300800 */
[C---:B----4-:R-:W-:Y:S08]  /*30950*/  HMMA.1688.F32.TF32 R104, R248.reuse, R48, R100 ;  /* 0x00000030f868723c */ /* 0x050ff00000081064 */
[C---:B------:R-:W-:Y:S08]  /*30960*/  HMMA.1688.F32.TF32 R100, R248.reuse, R44, R96 ;  /* 0x0000002cf864723c */ /* 0x040ff00000081060 */
[C---:B------:R-:W-:Y:S07]  /*30970*/  HMMA.1688.F32.TF32 R96, R248.reuse, R40, R76 ;  /* 0x00000028f860723c */ /* 0x040fee000008104c */
[----:B------:R-:W-:Y:S04]  /*30980*/  STL.64 [R1+0xa0], R104 ;  /* 0x0000a06801007387 */ /* 0x000fe80000100a00 */
[----:B------:R-:W-:Y:S04]  /*30990*/  STL.64 [R1+0xa8], R106 ;  /* 0x0000a86a01007387 */ /* 0x000fe80000100a00 */
[----:B------:R-:W4:Y:S04]  /*309a0*/  LDL.LU R76, [R1+0x800] ;  /* 0x00080000014c7983 */ /* 0x000f280000300800 */
[----:B------:R-:W-:Y:S04]  /*309b0*/  STL.64 [R1+0x90], R100 ;  /* 0x0000906401007387 */ /* 0x000fe80000100a00 */
[----:B------:R-:W-:Y:S04]  /*309c0*/  STL.64 [R1+0x98], R102 ;  /* 0x0000986601007387 */ /* 0x000fe80000100a00 */
[----:B------:R-:W-:Y:S04]  /*309d0*/  STL.64 [R1+0x80], R96 ;  /* 0x0000806001007387 */ /* 0x000fe80000100a00 */
[----:B------:R1:W-:Y:S04]  /*309e0*/  STL.64 [R1+0x88], R98 ;  /* 0x0000886201007387 */ /* 0x0003e80000100a00 */
[----:B------:R-:W4:Y:S04]  /*309f0*/  LDL.LU R77, [R1+0x804] ;  /* 0x00080400014d7983 */ /* 0x000f280000300800 */
[----:B------:R-:W4:Y:S04]  /*30a00*/  LDL.LU R78, [R1+0x808] ;  /* 0x00080800014e7983 */ /* 0x000f280000300800 */
[----:B------:R-:W4:Y:S01]  /*30a10*/  LDL.LU R79, [R1+0x80c] ;  /* 0x00080c00014f7983 */ /* 0x000f220000300800 */
[C---:B-1----:R-:W-:Y:S08]  /*30a20*/  HMMA.1688.F32.TF32 R96, R248.reuse, R36, R92 ;  /* 0x00000024f860723c */ /* 0x042ff0000008105c */
[C---:B------:R-:W-:Y:S11]  /*30a30*/  HMMA.1688.F32.TF32 R92, R248.reuse, R32, R244 ;  /* 0x00000020f85c723c */ /* 0x040ff600000810f4 */
[----:B------:R-:W-:Y:S04]  /*30a40*/  @!UPT UIADD3 URZ, URZ, URZ, URZ ;  /* 0x0000003f3f3ff290 */ /* 0x000fe8000fffe03f */
[----:B------:R-:W-:Y:S04]  /*30a50*/  STL.64 [R1+0x70], R96 ;  /* 0x0000706001007387 */ /* 0x000fe80000100a00 */
[----:B------:R-:W-:Y:S04]  /*30a60*/  STL.64 [R1+0x78], R98 ;  /* 0x0000786201007387 */ /* 0x000fe80000100a00 */
[----:B------:R-:W-:Y:S04]  /*30a70*/  STL.64 [R1+0x60], R92 ;  /* 0x0000605c01007387 */ /* 0x000fe80000100a00 */
[----:B------:R-:W4:Y:S04]  /*30a80*/  LDL.LU R244, [R1+0x7f0] ;  /* 0x0007f00001f47983 */ /* 0x000f280000300800 */
[----:B------:R-:W4:Y:S04]  /*30a90*/  LDL.LU R245, [R1+0x7f4] ;  /* 0x0007f40001f57983 */ /* 0x000f280000300800 */
[----:B------:R-:W4:Y:S04]  /*30aa0*/  LDL.LU R246, [R1+0x7f8] ;  /* 0x0007f80001f67983 */ /* 0x000f280000300800 */
[----:B------:R-:W4:Y:S01]  /*30ab0*/  LDL.LU R247, [R1+0x7fc] ;  /* 0x0007fc0001f77983 */ /* 0x000f220000300800 */
[C---:B------:R-:W-:Y:S08]  /*30ac0*/  HMMA.1688.F32.TF32 R88, R248.reuse, R28, R88 ;  /* 0x0000001cf858723c */ /* 0x040ff00000081058 */
[----:B------:R-:W-:Y:S01]  /*30ad0*/  HMMA.1688.F32.TF32 R84, R248, R24, R84 ;  /* 0x00000018f854723c */ /* 0x000fe20000081054 */
[----:B------:R-:W-:Y:S01]  /*30ae0*/  MOV R7, R95 ;  /* 0x0000005f00077202 */ /* 0x000fe20000000f00 */
[----:B------:R-:W-:-:S04]  /*30af0*/  IMAD.MOV.U32 R6, RZ, RZ, R94 ;  /* 0x000000ffff067224 */ /* 0x000fc800078e005e */
[----:B------:R1:W-:Y:S04]  /*30b00*/  STL [R1+0x2664], R7 ;  /* 0x0026640701007387 */ /* 0x0003e80000100800 */
[----:B------:R1:W-:Y:S05]  /*30b10*/  STL [R1+0x2660], R6 ;  /* 0x0026600601007387 */ /* 0x0003ea0000100800 */
[----:B------:R-:W-:Y:S04]  /*30b20*/  STL.64 [R1+0x50], R88 ;  /* 0x0000505801007387 */ /* 0x000fe80000100a00 */
[----:B------:R-:W-:Y:S04]  /*30b30*/  STL.64 [R1+0x58], R90 ;  /* 0x0000585a01007387 */ /* 0x000fe80000100a00 */
[----:B------:R2:W-:Y:S01]  /*30b40*/  STL.64 [R1+0x40], R84 ;  /* 0x0000405401007387 */ /* 0x0005e20000100a00 */
[----:B-1----:R-:W-:-:S02]  /*30b50*/  IMAD.MOV.U32 R7, RZ, RZ, R86 ;  /* 0x000000ffff077224 */ /* 0x002fc400078e0056 */
[----:B------:R-:W-:-:S05]  /*30b60*/  IMAD.MOV.U32 R6, RZ, RZ, R87 ;  /* 0x000000ffff067224 */ /* 0x000fca00078e0057 */
[----:B------:R-:W-:Y:S04]  /*30b70*/  STL [R1+0x266c], R6 ;  /* 0x00266c0601007387 */ /* 0x000fe80000100800 */
[----:B------:R-:W-:Y:S01]  /*30b80*/  STL [R1+0x2668], R7 ;  /* 0x0026680701007387 */ /* 0x000fe20000100800 */
[C---:B--2---:R-:W-:Y:S03]  /*30b90*/  HMMA.1688.F32.TF32 R84, R248.reuse, R20, R72 ;  /* 0x00000014f854723c */ /* 0x044fe60000081048 */
[----:B------:R-:W2:Y:S05]  /*30ba0*/  LDL.LU R72, [R1+0x290] ;  /* 0x0002900001487983 */ /* 0x000eaa0000300800 */
[----:B---3--:R-:W-:Y:S11]  /*30bb0*/  HMMA.1688.F32.TF32 R80, R248, R16, R80 ;  /* 0x00000010f850723c */ /* 0x008ff60000081050 */
[----:B------:R-:W-:Y:S04]  /*30bc0*/  @!UPT UIADD3 URZ, URZ, URZ, URZ ;  /* 0x0000003f3f3ff290 */ /* 0x000fe8000fffe03f */
[----:B------:R1:W-:Y:S04]  /*30bd0*/  STL.64 [R1+0x30], R84 ;  /* 0x0000305401007387 */ /* 0x0003e80000100a00 */
[----:B------:R3:W-:Y:S04]  /*30be0*/  STL.64 [R1+0x38], R86 ;  /* 0x0000385601007387 */ /* 0x0007e80000100a00 */
[----:B------:R-:W2:Y:S04]  /*30bf0*/  LDL.LU R73, [R1+0x294] ;  /* 0x0002940001497983 */ /* 0x000ea80000300800 */
[----:B------:R-:W2:Y:S04]  /*30c00*/  LDL.LU R74, [R1+0x298] ;  /* 0x00029800014a7983 */ /* 0x000ea80000300800 */
[----:B------:R-:W2:Y:S01]  /*30c10*/  LDL.LU R75, [R1+0x29c] ;  /* 0x00029c00014b7983 */ /* 0x000ea20000300800 */
[----:B------:R-:W-:Y:S01]  /*30c20*/  IMAD.MOV.U32 R15, RZ, RZ, R83 ;  /* 0x000000ffff0f7224 */ /* 0x000fe200078e0053 */
[----:B------:R-:W-:Y:S01]  /*30c30*/  MOV R11, R81 ;  /* 0x00000051000b7202 */ /* 0x000fe20000000f00 */
[----:B------:R-:W-:-:S02]  /*30c40*/  IMAD.MOV.U32 R14, RZ, RZ, R82 ;  /* 0x000000ffff0e7224 */ /* 0x000fc400078e0052 */
[----:B------:R-:W-:Y:S01]  /*30c50*/  IMAD.MOV.U32 R10, RZ, RZ, R80 ;  /* 0x000000ffff0a7224 */ /* 0x000fe200078e0050 */
[----:B------:R-:W-:Y:S04]  /*30c60*/  STL [R1+0x267c], R15 ;  /* 0x00267c0f01007387 */ /* 0x000fe80000100800 */
[----:B------:R-:W-:Y:S04]  /*30c70*/  STL [R1+0x2678], R14 ;  /* 0x0026780e01007387 */ /* 0x000fe80000100800 */
[----:B------:R-:W-:Y:S01]  /*30c80*/  STL [R1+0x2674], R11 ;  /* 0x0026740b01007387 */ /* 0x000fe20000100800 */
[----:B----4-:R-:W-:Y:S03]  /*30c90*/  HMMA.1688.F32.TF32 R76, R248, R12, R76 ;  /* 0x0000000cf84c723c */ /* 0x010fe6000008104c */
[----:B------:R-:W-:Y:S11]  /*30ca0*/  STL [R1+0x2670], R10 ;  /* 0x0026700a01007387 */ /* 0x000ff60000100800 */
[----:B------:R-:W-:Y:S09]  /*30cb0*/  @!UPT UIADD3 URZ, URZ, URZ, URZ ;  /* 0x0000003f3f3ff290 */ /* 0x000ff2000fffe03f */
[----:B------:R4:W-:Y:S04]  /*30cc0*/  STL.64 [R1+0x10], R76 ;  /* 0x0000104c01007387 */ /* 0x0009e80000100a00 */
[----:B-1----:R-:W2:Y:S04]  /*30cd0*/  LDL.LU R84, [R1+0x7e0] ;  /* 0x0007e00001547983 */ /* 0x002ea80000300800 */
[----:B------:R-:W2:Y:S04]  /*30ce0*/  LDL.LU R85, [R1+0x7e4] ;  /* 0x0007e40001557983 */ /* 0x000ea80000300800 */
[----:B---3--:R-:W3:Y:S04]  /*30cf0*/  LDL.LU R86, [R1+0x7e8] ;  /* 0x0007e80001567983 */ /* 0x008ee80000300800 */
[----:B------:R-:W3:Y:S01]  /*30d00*/  LDL.LU R87, [R1+0x7ec] ;  /* 0x0007ec0001577983 */ /* 0x000ee20000300800 */
[----:B------:R-:W-:Y:S01]  /*30d10*/  MOV R7, R79 ;  /* 0x0000004f00077202 */ /* 0x000fe20000000f00 */
[----:B------:R-:W-:-:S04]  /*30d20*/  IMAD.MOV.U32 R6, RZ, RZ, R78 ;  /* 0x000000ffff067224 */ /* 0x000fc800078e004e */
[----:B------:R-:W-:Y:S01]  /*30d30*/  STL [R1+0x2684], R7 ;  /* 0x0026840701007387 */ /* 0x000fe20000100800 */
[----:B----4-:R-:W-:Y:S03]  /*30d40*/  HMMA.1688.F32.TF32 R76, R248, R8, R244 ;  /* 0x00000008f84c723c */ /* 0x010fe600000810f4 */
[----:B------:R-:W-:Y:S04]  /*30d50*/  STL [R1+0x2680], R6 ;  /* 0x0026800601007387 */ /* 0x000fe80000100800 */
[----:B------:R-:W4:Y:S04]  /*30d60*/  LDL.LU R244, [R1+0x7d0] ;  /* 0x0007d00001f47983 */ /* 0x000f280000300800 */
[----:B------:R-:W4:Y:S04]  /*30d70*/  LDL.LU R245, [R1+0x7d4] ;  /* 0x0007d40001f57983 */ /* 0x000f280000300800 */
[----:B------:R-:W4:Y:S04]  /*30d80*/  LDL.LU R246, [R1+0x7d8] ;  /* 0x0007d80001f67983 */ /* 0x000f280000300800 */
[----:B------:R-:W4:Y:S05]  /*30d90*/  LDL.LU R247, [R1+0x7dc] ;  /* 0x0007dc0001f77983 */ /* 0x000f2a0000300800 */
[----:B------:R-:W-:-:S02]  /*30da0*/  IMAD.MOV.U32 R15, RZ, RZ, R76 ;  /* 0x000000ffff0f7224 */ /* 0x000fc400078e004c */
[----:B------:R-:W-:Y:S01]  /*30db0*/  IMAD.MOV.U32 R14, RZ, RZ, R77 ;  /* 0x000000ffff0e7224 */ /* 0x000fe200078e004d */
[----:B------:R-:W-:Y:S01]  /*30dc0*/  MOV R10, R79 ;  /* 0x0000004f000a7202 */ /* 0x000fe20000000f00 */
[----:B------:R-:W-:Y:S01]  /*30dd0*/  IMAD.MOV.U32 R11, RZ, RZ, R78 ;  /* 0x000000ffff0b7224 */ /* 0x000fe200078e004e */
[----:B------:R-:W-:Y:S04]  /*30de0*/  STL [R1+0x2694], R15 ;  /* 0x0026940f01007387 */ /* 0x000fe80000100800 */
[----:B------:R-:W-:Y:S04]  /*30df0*/  STL [R1+0x2690], R14 ;  /* 0x0026900e01007387 */ /* 0x000fe80000100800 */
        /* <DEDUP_REMOVED lines=11> */
[----:B------:R-:W-:Y:S04]  /*30eb0*/  LDS R72, [R252+0x18200] ;  /* 0x01820000fc487984 */ /* 0x000fe80000000800 */
[----:B------:R-:W-:Y:S04]  /*30ec0*/  LDS R74, [R252+0x1a200] ;  /* 0x01a20000fc4a7984 */ /* 0x000fe80000000800 */
[----:B------:R-:W-:Y:S04]  /*30ed0*/  LDS R73, [R2+0x18200] ;  /* 0x0182000002497984 */ /* 0x000fe80000000800 */
[----:B------:R-:W1:Y:S08]  /*30ee0*/  LDS R75, [R2+0x1a200] ;  /* 0x01a20000024b7984 */ /* 0x000e700000000800 */
[----:B------:R-:W-:Y:S04]  /*30ef0*/  STL [R1+0x26a4], R248 ;  /* 0x0026a4f801007387 */ /* 0x000fe80000100800 */
[----:B------:R-:W-:Y:S04]  /*30f00*/  STL [R1+0x26a0], R249 ;  /* 0x0026a0f901007387 */ /* 0x000fe80000100800 */
[----:B------:R2:W-:Y:S04]  /*30f10*/  STL [R1+0x269c], R250 ;  /* 0x00269cfa01007387 */ /* 0x0005e80000100800 */
[----:B------:R1:W-:Y:S01]  /*30f20*/  STL [R1+0x2698], R251 ;  /* 0x002698fb01007387 */ /* 0x0003e20000100800 */
[C---:B---3--:R-:W-:Y:S11]  /*30f30*/  HMMA.1688.F32.TF32 R84, R68.reuse, R64, R84 ;  /* 0x000000404454723c */ /* 0x048ff60000081054 */
[----:B------:R-:W-:Y:S11]  /*30f40*/  @!UPT UIADD3 URZ, URZ, URZ, URZ ;  /* 0x0000003f3f3ff290 */ /* 0x000ff6000fffe03f */
[----:B------:R-:W-:Y:S02]  /*30f50*/  @!UPT UIADD3 URZ, URZ, URZ, URZ ;  /* 0x0000003f3f3ff290 */ /* 0x000fe4000fffe03f */
[----:B------:R-:W-:Y:S01]  /*30f60*/  MOV R31, R87 ;  /* 0x00000057001f7202 */ /* 0x000fe20000000f00 */
[----:B------:R-:W-:Y:S02]  /*30f70*/  IMAD.MOV.U32 R30, RZ, RZ, R86 ;  /* 0x000000ffff1e7224 */ /* 0x000fe400078e0056 */
[----:B------:R-:W-:Y:S02]  /*30f80*/  IMAD.MOV.U32 R27, RZ, RZ, R85 ;  /* 0x000000ffff1b7224 */ /* 0x000fe400078e0055 */
[----:B------:R-:W-:Y:S01]  /*30f90*/  IMAD.MOV.U32 R26, RZ, RZ, R84 ;  /* 0x000000ffff1a7224 */ /* 0x000fe200078e0054 */
[----:B------:R-:W-:Y:S01]  /*30fa0*/  STL [R1+0x26b4], R31 ;  /* 0x0026b41f01007387 */ /* 0x000fe20000100800 */
[C---:B----4-:R-:W-:Y:S03]  /*30fb0*/  HMMA.1688.F32.TF32 R84, R68.reuse, R60, R244 ;  /* 0x0000003c4454723c */ /* 0x050fe600000810f4 */
[----:B------:R-:W-:Y:S04]  /*30fc0*/  STL [R1+0x26b0], R30 ;  /* 0x0026b01e01007387 */ /* 0x000fe80000100800 */
[----:B------:R-:W-:Y:S04]  /*30fd0*/  STL [R1+0x26ac], R27 ;  /* 0x0026ac1b01007387 */ /* 0x000fe80000100800 */
[----:B------:R3:W-:Y:S04]  /*30fe0*/  STL [R1+0x26a8], R26 ;  /* 0x0026a81a01007387 */ /* 0x0007e80000100800 */
[----:B------:R-:W4:Y:S04]  /*30ff0*/  LDL.LU R244, [R1+0x7a0] ;  /* 0x0007a00001f47983 */ /* 0x000f280000300800 */
[----:B------:R-:W4:Y:S04]  /*31000*/  LDL.LU R245, [R1+0x7a4] ;  /* 0x0007a40001f57983 */ /* 0x000f280000300800 */
[----:B------:R-:W4:Y:S04]  /*31010*/  LDL.LU R246, [R1+0x7a8] ;  /* 0x0007a80001f67983 */ /* 0x000f280000300800 */
[----:B------:R-:W4:Y:S01]  /*31020*/  LDL.LU R247, [R1+0x7ac] ;  /* 0x0007ac0001f77983 */ /* 0x000f220000300800 */
[C---:B------:R-:W-:Y:S08]  /*31030*/  HMMA.1688.F32.TF32 R76, R68.reuse, R52, R76 ;  /* 0x00000034444c723c */ /* 0x040ff0000008104c */
[----:B------:R-:W-:Y:S01]  /*31040*/  HMMA.1688.F32.TF32 R80, R68, R56, R80 ;  /* 0x000000384450723c */ /* 0x000fe20000081050 */
[----:B------:R-:W-:Y:S01]  /*31050*/  MOV R23, R87 ;  /* 0x0000005700177202 */ /* 0x000fe20000000f00 */
[----:B------:R-:W-:-:S02]  /*31060*/  IMAD.MOV.U32 R22, RZ, RZ, R86 ;  /* 0x000000ffff167224 */ /* 0x000fc400078e0056 */
[----:B------:R-:W-:Y:S02]  /*31070*/  IMAD.MOV.U32 R19, RZ, RZ, R85 ;  /* 0x000000ffff137224 */ /* 0x000fe400078e0055 */
[----:B------:R-:W-:Y:S01]  /*31080*/  IMAD.MOV.U32 R18, RZ, RZ, R84 ;  /* 0x000000ffff127224 */ /* 0x000fe200078e0054 */
[----:B------:R-:W-:Y:S09]  /*31090*/  STL [R1+0x26c4], R23 ;  /* 0x0026c41701007387 */ /* 0x000ff20000100800 */
[----:B--2---:R-:W-:Y:S01]  /*310a0*/  IMAD.MOV.U32 R250, RZ, RZ, R76 ;  /* 0x000000fffffa7224 */ /* 0x004fe200078e004c */
[----:B------:R-:W-:Y:S01]  /*310b0*/  MOV R14, R79 ;  /* 0x0000004f000e7202 */ /* 0x000fe20000000f00 */
[----:B-1----:R-:W-:Y:S01]  /*310c0*/  IMAD.MOV.U32 R251, RZ, RZ, R77 ;  /* 0x000000fffffb7224 */ /* 0x002fe200078e004d */
[----:B------:R-:W-:Y:S01]  /*310d0*/  STL [R1+0x26c0], R22 ;  /* 0x0026c01601007387 */ /* 0x000fe20000100800 */
[----:B------:R-:W-:-:S03]  /*310e0*/  IMAD.MOV.U32 R15, RZ, RZ, R78 ;  /* 0x000000ffff0f7224 */ /* 0x000fc600078e004e */
[----:B------:R-:W-:Y:S04]  /*310f0*/  STL [R1+0x26bc], R19 ;  /* 0x0026bc1301007387 */ /* 0x000fe80000100800 */
[----:B------:R-:W-:Y:S01]  /*31100*/  STL [R1+0x26b8], R18 ;  /* 0x0026b81201007387 */ /* 0x000fe20000100800 */
[----:B------:R-:W-:Y:S01]  /*31110*/  MOV R6, R83 ;  /* 0x0000005300067202 */ /* 0x000fe20000000f00 */
[----:B------:R-:W-:Y:S02]  /*31120*/  IMAD.MOV.U32 R7, RZ, RZ, R82 ;  /* 0x000000ffff077224 */ /* 0x000fe400078e0052 */
[----:B------:R-:W-:Y:S02]  /*31130*/  IMAD.MOV.U32 R10, RZ, RZ, R81 ;  /* 0x000000ffff0a7224 */ /* 0x000fe400078e0051 */
[----:B------:R-:W-:Y:S01]  /*31140*/  IMAD.MOV.U32 R11, RZ, RZ, R80 ;  /* 0x000000ffff0b7224 */ /* 0x000fe200078e0050 */
[----:B------:R-:W-:Y:S04]  /*31150*/  STL [R1+0x26d4], R6 ;  /* 0x0026d40601007387 */ /* 0x000fe80000100800 */
[----:B------:R-:W-:Y:S04]  /*31160*/  STL [R1+0x26d0], R7 ;  /* 0x0026d00701007387 */ /* 0x000fe80000100800 */
[----:B------:R1:W-:Y:S04]  /*31170*/  STL [R1+0x26cc], R10 ;  /* 0x0026cc0a01007387 */ /* 0x0003e80000100800 */
[----:B------:R2:W-:Y:S04]  /*31180*/  STL [R1+0x26c8], R11 ;  /* 0x0026c80b01007387 */ /* 0x0005e80000100800 */
        /* <DEDUP_REMOVED lines=16> */
[----:B------:R-:W-:Y:S04]  /*31290*/  STL [R1+0x26e4], R14 ;  /* 0x0026e40e01007387 */ /* 0x000fe80000100800 */
[----:B------:R-:W-:Y:S04]  /*312a0*/  STL [R1+0x26e0], R15 ;  /* 0x0026e00f01007387 */ /* 0x000fe80000100800 */
[----:B------:R1:W-:Y:S04]  /*312b0*/  STL [R1+0x26dc], R251 ;  /* 0x0026dcfb01007387 */ /* 0x0003e80000100800 */
[----:B------:R1:W-:Y:S01]  /*312c0*/  STL [R1+0x26d8], R250 ;  /* 0x0026d8fa01007387 */ /* 0x0003e20000100800 */
[C---:B----4-:R-:W-:Y:S11]  /*312d0*/  HMMA.1688.F32.TF32 R76, R68.reuse, R48, R244 ;  /* 0x00000030444c723c */ /* 0x050ff600000810f4 */
[----:B------:R-:W-:Y:S11]  /*312e0*/  @!UPT UIADD3 URZ, URZ, URZ, URZ ;  /* 0x0000003f3f3ff290 */ /* 0x000ff6000fffe03f */
[----:B------:R-:W-:Y:S02]  /*312f0*/  @!UPT UIADD3 URZ, URZ, URZ, URZ ;  /* 0x0000003f3f3ff290 */ /* 0x000fe4000fffe03f */
[----:B------:R-:W-:Y:S02]  /*31300*/  IMAD.MOV.U32 R38, RZ, RZ, R76 ;  /* 0x000000ffff267224 */ /* 0x000fe400078e004c */
[----:B------:R-:W-:Y:S01]  /*31310*/  IMAD.MOV.U32 R42, RZ, RZ, R77 ;  /* 0x000000ffff2a7224 */ /* 0x000fe200078e004d */
[----:B------:R-:W4:Y:S01]  /*31320*/  LDL.LU R76, [R1+0x750] ;  /* 0x00075000014c7983 */ /* 0x000f220000300800 */
[----:B------:R-:W-:Y:S01]  /*31330*/  IMAD.MOV.U32 R46, RZ, RZ, R78 ;  /* 0x000000ffff2e7224 */ /* 0x000fe200078e004e */
[----:B------:R-:W-:Y:S02]  /*31340*/  MOV R47, R79 ;  /* 0x0000004f002f7202 */ /* 0x000fe40000000f00 */
        /* <DEDUP_REMOVED lines=8> */
[C---:B---3--:R-:W-:Y:S01]  /*313d0*/  HMMA.1688.F32.TF32 R80, R68.reuse, R32, R80 ;  /* 0x000000204450723c */ /* 0x048fe20000081050 */
[----:B------:R-:W-:Y:S07]  /*313e0*/  STL [R1+0x26f4], R47 ;  /* 0x0026f42f01007387 */ /* 0x000fee0000100800 */
[C---:B------:R-:W-:Y:S08]  /*313f0*/  HMMA.1688.F32.TF32 R88, R68.reuse, R40, R88 ;  /* 0x000000284458723c */ /* 0x040ff00000081058 */
[----:B------:R-:W-:Y:S01]  /*31400*/  IMAD.MOV.U32 R26, RZ, RZ, R93 ;  /* 0x000000ffff1a7224 */ /* 0x000fe200078e005d */
[----:B------:R-:W-:Y:S01]  /*31410*/  HMMA.1688.F32.TF32 R84, R68, R36, R84 ;  /* 0x000000244454723c */ /* 0x000fe20000081054 */
[----:B------:R-:W-:Y:S01]  /*31420*/  IMAD.MOV.U32 R27, RZ, RZ, R92 ;  /* 0x000000ffff1b7224 */ /* 0x000fe200078e005c */
[----:B------:R-:W-:Y:S05]  /*31430*/  STL [R1+0x26f0], R46 ;  /* 0x0026f02e01007387 */ /* 0x000fea0000100800 */
[----:B------:R-:W-:Y:S01]  /*31440*/  IMAD.MOV.U32 R50, RZ, RZ, R80 ;  /* 0x000000ffff327224 */ /* 0x000fe200078e0050 */
[----:B------:R2:W-:Y:S01]  /*31450*/  STL [R1+0x26ec], R42 ;  /* 0x0026ec2a01007387 */ /* 0x0005e20000100800 */
[----:B------:R-:W-:-:S03]  /*31460*/  IMAD.MOV.U32 R51, RZ, RZ, R81 ;  /* 0x000000ffff337224 */ /* 0x000fc600078e0051 */
[----:B------:R3:W-:Y:S01]  /*31470*/  STL [R1+0x26e8], R38 ;  /* 0x0026e82601007387 */ /* 0x0007e20000100800 */
[----:B------:R-:W-:-:S03]  /*31480*/  IMAD.MOV.U32 R43, RZ, RZ, R82 ;  /* 0x000000ffff2b7224 */ /* 0x000fc600078e0052 */
[----:B------:R1:W-:Y:S01]  /*31490*/  STL [R1+0x26fc], R26 ;  /* 0x0026fc1a01007387 */ /* 0x0003e20000100800 */
[----:B------:R-:W-:-:S03]  /*314a0*/  MOV R39, R83 ;  /* 0x0000005300277202 */ /* 0x000fc60000000f00 */
[----:B------:R2:W-:Y:S04]  /*314b0*/  STL [R1+0x26f8], R27 ;  /* 0x0026f81b01007387 */ /* 0x0005e80000100800 */
[----:B------:R-:W3:Y:S01]  /*314c0*/  LDL.LU R80, [R1+0x6e0] ;  /* 0x0006e00001507983 */ /* 0x000ee20000300800 */
[----:B-1----:R-:W-:-:S03]  /*314d0*/  IMAD.MOV.U32 R10, RZ, RZ, R84 ;  /* 0x000000ffff0a7224 */ /* 0x002fc600078e0054 */
        /* <DEDUP_REMOVED lines=26> */
[C---:B----4-:R-:W-:Y:S11]  /*31680*/  HMMA.1688.F32.TF32 R76, R68.reuse, R28, R76 ;  /* 0x0000001c444c723c */ /* 0x050ff6000008104c */
[----:B------:R-:W-:Y:S11]  /*31690*/  @!UPT UIADD3 URZ, URZ, URZ, URZ ;  /* 0x0000003f3f3ff290 */ /* 0x000ff6000fffe03f */
[----:B------:R-:W-:Y:S02]  /*316a0*/  @!UPT UIADD3 URZ, URZ, URZ, URZ ;  /* 0x0000003f3f3ff290 */ /* 0x000fe4000fffe03f */
[----:B------:R-:W-:Y:S01]  /*316b0*/  IMAD.MOV.U32 R251, RZ, RZ, R76 ;  /* 0x000000fffffb7224 */ /* 0x000fe200078e004c */
[----:B------:R-:W-:Y:S01]  /*316c0*/  MOV R7, R79 ;  /* 0x0000004f00077202 */ /* 0x000fe20000000f00 */
[----:B------:R-:W-:Y:S02]  /*316d0*/  IMAD.MOV.U32 R250, RZ, RZ, R77 ;  /* 0x000000fffffa7224 */ /* 0x000fe400078e004d */
[----:B------:R-:W-:Y:S02]  /*316e0*/  IMAD.MOV.U32 R6, RZ, RZ, R78 ;  /* 0x000000ffff067224 */ /* 0x000fe400078e004e */
[----:B------:R-:W-:Y:S11]  /*316f0*/  HMMA.1688.F32.TF32 R76, R68, R24, R244 ;  /* 0x00000018444c723c */ /* 0x000ff600000810f4 */
[----:B------:R-:W-:Y:S11]  /*31700*/  @!UPT UIADD3 URZ, URZ, URZ, URZ ;  /* 0x0000003f3f3ff290 */ /* 0x000ff6000fffe03f */
[----:B------:R-:W-:Y:S02]  /*31710*/  @!UPT UIADD3 URZ, URZ, URZ, URZ ;  /* 0x0000003f3f3ff290 */ /* 0x000fe4000fffe03f */
[----:B--2---:R-:W-:Y:S02]  /*31720*/  IMAD.MOV.U32 R42, RZ, RZ, R76 ;  /* 0x000000ffff2a7224 */ /* 0x004fe400078e004c */
[----:B---3--:R-:W-:Y:S01]  /*31730*/  IMAD.MOV.U32 R38, RZ, RZ, R77 ;  /* 0x000000ffff267224 */ /* 0x008fe200078e004d */
[----:B------:R-:W2:Y:S01]  /*31740*/  LDL.LU R76, [R1+0x350] ;  /* 0x00035000014c7983 */ /* 0x000ea20000300800 */
[----:B------:R-:W-:Y:S01]  /*31750*/  IMAD.MOV.U32 R14, RZ, RZ, R78 ;  /* 0x000000ffff0e7224 */ /* 0x000fe200078e004e */
[----:B------:R-:W-:Y:S02]  /*31760*/  MOV R15, R79 ;  /* 0x0000004f000f7202 */ /* 0x000fe40000000f00 */
        /* <DEDUP_REMOVED lines=32> */
[----:B------:R-:W-:-:S02]  /*31970*/  MOV R249, R95 ;  /* 0x0000005f00f97202 */ /* 0x000fc40000000f00 */
[----:B------:R-:W2:Y:S04]  /*31980*/  LDL.LU R92, [R1+0x470] ;  /* 0x00047000015c7983 */ /* 0x000ea80000300800 */
[----:B------:R-:W2:Y:S04]  /*31990*/  LDL.LU R93, [R1+0x474] ;  /* 0x00047400015d7983 */ /* 0x000ea80000300800 */
[----:B------:R-:W2:Y:S04]  /*319a0*/  LDL.LU R94, [R1+0x478] ;  /* 0x00047800015e7983 */ /* 0x000ea80000300800 */
[----:B------:R-:W2:Y:S04]  /*319b0*/  LDL.LU R95, [R1+0x47c] ;  /* 0x00047c00015f7983 */ /* 0x000ea80000300800 */
[----:B------:R-:W2:Y:S04]  /*319c0*/  LDL.LU R244, [R1+0x6d0] ;  /* 0x0006d00001f47983 */ /* 0x000ea80000300800 */
[----:B------:R-:W2:Y:S01]  /*319d0*/  LDL.LU R245, [R1+0x6d4] ;  /* 0x0006d40001f57983 */ /* 0x000ea20000300800 */
[----:B------:R-:W-:Y:S01]  /*319e0*/  HMMA.1688.F32.TF32 R96, R72, R48, R96 ;  /* 0x000000304860723c */ /* 0x000fe20000081060 */
[----:B------:R-:W-:-:S02]  /*319f0*/  IMAD.MOV.U32 R246, RZ, RZ, R3 ;  /* 0x000000fffff67224 */ /* 0x000fc400078e0003 */
[----:B------:R-:W-:-:S05]  /*31a00*/  IMAD.MOV.U32 R247, RZ, RZ, R0 ;  /* 0x000000fffff77224 */ /* 0x000fca00078e0000 */
[C---:B---3--:R-:W-:Y:S08]  /*31a10*/  HMMA.1688.F32.TF32 R128, R68.reuse, R20, R128 ;  /* 0x000000144480723c */ /* 0x048ff00000081080 */
[C---:B----4-:R-:W-:Y:S08]  /*31a20*/  HMMA.1688.F32.TF32 R124, R68.reuse, R16, R124 ;  /* 0x00000010447c723c */ /* 0x050ff0000008107c */
[C---:B--2---:R-:W-:Y:S08]  /*31a30*/  HMMA.1688.F32.TF32 R116, R68.reuse, R8, R116 ;  /* 0x000000084474723c */ /* 0x044ff00000081074 */
[C---:B------:R-:W-:Y:S08]  /*31a40*/  HMMA.1688.F32.TF32 R120, R68.reuse, R12, R120 ;  /* 0x0000000c4478723c */ /* 0x040ff00000081078 */
[----:B------:R-:W-:Y:S08]  /*31a50*/  HMMA.1688.F32.TF32 R68, R68, R4, R76 ;  /* 0x000000044444723c */ /* 0x000ff0000008104c */
[C---:B------:R-:W-:Y:S08]  /*31a60*/  HMMA.1688.F32.TF32 R104, R72.reuse, R56, R104 ;  /* 0x000000384868723c */ /* 0x040ff00000081068 */
[C---:B------:R-:W-:Y:S01]  /*31a70*/  HMMA.1688.F32.TF32 R108, R72.reuse, R60, R108 ;  /* 0x0000003c486c723c */ /* 0x040fe2000008106c */
[----:B------:R-:W-:Y:S04]  /*31a80*/  STL.64 [R1+0x100], R120 ;  /* 0x0001007801007387 */ /* 0x000fe80000100a00 */
[----:B------:R-:W-:Y:S04]  /*31a90*/  STL.64 [R1+0x108], R122 ;  /* 0x0001087a01007387 */ /* 0x000fe80000100a00 */
[----:B------:R-:W-:Y:S04]  /*31aa0*/  STL [R1+0x25ec], R68 ;  /* 0x0025ec4401007387 */ /* 0x000fe80000100800 */
[----:B------:R-:W-:Y:S04]  /*31ab0*/  STL.64 [R1+0xf0], R116 ;  /* 0x0000f07401007387 */ /* 0x000fe80000100a00 */
[----:B------:R-:W-:Y:S04]  /*31ac0*/  STL.64 [R1+0xf8], R118 ;  /* 0x0000f87601007387 */ /* 0x000fe80000100a00 */
[----:B------:R-:W-:Y:S04]  /*31ad0*/  STL [R1+0x25e8], R69 ;  /* 0x0025e84501007387 */ /* 0x000fe80000100800 */
[----:B------:R-:W-:Y:S04]  /*31ae0*/  STL [R1+0x25e4], R70 ;  /* 0x0025e44601007387 */ /* 0x000fe80000100800 */
[----:B------:R1:W-:Y:S01]  /*31af0*/  STL [R1+0x25e0], R71 ;  /* 0x0025e04701007387 */ /* 0x0003e20000100800 */
[----:B------:R-:W-:Y:S01]  /*31b00*/  HMMA.1688.F32.TF32 R92, R72, R44, R92 ;  /* 0x0000002c485c723c */ /* 0x000fe2000008105c */
[----:B------:R-:W-:Y:S01]  /*31b10*/  IMAD.MOV.U32 R26, RZ, RZ, R128 ;  /* 0x000000ffff1a7224 */ /* 0x000fe200078e0080 */
[----:B------:R-:W-:Y:S01]  /*31b20*/  MOV R27, R129 ;  /* 0x00000081001b7202 */ /* 0x000fe20000000f00 */
[----:B------:R-:W-:-:S02]  /*31b30*/  IMAD.MOV.U32 R47, RZ, RZ, R130 ;  /* 0x000000ffff2f7224 */ /* 0x000fc400078e0082 */
[----:B------:R-:W-:Y:S01]  /*31b40*/  IMAD.MOV.U32 R46, RZ, RZ, R131 ;  /* 0x000000ffff2e7224 */ /* 0x000fe200078e0083 */
[----:B------:R-:W-:Y:S01]  /*31b50*/  MOV R35, R125 ;  /* 0x0000007d00237202 */ /* 0x000fe20000000f00 */
[----:B------:R-:W-:Y:S01]  /*31b60*/  IMAD.MOV.U32 R34, RZ, RZ, R124 ;  /* 0x000000ffff227224 */ /* 0x000fe200078e007c */
[----:B------:R-:W-:Y:S01]  /*31b70*/  LDS R76, [R252+0x18300] ;  /* 0x01830000fc4c7984 */ /* 0x000fe20000000800 */
[C---:B-1----:R-:W-:Y:S01]  /*31b80*/  HMMA.1688.F32.TF32 R68, R72.reuse, R64, R112 ;  /* 0x000000404844723c */ /* 0x042fe20000081070 */
[----:B------:R-:W-:Y:S02]  /*31b90*/  IMAD.MOV.U32 R3, RZ, RZ, R126 ;  /* 0x000000ffff037224 */ /* 0x000fe400078e007e */
[----:B------:R-:W-:Y:S01]  /*31ba0*/  IMAD.MOV.U32 R0, RZ, RZ, R127 ;  /* 0x000000ffff007224 */ /* 0x000fe200078e007f */
[----:B------:R-:W-:Y:S04]  /*31bb0*/  LDS R78, [R252+0x1a300] ;  /* 0x01a30000fc4e7984 */ /* 0x000fe80000000800 */
[----:B------:R-:W-:Y:S04]  /*31bc0*/  LDS R77, [R2+0x18300] ;  /* 0x01830000024d7984 */ /* 0x000fe80000000800 */
[----:B------:R-:W1:Y:S11]  /*31bd0*/  LDS R79, [R2+0x1a300] ;  /* 0x01a30000024f7984 */ /* 0x000e760000000800 */
[----:B------:R-:W-:Y:S04]  /*31be0*/  STL.64 [R1+0x4c0], R68 ;  /* 0x0004c04401007387 */ /* 0x000fe80000100a00 */
[----:B------:R2:W-:Y:S02]  /*31bf0*/  STL.64 [R1+0x4c8], R70 ;  /* 0x0004c84601007387 */ /* 0x0005e40000100a00 */
[C---:B--2---:R-:W-:Y:S02]  /*31c00*/  HMMA.1688.F32.TF32 R68, R72.reuse, R52, R100 ;  /* 0x000000344844723c */ /* 0x044fe40000081064 */
[----:B------:R-:W-:Y:S04]  /*31c10*/  STL.64 [R1+0x4b0], R108 ;  /* 0x0004b06c01007387 */ /* 0x000fe80000100a00 */
[----:B------:R-:W-:Y:S04]  /*31c20*/  STL.64 [R1+0x4b8], R110 ;  /* 0x0004b86e01007387 */ /* 0x000fe80000100a00 */
[----:B------:R-:W-:Y:S04]  /*31c30*/  STL.64 [R1+0x4a0], R104 ;  /* 0x0004a06801007387 */ /* 0x000fe80000100a00 */
[----:B------:R-:W-:Y:S09]  /*31c40*/  STL.64 [R1+0x4a8], R106 ;  /* 0x0004a86a01007387 */ /* 0x000ff20000100a00 */
[----:B------:R-:W-:Y:S04]  /*31c50*/  STL.64 [R1+0x490], R68 ;  /* 0x0004904401007387 */ /* 0x000fe80000100a00 */
[----:B------:R2:W-:Y:S02]  /*31c60*/  STL.64 [R1+0x498], R70 ;  /* 0x0004984601007387 */ /* 0x0005e40000100a00 */
[C---:B--2---:R-:W-:Y:S02]  /*31c70*/  HMMA.1688.F32.TF32 R68, R72.reuse, R40, R88 ;  /* 0x000000284844723c */ /* 0x044fe40000081058 */
[----:B------:R-:W-:Y:S04]  /*31c80*/  STL.64 [R1+0x480], R96 ;  /* 0x0004806001007387 */ /* 0x000fe80000100a00 */
[----:B------:R-:W-:Y:S02]  /*31c90*/  STL.64 [R1+0x488], R98 ;  /* 0x0004886201007387 */ /* 0x000fe40000100a00 */
[C---:B------:R-:W-:Y:S02]  /*31ca0*/  HMMA.1688.F32.TF32 R88, R72.reuse, R36, R84 ;  /* 0x000000244858723c */ /* 0x040fe40000081054 */
[----:B------:R-:W-:Y:S04]  /*31cb0*/  STL.64 [R1+0x470], R92 ;  /* 0x0004705c01007387 */ /* 0x000fe80000100a00 */
[----:B------:R-:W-:Y:S02]  /*31cc0*/  STL.64 [R1+0x478], R94 ;  /* 0x0004785e01007387 */ /* 0x000fe40000100a00 */
[C---:B------:R-:W-:Y:S07]  /*31cd0*/  HMMA.1688.F32.TF32 R84, R72.reuse, R32, R80 ;  /* 0x000000204854723c */ /* 0x040fee0000081050 */
[----:B------:R-:W-:Y:S04]  /*31ce0*/  STL.64 [R1+0x460], R68 ;  /* 0x0004604401007387 */ /* 0x000fe80000100a00 */
[----:B------:R2:W-:Y:S02]  /*31cf0*/  STL.64 [R1+0x468], R70 ;  /* 0x0004684601007387 */ /* 0x0005e40000100a00 */
[C---:B--2---:R-:W-:Y:S02]  /*31d00*/  HMMA.1688.F32.TF32 R68, R72.reuse, R28, R244 ;  /* 0x0000001c4844723c */ /* 0x044fe400000810f4 */
[----:B------:R-:W-:Y:S04]  /*31d10*/  STL.64 [R1+0x270], R88 ;  /* 0x0002705801007387 */ /* 0x000fe80000100a00 */
[----:B------:R-:W-:Y:S04]  /*31d20*/  STL.64 [R1+0x278], R90 ;  /* 0x0002785a01007387 */ /* 0x000fe80000100a00 */
[----:B------:R-:W2:Y:S04]  /*31d30*/  LDL.LU R80, [R1+0x3e0] ;  /* 0x0003e00001507983 */ /* 0x000ea80000300800 */
[----:B------:R3:W-:Y:S04]  /*31d40*/  STL.64 [R1+0x250], R84 ;  /* 0x0002505401007387 */ /* 0x0007e80000100a00 */
[----:B------:R4:W-:Y:S05]  /*31d50*/  STL.64 [R1+0x258], R86 ;  /* 0x0002585601007387 */ /* 0x0009ea0000100a00 */
[----:B------:R-:W-:Y:S04]  /*31d60*/  STL.64 [R1+0x240], R68 ;  /* 0x0002404401007387 */ /* 0x000fe80000100a00 */
[----:B------:R1:W-:Y:S04]  /*31d70*/  STL.64 [R1+0x248], R70 ;  /* 0x0002484601007387 */ /* 0x0003e80000100a00 */
[----:B------:R-:W2:Y:S04]  /*31d80*/  LDL.LU R81, [R1+0x3e4] ;  /* 0x0003e40001517983 */ /* 0x000ea80000300800 */
[----:B------:R-:W2:Y:S04]  /*31d90*/  LDL.LU R82, [R1+0x3e8] ;  /* 0x0003e80001527983 */ /* 0x000ea80000300800 */
[----:B------:R-:W2:Y:S04]  /*31da0*/  LDL.LU R83, [R1+0x3ec] ;  /* 0x0003ec0001537983 */ /* 0x000ea80000300800 */
[----:B---3--:R-:W3:Y:S04]  /*31db0*/  LDL.LU R84, [R1+0x3f0] ;  /* 0x0003f00001547983 */ /* 0x008ee80000300800 */
[----:B------:R-:W3:Y:S04]  /*31dc0*/  LDL.LU R85, [R1+0x3f4] ;  /* 0x0003f40001557983 */ /* 0x000ee80000300800 */
[----:B----4-:R-:W3:Y:S04]  /*31dd0*/  LDL.LU R86, [R1+0x3f8] ;  /* 0x0003f80001567983 */ /* 0x010ee80000300800 */
        /* <DEDUP_REMOVED lines=55> */
[C---:B----4-:R-:W-:Y:S08]  /*32150*/  HMMA.1688.F32.TF32 R132, R72.reuse, R24, R208 ;  /* 0x000000184884723c */ /* 0x050ff000000810d0 */
[C---:B-1----:R-:W-:Y:S11]  /*32160*/  HMMA.1688.F32.TF32 R68, R72.reuse, R16, R124 ;  /* 0x000000104844723c */ /* 0x042ff6000008107c */
[----:B------:R-:W-:Y:S04]  /*32170*/  @!UPT UIADD3 URZ, URZ, URZ, URZ ;  /* 0x0000003f3f3ff290 */ /* 0x000fe8000fffe03f */
[----:B------:R-:W-:Y:S01]  /*32180*/  STL.64 [R1+0x230], R132 ;  /* 0x0002308401007387 */ /* 0x000fe20000100a00 */
[----:B------:R-:W-:Y:S03]  /*32190*/  HMMA.1688.F32.TF32 R120, R72, R12, R120 ;  /* 0x0000000c4878723c */ /* 0x000fe60000081078 */
[----:B------:R-:W-:Y:S04]  /*321a0*/  STL.64 [R1+0x238], R134 ;  /* 0x0002388601007387 */ /* 0x000fe80000100a00 */
[----:B------:R-:W-:Y:S04]  /*321b0*/  STL.64 [R1+0x220], R128 ;  /* 0x0002208001007387 */ /* 0x000fe80000100a00 */
[----:B------:R-:W-:Y:S04]  /*321c0*/  STL.64 [R1+0x228], R130 ;  /* 0x0002288201007387 */ /* 0x000fe80000100a00 */
[----:B------:R-:W-:Y:S04]  /*321d0*/  STL.64 [R1+0x210], R68 ;  /* 0x0002104401007387 */ /* 0x000fe80000100a00 */
[----:B------:R1:W-:Y:S01]  /*321e0*/  STL.64 [R1+0x218], R70 ;  /* 0x0002184601007387 */ /* 0x0003e20000100a00 */
[----:B------:R-:W-:Y:S08]  /*321f0*/  HMMA.1688.F32.TF32 R108, R76, R64, R108 ;  /* 0x000000404c6c723c */ /* 0x000ff0000008106c */
[----:B-1----:R-:W-:Y:S08]  /*32200*/  HMMA.1688.F32.TF32 R68, R72, R4, R112 ;  /* 0x000000044844723c */ /* 0x002ff00000081070 */
[C---:B------:R-:W-:Y:S01]  /*32210*/  HMMA.1688.F32.TF32 R100, R76.reuse, R56, R100 ;  /* 0x000000384c64723c */ /* 0x040fe20000081064 */
[----:B------:R-:W-:Y:S04]  /*32220*/  STL.64 [R1+0x200], R120 ;  /* 0x0002007801007387 */ /* 0x000fe80000100a00 */
[----:B------:R-:W-:Y:S04]  /*32230*/  STL.64 [R1+0x208], R122 ;  /* 0x0002087a01007387 */ /* 0x000fe80000100a00 */
[----:B------:R-:W-:Y:S04]  /*32240*/  STL.64 [R1+0x1f0], R116 ;  /* 0x0001f07401007387 */ /* 0x000fe80000100a00 */
[----:B------:R-:W-:Y:S04]  /*32250*/  STL.64 [R1+0x1f8], R118 ;  /* 0x0001f87601007387 */ /* 0x000fe80000100a00 */
[----:B------:R1:W-:Y:S04]  /*32260*/  STL.64 [R1+0x1e0], R68 ;  /* 0x0001e04401007387 */ /* 0x0003e80000100a00 */
[----:B------:R2:W-:Y:S01]  /*32270*/  STL.64 [R1+0x1e8], R70 ;  /* 0x0001e84601007387 */ /* 0x0005e20000100a00 */
[----:B------:R-:W-:Y:S03]  /*32280*/  HMMA.1688.F32.TF32 R104, R76, R60, R104 ;  /* 0x0000003c4c68723c */ /* 0x000fe60000081068 */
[----:B------:R-:W-:Y:S01]  /*32290*/  LDS R72, [R252+0x18400] ;  /* 0x01840000fc487984 */ /* 0x000fe20000000800 */
[----:B-1----:R-:W-:Y:S01]  /*322a0*/  MOV R69, R109 ;  /* 0x0000006d00457202 */ /* 0x002fe20000000f00 */
[----:B------:R-:W-:-:S03]  /*322b0*/  IMAD.MOV.U32 R68, RZ, RZ, R108 ;  /* 0x000000ffff447224 */ /* 0x000fc600078e006c */
[----:B------:R-:W-:Y:S01]  /*322c0*/  HMMA.1688.F32.TF32 R84, R76, R40, R84 ;  /* 0x000000284c54723c */ /* 0x000fe20000081054 */
[----:B------:R-:W-:Y:S01]  /*322d0*/  LDS R74, [R252+0x1a400] ;  /* 0x01a40000fc4a7984 */ /* 0x000fe20000000800 */
[----:B--2---:R-:W-:Y:S02]  /*322e0*/  IMAD.MOV.U32 R71, RZ, RZ, R111 ;  /* 0x000000ffff477224 */ /* 0x004fe400078e006f */
[----:B------:R-:W-:Y:S01]  /*322f0*/  IMAD.MOV.U32 R70, RZ, RZ, R110 ;  /* 0x000000ffff467224 */ /* 0x000fe200078e006e */
[----:B------:R-:W-:Y:S04]  /*32300*/  LDS R73, [R2+0x18400] ;  /* 0x0184000002497984 */ /* 0x000fe80000000800 */
[----:B------:R1:W-:Y:S04]  /*32310*/  STL [R1+0x25fc], R71 ;  /* 0x0025fc4701007387 */ /* 0x0003e80000100800 */
[----:B------:R2:W-:Y:S04]  /*32320*/  STL [R1+0x25f8], R70 ;  /* 0x0025f84601007387 */ /* 0x0005e80000100800 */
[----:B------:R3:W-:Y:S01]  /*32330*/  STL [R1+0x25f4], R69 ;  /* 0x0025f44501007387 */ /* 0x0007e20000100800 */
[----:B-1----:R-:W-:-:S03]  /*32340*/  IMAD.MOV.U32 R71, RZ, RZ, R100 ;  /* 0x000000ffff477224 */ /* 0x002fc600078e0064 */
[----:B------:R1:W-:Y:S01]  /*32350*/  STL [R1+0x25f0], R68 ;  /* 0x0025f04401007387 */ /* 0x0003e20000100800 */
[----:B--2---:R-:W-:-:S03]  /*32360*/  MOV R70, R101 ;  /* 0x0000006500467202 */ /* 0x004fc60000000f00 */
[----:B------:R-:W2:Y:S01]  /*32370*/  LDS R75, [R2+0x1a400] ;  /* 0x01a40000024b7984 */ /* 0x000ea20000000800 */
[----:B---3--:R-:W-:Y:S02]  /*32380*/  IMAD.MOV.U32 R69, RZ, RZ, R102 ;  /* 0x000000ffff457224 */ /* 0x008fe400078e0066 */
[----:B-1----:R-:W-:Y:S02]  /*32390*/  IMAD.MOV.U32 R68, RZ, RZ, R103 ;  /* 0x000000ffff447224 */ /* 0x002fe400078e0067 */
        /* <DEDUP_REMOVED lines=14> */
[----:B------:R3:W-:Y:S04]  /*32480*/  STL.64 [R1+0x3f8], R86 ;  /* 0x0003f85601007387 */ /* 0x0007e80000100a00 */
[----:B-1----:R-:W4:Y:S04]  /*32490*/  LDL.LU R84, [R1+0x4f0] ;  /* 0x0004f00001547983 */ /* 0x002f280000300800 */
[----:B------:R1:W-:Y:S01]  /*324a0*/  STL.64 [R1+0x3e0], R88 ;  /* 0x0003e05801007387 */ /* 0x0003e20000100a00 */
[----:B---3--:R-:W-:-:S03]  /*324b0*/  IMAD.MOV.U32 R86, RZ, RZ, R168 ;  /* 0x000000ffff567224 */ /* 0x008fc600078e00a8 */
[----:B------:R3:W-:Y:S01]  /*324c0*/  STL.64 [R1+0x3e8], R90 ;  /* 0x0003e85a01007387 */ /* 0x0007e20000100a00 */
[----:B------:R-:W-:-:S03]  /*324d0*/  MOV R87, R169 ;  /* 0x000000a900577202 */ /* 0x000fc60000000f00 */
[----:B------:R1:W-:Y:S04]  /*324e0*/  STL.64 [R1+0x3d0], R80 ;  /* 0x0003d05001007387 */ /* 0x0003e80000100a00 */
[----:B------:R1:W-:Y:S04]  /*324f0*/  STL.64 [R1+0x3d8], R82 ;  /* 0x0003d85201007387 */ /* 0x0003e80000100a00 */
[----:B------:R-:W4:Y:S04]  /*32500*/  LDL.LU R85, [R1+0x4f4] ;  /* 0x0004f40001557983 */ /* 0x000f280000300800 */
[----:B------:R-:W2:Y:S04]  /*32510*/  LDL.LU R168, [R1+0x277c] ;  /* 0x00277c0001a87983 */ /* 0x000ea80000300800 */
[----:B------:R-:W4:Y:S04]  /*32520*/  LDL.LU R169, [R1+0x2778] ;  /* 0x0027780001a97983 */ /* 0x000f280000300800 */
[----:B-1----:R-:W4:Y:S04]  /*32530*/  LDL.LU R88, [R1+0x500] ;  /* 0x0005000001587983 */ /* 0x002f280000300800 */
[----:B------:R-:W4:Y:S04]  /*32540*/  LDL.LU R89, [R1+0x504] ;  /* 0x0005040001597983 */ /* 0x000f280000300800 */
[----:B---3--:R-:W3:Y:S04]  /*32550*/  LDL.LU R90, [R1+0x508] ;  /* 0x00050800015a7983 */ /* 0x008ee80000300800 */
[----:B------:R-:W3:Y:S01]  /*32560*/  LDL.LU R91, [R1+0x50c] ;  /* 0x00050c00015b7983 */ /* 0x000ee20000300800 */
[----:B--2---:R-:W-:-:S03]  /*32570*/  IMAD.MOV.U32 R92, RZ, RZ, R168 ;  /* 0x000000ffff5c7224 */ /* 0x004fc600078e00a8 */
[----:B------:R-:W2:Y:S01]  /*32580*/  LDL.LU R168, [R1+0x2774] ;  /* 0x0027740001a87983 */ /* 0x000ea20000300800 */
[----:B----4-:R-:W-:-:S03]  /*32590*/  IMAD.MOV.U32 R93, RZ, RZ, R169 ;  /* 0x000000ffff5d7224 */ /* 0x010fc600078e00a9 */
[----:B------:R-:W4:Y:S04]  /*325a0*/  LDL.LU R169, [R1+0x2770] ;  /* 0x0027700001a97983 */ /* 0x000f280000300800 */
[----:B------:R-:W3:Y:S04]  /*325b0*/  LDL.LU R94, [R1+0x2a8] ;  /* 0x0002a800015e7983 */ /* 0x000ee80000300800 */
[----:B------:R-:W3:Y:S04]  /*325c0*/  LDL.LU R95, [R1+0x2ac] ;  /* 0x0002ac00015f7983 */ /* 0x000ee80000300800 */
[----:B------:R-:W3:Y:S04]  /*325d0*/  LDL.LU R100, [R1+0x2c0] ;  /* 0x0002c00001647983 */ /* 0x000ee80000300800 */
[----:B------:R-:W3:Y:S01]  /*325e0*/  LDL.LU R101, [R1+0x2c4] ;  /* 0x0002c40001657983 */ /* 0x000ee20000300800 */
[----:B--2---:R-:W-:-:S03]  /*325f0*/  IMAD.MOV.U32 R102, RZ, RZ, R168 ;  /* 0x000000ffff667224 */ /* 0x004fc600078e00a8 */
[----:B------:R-:W2:Y:S01]  /*32600*/  LDL.LU R168, [R1+0x276c] ;  /* 0x00276c0001a87983 */ /* 0x000ea20000300800 */
[----:B----4-:R-:W-:-:S03]  /*32610*/  MOV R103, R169 ;  /* 0x000000a900677202 */ /* 0x010fc60000000f00 */
[----:B------:R-:W4:Y:S04]  /*32620*/  LDL.LU R169, [R1+0x2768] ;  /* 0x0027680001a97983 */ /* 0x000f280000300800 */
[----:B------:R-:W3:Y:S04]  /*32630*/  LDL.LU R108, [R1+0x2d0] ;  /* 0x0002d000016c7983 */ /* 0x000ee80000300800 */
[----:B------:R-:W3:Y:S04]  /*32640*/  LDL.LU R109, [R1+0x2d4] ;  /* 0x0002d400016d7983 */ /* 0x000ee80000300800 */
[----:B------:R-:W3:Y:S04]  /*32650*/  LDL.LU R110, [R1+0x2d8] ;  /* 0x0002d800016e7983 */ /* 0x000ee80000300800 */
        /* <DEDUP_REMOVED lines=16> */
[----:B------:R-:W3:Y:S04]  /*32760*/  LDL.LU R127, [R1+0x31c] ;  /* 0x00031c00017f7983 */ /* 0x000ee80000300800 */
[----:B------:R-:W3:Y:S01]  /*32770*/  LDL.LU R128, [R1+0x320] ;  /* 0x0003200001807983 */ /* 0x000ee20000300800 */
[----:B--2---:R-:W-:-:S02]  /*32780*/  IMAD.MOV.U32 R130, RZ, RZ, R168 ;  /* 0x000000ffff827224 */ /* 0x004fc400078e00a8 */
[----:B----4-:R-:W-:Y:S02]  /*32790*/  IMAD.MOV.U32 R129, RZ, RZ, R169 ;  /* 0x000000ffff817224 */ /* 0x010fe400078e00a9 */
[----:B------:R-:W2:Y:S04]  /*327a0*/  LDL.LU R169, [R1+0x2754] ;  /* 0x0027540001a97983 */ /* 0x000ea80000300800 */
[----:B------:R-:W2:Y:S04]  /*327b0*/  LDL.LU R168, [R1+0x2750] ;  /* 0x0027500001a87983 */ /* 0x000ea80000300800 */
        /* <DEDUP_REMOVED lines=56> */
[C---:B------:R-:W-:Y:S08]  /*32b40*/  HMMA.1688.F32.TF32 R108, R72.reuse, R28, R108 ;  /* 0x0000001c486c723c */ /* 0x040ff0000008106c */
[----:B------:R-:W-:Y:S08]  /*32b50*/  HMMA.1688.F32.TF32 R100, R72, R24, R100 ;  /* 0x000000184864723c */ /* 0x000ff00000081064 */
[C---:B--2---:R-:W-:Y:S11]  /*32b60*/  HMMA.1688.F32.TF32 R228, R76.reuse, R28, R228 ;  /* 0x0000001c4ce4723c */ /* 0x044ff600000810e4 */
[----:B------:R-:W-:Y:S11]  /*32b70*/  @!UPT UIADD3 URZ, URZ, URZ, URZ ;  /* 0x0000003f3f3ff290 */ /* 0x000ff6000fffe03f */
[----:B------:R-:W-:Y:S01]  /*32b80*/  @!UPT UIADD3 URZ, URZ, URZ, URZ ;  /* 0x0000003f3f3ff290 */ /* 0x000fe2000fffe03f */
[----:B------:R-:W-:Y:S04]  /*32b90*/  STL.64 [R1+0x3c0], R228 ;  /* 0x0003c0e401007387 */ /* 0x000fe80000100a00 */
[----:B------:R1:W-:Y:S02]  /*32ba0*/  STL.64 [R1+0x3c8], R230 ;  /* 0x0003c8e601007387 */ /* 0x0003e40000100a00 */
[C---:B-1----:R-:W-:Y:S08]  /*32bb0*/  HMMA.1688.F32.TF32 R228, R76.reuse, R24, R196 ;  /* 0x000000184ce4723c */ /* 0x042ff000000810c4 */
[C---:B----4-:R-:W-:Y:S08]  /*32bc0*/  HMMA.1688.F32.TF32 R196, R76.reuse, R20, R192 ;  /* 0x000000144cc4723c */ /* 0x050ff000000810c0 */
        /* <DEDUP_REMOVED lines=8> */
[----:B------:R-:W2:Y:S04]  /*32c50*/  LDL.LU R244, [R1+0x4e0] ;  /* 0x0004e00001f47983 */ /* 0x000ea80000300800 */
[----:B------:R-:W-:Y:S04]  /*32c60*/  STL.64 [R1+0x390], R192 ;  /* 0x000390c001007387 */ /* 0x000fe80000100a00 */
[----:B------:R-:W-:Y:S04]  /*32c70*/  STL.64 [R1+0x398], R194 ;  /* 0x000398c201007387 */ /* 0x000fe80000100a00 */
[----:B------:R-:W-:Y:S04]  /*32c80*/  STL.64 [R1+0x380], R188 ;  /* 0x000380bc01007387 */ /* 0x000fe80000100a00 */
[----:B------:R-:W-:Y:S04]  /*32c90*/  STL.64 [R1+0x388], R190 ;  /* 0x000388be01007387 */ /* 0x000fe80000100a00 */
[----:B------:R-:W2:Y:S04]  /*32ca0*/  LDL.LU R245, [R1+0x4e4] ;  /* 0x0004e40001f57983 */ /* 0x000ea80000300800 */
[----:B------:R-:W2:Y:S04]  /*32cb0*/  LDL.LU R246, [R1+0x4e8] ;  /* 0x0004e80001f67983 */ /* 0x000ea80000300800 */
[----:B------:R-:W2:Y:S04]  /*32cc0*/  LDL.LU R247, [R1+0x4ec] ;  /* 0x0004ec0001f77983 */ /* 0x000ea80000300800 */
[----:B------:R-:W-:Y:S04]  /*32cd0*/  STL.64 [R1+0x370], R144 ;  /* 0x0003709001007387 */ /* 0x000fe80000100a00 */
[----:B------:R1:W-:Y:S04]  /*32ce0*/  STL.64 [R1+0x378], R146 ;  /* 0x0003789201007387 */ /* 0x0003e80000100a00 */
[----:B------:R-:W-:Y:S04]  /*32cf0*/  STL.64 [R1+0x260], R76 ;  /* 0x0002604c01007387 */ /* 0x000fe80000100a00 */
[----:B------:R3:W-:Y:S01]  /*32d00*/  STL.64 [R1+0x268], R78 ;  /* 0x0002684e01007387 */ /* 0x0007e20000100a00 */
[C---:B-1----:R-:W-:Y:S03]  /*32d10*/  HMMA.1688.F32.TF32 R144, R72.reuse, R64, R140 ;  /* 0x000000404890723c */ /* 0x042fe6000008108c */
[----:B------:R-:W-:Y:S04]  /*32d20*/  LDS R104, [R252+0x18500] ;  /* 0x01850000fc687984 */ /* 0x000fe80000000800 */
[----:B------:R-:W-:Y:S01]  /*32d30*/  LDS R106, [R252+0x1a500] ;  /* 0x01a50000fc6a7984 */ /* 0x000fe20000000800 */
[C---:B------:R-:W-:Y:S03]  /*32d40*/  HMMA.1688.F32.TF32 R140, R72.reuse, R60, R168 ;  /* 0x0000003c488c723c */ /* 0x040fe600000810a8 */
[----:B------:R-:W-:Y:S04]  /*32d50*/  LDS R105, [R2+0x18500] ;  /* 0x0185000002697984 */ /* 0x000fe80000000800 */
[----:B------:R-:W2:Y:S01]  /*32d60*/  LDS R107, [R2+0x1a500] ;  /* 0x01a50000026b7984 */ /* 0x000ea20000000800 */
[C---:B---3--:R-:W-:Y:S03]  /*32d70*/  HMMA.1688.F32.TF32 R76, R72.reuse, R56, R132 ;  /* 0x00000038484c723c */ /* 0x048fe60000081084 */
[----:B------:R-:W-:Y:S04]  /*32d80*/  LDS R168, [R252+0x18600] ;  /* 0x01860000fca87984 */ /* 0x000fe80000000800 */
[----:B------:R-:W-:Y:S04]  /*32d90*/  LDS R170, [R252+0x1a600] ;  /* 0x01a60000fcaa7984 */ /* 0x000fe80000000800 */
[----:B------:R-:W-:Y:S01]  /*32da0*/  STL.64 [R1+0x360], R144 ;  /* 0x0003609001007387 */ /* 0x000fe20000100a00 */
[C---:B------:R-:W-:Y:S03]  /*32db0*/  HMMA.1688.F32.TF32 R132, R72.reuse, R52, R208 ;  /* 0x000000344884723c */ /* 0x040fe600000810d0 */
[----:B------:R-:W-:Y:S04]  /*32dc0*/  STL.64 [R1+0x368], R146 ;  /* 0x0003689201007387 */ /* 0x000fe80000100a00 */
[----:B------:R-:W-:Y:S01]  /*32dd0*/  STL.64 [R1+0x350], R140 ;  /* 0x0003508c01007387 */ /* 0x000fe20000100a00 */
[C---:B------:R-:W-:Y:S03]  /*32de0*/  HMMA.1688.F32.TF32 R128, R72.reuse, R48, R128 ;  /* 0x000000304880723c */ /* 0x040fe60000081080 */
[----:B------:R-:W-:Y:S04]  /*32df0*/  STL.64 [R1+0x358], R142 ;  /* 0x0003588e01007387 */ /* 0x000fe80000100a00 */
[----:B------:R-:W-:Y:S04]  /*32e00*/  STL.64 [R1+0x340], R76 ;  /* 0x0003404c01007387 */ /* 0x000fe80000100a00 */
[----:B------:R1:W-:Y:S01]  /*32e10*/  STL.64 [R1+0x348], R78 ;  /* 0x0003484e01007387 */ /* 0x0003e20000100a00 */
[C---:B------:R-:W-:Y:S03]  /*32e20*/  HMMA.1688.F32.TF32 R116, R72.reuse, R36, R116 ;  /* 0x000000244874723c */ /* 0x040fe60000081074 */
[----:B------:R-:W-:Y:S04]  /*32e30*/  LDS R169, [R2+0x18600] ;  /* 0x0186000002a97984 */ /* 0x000fe80000000800 */
[----:B------:R-:W3:Y:S01]  /*32e40*/  LDS R171, [R2+0x1a600] ;  /* 0x01a6000002ab7984 */ /* 0x000ee20000000800 */
[C---:B-1----:R-:W-:Y:S03]  /*32e50*/  HMMA.1688.F32.TF32 R76, R72.reuse, R44, R124 ;  /* 0x0000002c484c723c */ /* 0x042fe6000008107c */
[----:B------:R-:W-:Y:S04]  /*32e60*/  STL.64 [R1+0x330], R132 ;  /* 0x0003308401007387 */ /* 0x000fe80000100a00 */
[----:B------:R-:W-:Y:S04]  /*32e70*/  STL.64 [R1+0x338], R134 ;  /* 0x0003388601007387 */ /* 0x000fe80000100a00 */
[----:B------:R-:W-:Y:S04]  /*32e80*/  STL.64 [R1+0x320], R128 ;  /* 0x0003208001007387 */ /* 0x000fe80000100a00 */
[----:B------:R-:W-:Y:S08]  /*32e90*/  STL.64 [R1+0x328], R130 ;  /* 0x0003288201007387 */ /* 0x000ff00000100a00 */
[----:B------:R-:W-:Y:S04]  /*32ea0*/  STL.64 [R1+0x310], R76 ;  /* 0x0003104c01007387 */ /* 0x000fe80000100a00 */
[----:B------:R1:W-:Y:S02]  /*32eb0*/  STL.64 [R1+0x318], R78 ;  /* 0x0003184e01007387 */ /* 0x0003e40000100a00 */
[C---:B-1----:R-:W-:Y:S02]  /*32ec0*/  HMMA.1688.F32.TF32 R76, R72.reuse, R32, R112 ;  /* 0x00000020484c723c */ /* 0x042fe40000081070 */
[----:B------:R-:W-:Y:S04]  /*32ed0*/  STL.64 [R1+0x300], R120 ;  /* 0x0003007801007387 */ /* 0x000fe80000100a00 */
[----:B------:R-:W-:Y:S04]  /*32ee0*/  STL.64 [R1+0x308], R122 ;  /* 0x0003087a01007387 */ /* 0x000fe80000100a00 */
[----:B------:R-:W-:Y:S04]  /*32ef0*/  STL.64 [R1+0x2f0], R116 ;  /* 0x0002f07401007387 */ /* 0x000fe80000100a00 */
[----:B------:R-:W-:Y:S09]  /*32f00*/  STL.64 [R1+0x2f8], R118 ;  /* 0x0002f87601007387 */ /* 0x000ff20000100a00 */
[----:B------:R-:W-:Y:S04]  /*32f10*/  STL.64 [R1+0x2e0], R76 ;  /* 0x0002e04c01007387 */ /* 0x000fe80000100a00 */
[----:B------:R1:W-:Y:S02]  /*32f20*/  STL.64 [R1+0x2e8], R78 ;  /* 0x0002e84e01007387 */ /* 0x0003e40000100a00 */
[C---:B-1----:R-:W-:Y:S02]  /*32f30*/  HMMA.1688.F32.TF32 R76, R72.reuse, R20, R96 ;  /* 0x00000014484c723c */ /* 0x042fe40000081060 */
        /* <DEDUP_REMOVED lines=8> */
[C---:B-1----:R-:W-:Y:S08]  /*32fc0*/  HMMA.1688.F32.TF32 R76, R72.reuse, R8, R84 ;  /* 0x00000008484c723c */ /* 0x042ff00000081054 */
[----:B------:R-:W-:Y:S01]  /*32fd0*/  HMMA.1688.F32.TF32 R72, R72, R4, R80 ;  /* 0x000000044848723c */ /* 0x000fe20000081050 */
[----:B------:R1:W-:Y:S04]  /*32fe0*/  STL.64 [R1+0x2a0], R92 ;  /* 0x0002a05c01007387 */ /* 0x0003e80000100a00 */
[----:B------:R4:W-:Y:S04]  /*32ff0*/  STL.64 [R1+0x2a8], R94 ;  /* 0x0002a85e01007387 */ /* 0x0009e80000100a00 */
[----:B------:R-:W-:Y:S04]  /*33000*/  STL.64 [R1+0x290], R88 ;  /* 0x0002905801007387 */ /* 0x000fe80000100a00 */
[----:B------:R-:W-:Y:S10]  /*33010*/  STL.64 [R1+0x298], R90 ;  /* 0x0002985a01007387 */ /* 0x000ff40000100a00 */
[----:B------:R-:W-:Y:S04]  /*33020*/  STL [R1+0x246c], R72 ;  /* 0x00246c4801007387 */ /* 0x000fe80000100800 */
[----:B------:R-:W-:Y:S04]  /*33030*/  STL.64 [R1+0x280], R76 ;  /* 0x0002804c01007387 */ /* 0x000fe80000100a00 */
[----:B------:R2:W-:Y:S04]  /*33040*/  STL.64 [R1+0x288], R78 ;  /* 0x0002884e01007387 */ /* 0x0005e80000100a00 */
[----:B------:R-:W-:Y:S04]  /*33050*/  STL [R1+0x2468], R73 ;  /* 0x0024684901007387 */ /* 0x000fe80000100800 */
[----:B------:R-:W-:Y:S04]  /*33060*/  STL [R1+0x2464], R74 ;  /* 0x0024644a01007387 */ /* 0x000fe80000100800 */
[----:B------:R1:W-:Y:S04]  /*33070*/  STL [R1+0x2460], R75 ;  /* 0x0024604b01007387 */ /* 0x0003e80000100800 */
[----:B------:R-:W3:Y:S04]  /*33080*/  LDL.LU R80, [R1+0x930] ;  /* 0x0009300001507983 */ /* 0x000ee80000300800 */
[----:B------:R-:W3:Y:S04]  /*33090*/  LDL.LU R81, [R1+0x934] ;  /* 0x0009340001517983 */ /* 0x000ee80000300800 */
[----:B------:R-:W3:Y:S04]  /*330a0*/  LDL.LU R82, [R1+0x938] ;  /* 0x0009380001527983 */ /* 0x000ee80000300800 */
[----:B------:R-:W3:Y:S04]  /*330b0*/  LDL.LU R83, [R1+0x93c] ;  /* 0x00093c0001537983 */ /* 0x000ee80000300800 */
[----:B-1----:R-:W3:Y:S04]  /*330c0*/  LDL.LU R92, [R1+0x940] ;  /* 0x00094000015c7983 */ /* 0x002ee80000300800 */
[----:B------:R-:W3:Y:S04]  /*330d0*/  LDL.LU R93, [R1+0x944] ;  /* 0x00094400015d7983 */ /* 0x000ee80000300800 */
[----:B----4-:R-:W3:Y:S04]  /*330e0*/  LDL.LU R94, [R1+0x948] ;  /* 0x00094800015e7983 */ /* 0x010ee80000300800 */
        /* <DEDUP_REMOVED lines=25> */
[----:B--2---:R-:W-:Y:S03]  /*33280*/  HMMA.1688.F32.TF32 R76, R104, R64, R244 ;  /* 0x00000040684c723c */ /* 0x004fe600000810f4 */
[----:B------:R-:W2:Y:S04]  /*33290*/  LDL.LU R96, [R1+0x950] ;  /* 0x0009500001607983 */ /* 0x000ea80000300800 */
[----:B------:R-:W2:Y:S04]  /*332a0*/  LDL.LU R97, [R1+0x954] ;  /* 0x0009540001617983 */ /* 0x000ea80000300800 */
[----:B------:R-:W2:Y:S04]  /*332b0*/  LDL.LU R98, [R1+0x958] ;  /* 0x0009580001627983 */ /* 0x000ea80000300800 */
[----:B------:R-:W2:Y:S01]  /*332c0*/  LDL.LU R99, [R1+0x95c] ;  /* 0x00095c0001637983 */ /* 0x000ea20000300800 */
[----:B------:R-:W-:Y:S01]  /*332d0*/  IMAD.MOV.U32 R162, RZ, RZ, R136 ;  /* 0x000000ffffa27224 */ /* 0x000fe200078e0088 */
[----:B------:R-:W-:Y:S01]  /*332e0*/  MOV R163, R137 ;  /* 0x0000008900a37202 */ /* 0x000fe20000000f00 */
[----:B------:R-:W-:-:S02]  /*332f0*/  IMAD.MOV.U32 R166, RZ, RZ, R138 ;  /* 0x000000ffffa67224 */ /* 0x000fc400078e008a */
[----:B------:R-:W-:Y:S02]  /*33300*/  IMAD.MOV.U32 R167, RZ, RZ, R139 ;  /* 0x000000ffffa77224 */ /* 0x000fe400078e008b */
[----:B------:R-:W-:Y:S01]  /*33310*/  IMAD.MOV.U32 R199, RZ, RZ, R224 ;  /* 0x000000ffffc77224 */ /* 0x000fe200078e00e0 */
[----:B------:R-:W-:Y:S04]  /*33320*/  STL [R1+0x245c], R76 ;  /* 0x00245c4c01007387 */ /* 0x000fe80000100800 */
[----:B------:R-:W-:Y:S04]  /*33330*/  STL [R1+0x2458], R77 ;  /* 0x0024584d01007387 */ /* 0x000fe80000100800 */
[----:B------:R-:W-:Y:S04]  /*33340*/  STL [R1+0x2454], R78 ;  /* 0x0024544e01007387 */ /* 0x000fe80000100800 */
[----:B------:R-:W-:Y:S01]  /*33350*/  STL [R1+0x2450], R79 ;  /* 0x0024504f01007387 */ /* 0x000fe20000100800 */
[C---:B----4-:R-:W-:Y:S03]  /*33360*/  HMMA.1688.F32.TF32 R72, R104.reuse, R60, R84 ;  /* 0x0000003c6848723c */ /* 0x050fe60000081054 */
[----:B------:R-:W4:Y:S01]  /*33370*/  LDL.LU R84, [R1+0x920] ;  /* 0x0009200001547983 */ /* 0x000f220000300800 */
[----:B------:R-:W-:Y:S01]  /*33380*/  IMAD.MOV.U32 R198, RZ, RZ, R225 ;  /* 0x000000ffffc67224 */ /* 0x000fe200078e00e1 */
[----:B------:R-:W-:Y:S01]  /*33390*/  MOV R197, R226 ;  /* 0x000000e200c57202 */ /* 0x000fe20000000f00 */
[----:B------:R-:W-:Y:S01]  /*333a0*/  IMAD.MOV.U32 R196, RZ, RZ, R227 ;  /* 0x000000ffffc47224 */ /* 0x000fe200078e00e3 */
[----:B------:R-:W-:Y:S01]  /*333b0*/  MOV R193, R185 ;  /* 0x000000b900c17202 */ /* 0x000fe20000000f00 */
[----:B------:R-:W-:Y:S01]  /*333c0*/  IMAD.MOV.U32 R192, RZ, RZ, R184 ;  /* 0x000000ffffc07224 */ /* 0x000fe200078e00b8 */
[----:B------:R-:W-:Y:S01]  /*333d0*/  LDS R244, [R252+0x18700] ;  /* 0x01870000fcf47984 */ /* 0x000fe20000000800 */
[----:B---3--:R-:W-:Y:S01]  /*333e0*/  HMMA.1688.F32.TF32 R208, R104, R32, R92 ;  /* 0x0000002068d0723c */ /* 0x008fe2000008105c */
[----:B------:R-:W-:-:S02]  /*333f0*/  IMAD.MOV.U32 R194, RZ, RZ, R186 ;  /* 0x000000ffffc27224 */ /* 0x000fc400078e00ba */
[----:B------:R-:W-:Y:S01]  /*33400*/  IMAD.MOV.U32 R195, RZ, RZ, R187 ;  /* 0x000000ffffc37224 */ /* 0x000fe200078e00bb */
[----:B------:R-:W-:Y:S04]  /*33410*/  LDS R246, [R252+0x1a700] ;  /* 0x01a70000fcf67984 */ /* 0x000fe80000000800 */
[C---:B------:R-:W-:Y:S01]  /*33420*/  HMMA.1688.F32.TF32 R112, R104.reuse, R48, R112 ;  /* 0x000000306870723c */ /* 0x040fe20000081070 */
[----:B------:R-:W-:Y:S04]  /*33430*/  LDS R245, [R2+0x18700] ;  /* 0x0187000002f57984 */ /* 0x000fe80000000800 */
[----:B------:R-:W1:Y:S04]  /*33440*/  LDS R247, [R2+0x1a700] ;  /* 0x01a7000002f77984 */ /* 0x000e680000000800 */
        /* <DEDUP_REMOVED lines=10> */
[----:B------:R-:W-:Y:S01]  /*334f0*/  HMMA.1688.F32.TF32 R116, R104, R52, R116 ;  /* 0x000000346874723c */ /* 0x000fe20000081074 */
[----:B------:R-:W-:Y:S01]  /*33500*/  IMAD.MOV.U32 R78, RZ, RZ, R114 ;  /* 0x000000ffff4e7224 */ /* 0x000fe200078e0072 */
[----:B------:R-:W-:Y:S01]  /*33510*/  MOV R76, R112 ;  /* 0x00000070004c7202 */ /* 0x000fe20000000f00 */
[----:B------:R-:W-:-:S02]  /*33520*/  IMAD.MOV.U32 R79, RZ, RZ, R115 ;  /* 0x000000ffff4f7224 */ /* 0x000fc400078e0073 */
[----:B------:R-:W-:-:S10]  /*33530*/  IMAD.MOV.U32 R77, RZ, RZ, R113 ;  /* 0x000000ffff4d7224 */ /* 0x000fd400078e0071 */
[----:B------:R-:W-:Y:S04]  /*33540*/  STL.64 [R1+0x520], R72 ;  /* 0x0005204801007387 */ /* 0x000fe80000100a00 */
[----:B------:R-:W-:Y:S04]  /*33550*/  STL [R1+0x528], R74 ;  /* 0x0005284a01007387 */ /* 0x000fe80000100800 */
[----:B------:R-:W-:Y:S04]  /*33560*/  STL.64 [R1+0x510], R116 ;  /* 0x0005107401007387 */ /* 0x000fe80000100a00 */
[----:B------:R-:W-:Y:S04]  /*33570*/  STL.64 [R1+0x518], R118 ;  /* 0x0005187601007387 */ /* 0x000fe80000100a00 */
[----:B------:R-:W-:Y:S04]  /*33580*/  STL.64 [R1+0x2478], R78 ;  /* 0x0024784e01007387 */ /* 0x000fe80000100a00 */
[----:B------:R3:W-:Y:S01]  /*33590*/  STL.64 [R1+0x2470], R76 ;  /* 0x0024704c01007387 */ /* 0x0007e20000100a00 */
[C---:B------:R-:W-:Y:S08]  /*335a0*/  HMMA.1688.F32.TF32 R108, R104.reuse, R44, R108 ;  /* 0x0000002c686c723c */ /* 0x040ff0000008106c */
[C---:B---3--:R-:W-:Y:S01]  /*335b0*/  HMMA.1688.F32.TF32 R76, R104.reuse, R40, R100 ;  /* 0x00000028684c723c */ /* 0x048fe20000081064 */
[----:B------:R-:W-:Y:S11]  /*335c0*/  IMAD.MOV.U32 R72, RZ, RZ, R75 ;  /* 0x000000ffff487224 */ /* 0x000ff600078e004b */
[----:B------:R-:W-:Y:S03]  /*335d0*/  @!UPT UIADD3 URZ, URZ, URZ, URZ ;  /* 0x0000003f3f3ff290 */ /* 0x000fe6000fffe03f */
[----:B------:R-:W-:Y:S04]  /*335e0*/  STL.64 [R1+0x4f0], R108 ;  /* 0x0004f06c01007387 */ /* 0x000fe80000100a00 */
[----:B------:R-:W-:Y:S05]  /*335f0*/  STL.64 [R1+0x4f8], R110 ;  /* 0x0004f86e01007387 */ /* 0x000fea0000100a00 */
[----:B------:R-:W-:Y:S01]  /*33600*/  IMAD.MOV.U32 R74, RZ, RZ, R77 ;  /* 0x000000ffff4a7224 */ /* 0x000fe200078e004d */
[----:B------:R-:W-:Y:S01]  /*33610*/  MOV R73, R76 ;  /* 0x0000004c00497202 */ /* 0x000fe20000000f00 */
[----:B------:R-:W-:Y:S01]  /*33620*/  IMAD.MOV.U32 R75, RZ, RZ, R78 ;  /* 0x000000ffff4b7224 */ /* 0x000fe200078e004e */
[----:B------:R-:W-:Y:S04]  /*33630*/  STL [R1+0x4ec], R79 ;  /* 0x0004ec4f01007387 */ /* 0x000fe80000100800 */
[----:B------:R-:W-:Y:S04]  /*33640*/  STL.64 [R1+0x2488], R74 ;  /* 0x0024884a01007387 */ /* 0x000fe80000100a00 */
[----:B------:R2:W-:Y:S01]  /*33650*/  STL.64 [R1+0x2480], R72 ;  /* 0x0024804801007387 */ /* 0x0005e20000100a00 */
[C---:B------:R-:W-:Y:S08]  /*33660*/  HMMA.1688.F32.TF32 R80, R104.reuse, R28, R80 ;  /* 0x0000001c6850723c */ /* 0x040ff00000081050 */
[C---:B--2---:R-:W-:Y:S01]  /*33670*/  HMMA.1688.F32.TF32 R72, R104.reuse, R36, R96 ;  /* 0x000000246848723c */ /* 0x044fe20000081060 */
[----:B------:R-:W-:Y:S11]  /*33680*/  STL.64 [R1+0x2428], R210 ;  /* 0x002428d201007387 */ /* 0x000ff60000100a00 */
[----:B------:R-:W-:Y:S11]  /*33690*/  @!UPT UIADD3 URZ, URZ, URZ, URZ ;  /* 0x0000003f3f3ff290 */ /* 0x000ff6000fffe03f */
[----:B------:R-:W-:Y:S04]  /*336a0*/  STL.64 [R1+0x4d0], R72 ;  /* 0x0004d04801007387 */ /* 0x000fe80000100a00 */
[----:B------:R-:W-:Y:S04]  /*336b0*/  STL.64 [R1+0x4d8], R74 ;  /* 0x0004d84a01007387 */ /* 0x000fe80000100a00 */
[----:B------:R-:W-:Y:S04]  /*336c0*/  STL.64 [R1+0x2420], R208 ;  /* 0x002420d001007387 */ /* 0x000fe80000100a00 */
[----:B------:R-:W2:Y:S04]  /*336d0*/  LDL.LU R92, [R1+0x900] ;  /* 0x00090000015c7983 */ /* 0x000ea80000300800 */
[----:B------:R-:W2:Y:S04]  /*336e0*/  LDL.LU R93, [R1+0x904] ;  /* 0x00090400015d7983 */ /* 0x000ea80000300800 */
[----:B------:R-:W2:Y:S04]  /*336f0*/  LDL.LU R94, [R1+0x908] ;  /* 0x00090800015e7983 */ /* 0x000ea80000300800 */
[----:B------:R-:W2:Y:S04]  /*33700*/  LDL.LU R95, [R1+0x90c] ;  /* 0x00090c00015f7983 */ /* 0x000ea80000300800 */
[----:B------:R-:W-:Y:S04]  /*33710*/  STL.64 [R1+0x2438], R82 ;  /* 0x0024385201007387 */ /* 0x000fe80000100a00 */
[----:B------:R3:W-:Y:S01]  /*33720*/  STL.64 [R1+0x2430], R80 ;  /* 0x0024305001007387 */ /* 0x0007e20000100a00 */
[C---:B----4-:R-:W-:Y:S08]  /*33730*/  HMMA.1688.F32.TF32 R84, R104.reuse, R24, R84 ;  /* 0x000000186854723c */ /* 0x050ff00000081054 */
[C---:B------:R-:W-:Y:S11]  /*33740*/  HMMA.1688.F32.TF32 R88, R104.reuse, R20, R88 ;  /* 0x000000146858723c */ /* 0x040ff60000081058 */
[----:B------:R-:W-:Y:S04]  /*33750*/  @!UPT UIADD3 URZ, URZ, URZ, URZ ;  /* 0x0000003f3f3ff290 */ /* 0x000fe8000fffe03f */
[----:B------:R-:W-:Y:S04]  /*33760*/  STL.64 [R1+0x2448], R86 ;  /* 0x0024485601007387 */ /* 0x000fe80000100a00 */
[----:B------:R-:W-:Y:S04]  /*33770*/  STL.64 [R1+0x2440], R84 ;  /* 0x0024405401007387 */ /* 0x000fe80000100a00 */
        /* <DEDUP_REMOVED lines=24> */
[----:B------:R-:W-:Y:S04]  /*33900*/  STL.64 [R1+0x2498], R90 ;  /* 0x0024985a01007387 */ /* 0x000fe80000100a00 */
[----:B------:R1:W-:Y:S04]  /*33910*/  STL.64 [R1+0x2490], R88 ;  /* 0x0024905801007387 */ /* 0x0003e80000100a00 */
        /* <DEDUP_REMOVED lines=12> */
[----:B--2---:R-:W-:Y:S11]  /*339e0*/  HMMA.1688.F32.TF32 R92, R104, R16, R92 ;  /* 0x00000010685c723c */ /* 0x004ff6000008105c */
[----:B------:R-:W-:Y:S11]  /*339f0*/  @!UPT UIADD3 URZ, URZ, URZ, URZ ;  /* 0x0000003f3f3ff290 */ /* 0x000ff6000fffe03f */
[----:B------:R-:W-:Y:S01]  /*33a00*/  @!UPT UIADD3 URZ, URZ, URZ, URZ ;  /* 0x0000003f3f3ff290 */ /* 0x000fe2000fffe03f */
[----:B------:R-:W-:Y:S04]  /*33a10*/  STL.64 [R1+0x24a8], R94 ;  /* 0x0024a85e01007387 */ /* 0x000fe80000100a00 */
[----:B------:R-:W-:Y:S01]  /*33a20*/  STL.64 [R1+0x24a0], R92 ;  /* 0x0024a05c01007387 */ /* 0x000fe20000100a00 */
[----:B----4-:R-:W-:Y:S08]  /*33a30*/  HMMA.1688.F32.TF32 R112, R168, R60, R112 ;  /* 0x0000003ca870723c */ /* 0x010ff00000081070 */
[C---:B---3--:R-:W-:Y:S08]  /*33a40*/  HMMA.1688.F32.TF32 R96, R104.reuse, R12, R96 ;  /* 0x0000000c6860723c */ /* 0x048ff00000081060 */
[C---:B------:R-:W-:Y:S08]  /*33a50*/  HMMA.1688.F32.TF32 R100, R104.reuse, R8, R100 ;  /* 0x000000086864723c */ /* 0x040ff00000081064 */
[----:B------:R-:W-:Y:S08]  /*33a60*/  HMMA.1688.F32.TF32 R104, R104, R4, R132 ;  /* 0x000000046868723c */ /* 0x000ff00000081084 */
[C---:B------:R-:W-:Y:S01]  /*33a70*/  HMMA.1688.F32.TF32 R108, R168.reuse, R64, R108 ;  /* 0x00000040a86c723c */ /* 0x040fe2000008106c */
[----:B------:R-:W-:Y:S04]  /*33a80*/  STL.64 [R1+0x24b8], R98 ;  /* 0x0024b86201007387 */ /* 0x000fe80000100a00 */
[----:B------:R-:W-:Y:S03]  /*33a90*/  STL.64 [R1+0x24b0], R96 ;  /* 0x0024b06001007387 */ /* 0x000fe60000100a00 */
[C---:B------:R-:W-:Y:S01]  /*33aa0*/  HMMA.1688.F32.TF32 R116, R168.reuse, R56, R116 ;  /* 0x00000038a874723c */ /* 0x040fe20000081074 */
[----:B------:R-:W-:Y:S04]  /*33ab0*/  STL.64 [R1+0x24c8], R102 ;  /* 0x0024c86601007387 */ /* 0x000fe80000100a00 */
[----:B------:R-:W-:Y:S04]  /*33ac0*/  STL.64 [R1+0x24c0], R100 ;  /* 0x0024c06401007387 */ /* 0x000fe80000100a00 */
[----:B------:R-:W-:Y:S01]  /*33ad0*/  STL.64 [R1+0x24d8], R106 ;  /* 0x0024d86a01007387 */ /* 0x000fe20000100a00 */
[C---:B------:R-:W-:Y:S03]  /*33ae0*/  HMMA.1688.F32.TF32 R120, R168.reuse, R52, R120 ;  /* 0x00000034a878723c */ /* 0x040fe60000081078 */
[----:B------:R-:W-:Y:S04]  /*33af0*/  STL.64 [R1+0x24d0], R104 ;  /* 0x0024d06801007387 */ /* 0x000fe80000100a00 */
[----:B------:R-:W-:Y:S01]  /*33b00*/  STL.64 [R1+0x24e8], R110 ;  /* 0x0024e86e01007387 */ /* 0x000fe20000100a00 */
[C---:B------:R-:W-:Y:S03]  /*33b10*/  HMMA.1688.F32.TF32 R124, R168.reuse, R48, R124 ;  /* 0x00000030a87c723c */ /* 0x040fe6000008107c */
[----:B------:R-:W-:Y:S04]  /*33b20*/  STL.64 [R1+0x24e0], R108 ;  /* 0x0024e06c01007387 */ /* 0x000fe80000100a00 */
[----:B------:R-:W-:Y:S04]  /*33b30*/  STL.64 [R1+0x24f8], R114 ;  /* 0x0024f87201007387 */ /* 0x000fe80000100a00 */
[----:B------:R-:W-:Y:S04]  /*33b40*/  STL.64 [R1+0x24f0], R112 ;  /* 0x0024f07001007387 */ /* 0x000fe80000100a00 */
[----:B------:R-:W2:Y:S01]  /*33b50*/  LDL.LU R132, [R1+0x620] ;  /* 0x0006200001847983 */ /* 0x000ea20000300800 */
[C---:B------:R-:W-:Y:S03]  /*33b60*/  HMMA.1688.F32.TF32 R128, R168.reuse, R44, R128 ;  /* 0x0000002ca880723c */ /* 0x040fe60000081080 */
[----:B------:R-:W2:Y:S04]  /*33b70*/  LDL.LU R133, [R1+0x624] ;  /* 0x0006240001857983 */ /* 0x000ea80000300800 */
[----:B------:R-:W2:Y:S04]  /*33b80*/  LDL.LU R134, [R1+0x628] ;  /* 0x0006280001867983 */ /* 0x000ea80000300800 */
[----:B------:R-:W2:Y:S04]  /*33b90*/  LDL.LU R135, [R1+0x62c] ;  /* 0x00062c0001877983 */ /* 0x000ea80000300800 */
[----:B------:R-:W-:Y:S04]  /*33ba0*/  STL.64 [R1+0x2508], R118 ;  /* 0x0025087601007387 */ /* 0x000fe80000100a00 */
[----:B------:R-:W-:Y:S04]  /*33bb0*/  STL.64 [R1+0x2500], R116 ;  /* 0x0025007401007387 */ /* 0x000fe80000100a00 */
[----:B------:R-:W-:Y:S04]  /*33bc0*/  STL.64 [R1+0x2518], R122 ;  /* 0x0025187a01007387 */ /* 0x000fe80000100a00 */
[----:B------:R-:W-:Y:S04]  /*33bd0*/  STL.64 [R1+0x2510], R120 ;  /* 0x0025107801007387 */ /* 0x000fe80000100a00 */
[----:B------:R-:W-:Y:S04]  /*33be0*/  STL.64 [R1+0x2528], R126 ;  /* 0x0025287e01007387 */ /* 0x000fe80000100a00 */
[----:B------:R-:W-:Y:S04]  /*33bf0*/  STL.64 [R1+0x2520], R124 ;  /* 0x0025207c01007387 */ /* 0x000fe80000100a00 */
        /* <DEDUP_REMOVED lines=15> */
[----:B------:R-:W-:Y:S04]  /*33cf0*/  STL.64 [R1+0x2530], R128 ;  /* 0x0025308001007387 */ /* 0x000fe80000100a00 */
        /* <DEDUP_REMOVED lines=9> */
[----:B------:R-:W-:Y:S01]  /*33d90*/  HMMA.1688.F32.TF32 R164, R168, R8, R164 ;  /* 0x00000008a8a4723c */ /* 0x000fe200000810a4 */
[----:B------:R-:W-:Y:S01]  /*33da0*/  IMAD.MOV.U32 R76, RZ, RZ, R220 ;  /* 0x000000ffff4c7224 */ /* 0x000fe200078e00dc */
[----:B------:R-:W-:Y:S01]  /*33db0*/  MOV R77, R221 ;  /* 0x000000dd004d7202 */ /* 0x000fe20000000f00 */
[----:B------:R-:W-:-:S02]  /*33dc0*/  IMAD.MOV.U32 R78, RZ, RZ, R222 ;  /* 0x000000ffff4e7224 */ /* 0x000fc400078e00de */
[----:B------:R-:W-:Y:S01]  /*33dd0*/  IMAD.MOV.U32 R79, RZ, RZ, R180 ;  /* 0x000000ffff4f7224 */ /* 0x000fe200078e00b4 */
[----:B------:R-:W-:Y:S01]  /*33de0*/  MOV R81, R236 ;  /* 0x000000ec00517202 */ /* 0x000fe20000000f00 */
[----:B------:R-:W-:Y:S02]  /*33df0*/  IMAD.MOV.U32 R80, RZ, RZ, R181 ;  /* 0x000000ffff507224 */ /* 0x000fe400078e00b5 */
[----:B------:R-:W-:Y:S02]  /*33e00*/  IMAD.MOV.U32 R82, RZ, RZ, R237 ;  /* 0x000000ffff527224 */ /* 0x000fe400078e00ed */
[----:B------:R-:W-:Y:S02]  /*33e10*/  IMAD.MOV.U32 R83, RZ, RZ, R238 ;  /* 0x000000ffff537224 */ /* 0x000fe400078e00ee */
[----:B------:R-:W-:Y:S01]  /*33e20*/  IMAD.MOV.U32 R208, RZ, RZ, R239 ;  /* 0x000000ffffd07224 */ /* 0x000fe200078e00ef */
[C---:B--2---:R-:W-:Y:S08]  /*33e30*/  HMMA.1688.F32.TF32 R132, R168.reuse, R40, R132 ;  /* 0x00000028a884723c */ /* 0x044ff00000081084 */
[C---:B---3--:R-:W-:Y:S08]  /*33e40*/  HMMA.1688.F32.TF32 R152, R168.reuse, R20, R152 ;  /* 0x00000014a898723c */ /* 0x048ff00000081098 */
[C---:B----4-:R-:W-:Y:S08]  /*33e50*/  HMMA.1688.F32.TF32 R140, R168.reuse, R32, R140 ;  /* 0x00000020a88c723c */ /* 0x050ff0000008108c */
[C---:B------:R-:W-:Y:S08]  /*33e60*/  HMMA.1688.F32.TF32 R144, R168.reuse, R28, R144 ;  /* 0x0000001ca890723c */ /* 0x040ff00000081090 */
[C---:B------:R-:W-:Y:S08]  /*33e70*/  HMMA.1688.F32.TF32 R148, R168.reuse, R24, R148 ;  /* 0x00000018a894723c */ /* 0x040ff00000081094 */
[C---:B------:R-:W-:Y:S01]  /*33e80*/  HMMA.1688.F32.TF32 R156, R168.reuse, R16, R156 ;  /* 0x00000010a89c723c */ /* 0x040fe2000008109c */
[----:B------:R-:W-:Y:S07]  /*33e90*/  STL.64 [R1+0x2548], R134 ;  /* 0x0025488601007387 */ /* 0x000fee0000100a00 */
[C---:B------:R-:W-:Y:S01]  /*33ea0*/  HMMA.1688.F32.TF32 R136, R168.reuse, R36, R136 ;  /* 0x00000024a888723c */ /* 0x040fe20000081088 */
[----:B------:R-:W-:Y:S11]  /*33eb0*/  STL.64 [R1+0x2540], R132 ;  /* 0x0025408401007387 */ /* 0x000ff60000100a00 */
[----:B------:R-:W-:Y:S11]  /*33ec0*/  @!UPT UIADD3 URZ, URZ, URZ, URZ ;  /* 0x0000003f3f3ff290 */ /* 0x000ff6000fffe03f */
        /* <DEDUP_REMOVED lines=8> */
[----:B------:R-:W-:Y:S03]  /*33f50*/  HMMA.1688.F32.TF32 R168, R168, R4, R188 ;  /* 0x00000004a8a8723c */ /* 0x000fe600000810bc */
[----:B------:R-:W-:Y:S04]  /*33f60*/  STL.64 [R1+0x2598], R154 ;  /* 0x0025989a01007387 */ /* 0x000fe80000100a00 */
[----:B------:R-:W-:Y:S04]  /*33f70*/  STL.64 [R1+0x2590], R152 ;  /* 0x0025909801007387 */ /* 0x000fe80000100a00 */
        /* <DEDUP_REMOVED lines=38> */
[----:B------:R-:W-:Y:S01]  /*341e0*/  IMAD.MOV.U32 R75, RZ, RZ, R176 ;  /* 0x000000ffff4b7224 */ /* 0x000fe200078e00b0 */
[----:B------:R-:W-:Y:S01]  /*341f0*/  MOV R209, R182 ;  /* 0x000000b600d17202 */ /* 0x000fe20000000f00 */
[----:B------:R-:W-:Y:S01]  /*34200*/  IMAD.MOV.U32 R210, RZ, RZ, R183 ;  /* 0x000000ffffd27224 */ /* 0x000fe200078e00b7 */
[C---:B-1----:R-:W-:Y:S01]  /*34210*/  HMMA.1688.F32.TF32 R216, R244.reuse, R8, R216 ;  /* 0x00000008f4d8723c */ /* 0x042fe200000810d8 */
[----:B------:R-:W-:Y:S01]  /*34220*/  IMAD.MOV.U32 R211, RZ, RZ, R223 ;  /* 0x000000ffffd37224 */ /* 0x000fe200078e00df */
[----:B------:R-:W4:Y:S04]  /*34230*/  LDL.LU R182, [R1+0x2708] ;  /* 0x0027080001b67983 */ /* 0x000f280000300800 */
[----:B------:R-:W4:Y:S02]  /*34240*/  LDL.LU R183, [R1+0x2704] ;  /* 0x0027040001b77983 */ /* 0x000f240000300800 */
[C---:B------:R-:W-:Y:S02]  /*34250*/  HMMA.1688.F32.TF32 R240, R244.reuse, R4, R240 ;  /* 0x00000004f4f0723c */ /* 0x040fe400000810f0 */
[----:B------:R-:W4:Y:S06]  /*34260*/  LDL.LU R223, [R1+0x2700] ;  /* 0x0027000001df7983 */ /* 0x000f2c0000300800 */
[C---:B------:R-:W-:Y:S08]  /*34270*/  HMMA.1688.F32.TF32 R232, R244.reuse, R16, R232 ;  /* 0x00000010f4e8723c */ /* 0x040ff000000810e8 */
[----:B------:R-:W-:Y:S01]  /*34280*/  HMMA.1688.F32.TF32 R212, R244, R12, R212 ;  /* 0x0000000cf4d4723c */ /* 0x000fe200000810d4 */
[----:B------:R-:W-:-:S02]  /*34290*/  IMAD.MOV.U32 R88, RZ, RZ, R10 ;  /* 0x000000ffff587224 */ /* 0x000fc400078e000a */
[----:B------:R-:W-:-:S05]  /*342a0*/  IMAD.MOV.U32 R89, RZ, RZ, R11 ;  /* 0x000000ffff597224 */ /* 0x000fca00078e000b */
[C---:B--2---:R-:W-:Y:S08]  /*342b0*/  HMMA.1688.F32.TF32 R172, R244.reuse, R64, R172 ;  /* 0x00000040f4ac723c */ /* 0x044ff000000810ac */
[----:B---3--:R-:W-:Y:S01]  /*342c0*/  HMMA.1688.F32.TF32 R176, R244, R60, R236 ;  /* 0x0000003cf4b0723c */ /* 0x008fe200000810ec */
[----:B------:R-:W-:Y:S04]  /*342d0*/  LDS R236, [R252+0x1c000] ;  /* 0x01c00000fcec7984 */ /* 0x000fe80000000800 */
[----:B------:R-:W-:Y:S04]  /*342e0*/  LDS R238, [R252+0x1e000] ;  /* 0x01e00000fcee7984 */ /* 0x000fe80000000800 */
[----:B------:R-:W-:Y:S04]  /*342f0*/  LDS R237, [R2+0x1c000] ;  /* 0x01c0000002ed7984 */ /* 0x000fe80000000800 */
[----:B------:R-:W1:Y:S02]  /*34300*/  LDS R239, [R2+0x1e000] ;  /* 0x01e0000002ef7984 */ /* 0x000e640000000800 */
[C---:B-1----:R-:W-:Y:S11]  /*34310*/  HMMA.1688.F32.TF32 R80, R236.reuse, R66, R80 ;  /* 0x00000042ec50723c */ /* 0x042ff60000081050 */
        /* <DEDUP_REMOVED lines=13> */
[C---:B------:R-:W-:Y:S08]  /*343f0*/  HMMA.1688.F32.TF32 R80, R236.reuse, R58, R72 ;  /* 0x0000003aec50723c */ /* 0x040ff00000081048 */
[----:B------:R-:W-:Y:S01]  /*34400*/  HMMA.1688.F32.TF32 R72, R236, R54, R76 ;  /* 0x00000036ec48723c */ /* 0x000fe2000008104c */
[----:B------:R-:W-:-:S02]  /*34410*/  IMAD.MOV.U32 R208, RZ, RZ, R42 ;  /* 0x000000ffffd07224 */ /* 0x000fc400078e002a */
[----:B------:R-:W-:Y:S01]  /*34420*/  IMAD.MOV.U32 R209, RZ, RZ, R38 ;  /* 0x000000ffffd17224 */ /* 0x000fe200078e0026 */
[----:B------:R-:W-:Y:S01]  /*34430*/  MOV R211, R15 ;  /* 0x0000000f00d37202 */ /* 0x000fe20000000f00 */
[----:B------:R-:W-:-:S10]  /*34440*/  IMAD.MOV.U32 R210, RZ, RZ, R14 ;  /* 0x000000ffffd27224 */ /* 0x000fd400078e000e */
[----:B------:R-:W-:Y:S04]  /*34450*/  STL.64 [R1+0xc0], R80 ;  /* 0x0000c05001007387 */ /* 0x000fe80000100a00 */
[----:B------:R-:W-:Y:S04]  /*34460*/  STL.64 [R1+0xc8], R82 ;  /* 0x0000c85201007387 */ /* 0x000fe80000100a00 */
[----:B------:R1:W-:Y:S01]  /*34470*/  STL.64 [R1+0xb0], R72 ;  /* 0x0000b04801007387 */ /* 0x0003e20000100a00 */
[----:B------:R-:W-:Y:S01]  /*34480*/  IMAD.MOV.U32 R65, RZ, RZ, R74 ;  /* 0x000000ffff417224 */ /* 0x000fe200078e004a */
[----:B------:R-:W-:Y:S01]  /*34490*/  MOV R64, R75 ;  /* 0x0000004b00407202 */ /* 0x000fe20000000f00 */
[----:B------:R-:W-:Y:S01]  /*344a0*/  IMAD.MOV.U32 R74, RZ, RZ, R47 ;  /* 0x000000ffff4a7224 */ /* 0x000fe200078e002f */
[----:B------:R-:W-:Y:S01]  /*344b0*/  MOV R75, R46 ;  /* 0x0000002e004b7202 */ /* 0x000fe20000000f00 */
[----:B-1----:R-:W-:-:S02]  /*344c0*/  IMAD.MOV.U32 R72, RZ, RZ, R26 ;  /* 0x000000ffff487224 */ /* 0x002fc400078e001a */
        /* <DEDUP_REMOVED lines=8> */
[----:B------:R-:W4:Y:S01]  /*34550*/  LDL.LU R38, [R1+0x26e8] ;  /* 0x0026e80001267983 */ /* 0x000f220000300800 */
[----:B------:R-:W-:-:S03]  /*34560*/  IMAD.MOV.U32 R82, RZ, RZ, R6 ;  /* 0x000000ffff527224 */ /* 0x000fc600078e0006 */
        /* <DEDUP_REMOVED lines=8> */
[----:B------:R-:W4:Y:S01]  /*345f0*/  LDL.LU R11, [R1+0x26c8] ;  /* 0x0026c800010b7983 */ /* 0x000f220000300800 */
[----:B------:R-:W-:Y:S01]  /*34600*/  IMAD.MOV.U32 R90, RZ, RZ, R23 ;  /* 0x000000ffff5a7224 */ /* 0x000fe200078e0017 */
[----:B------:R-:W-:Y:S01]  /*34610*/  MOV R91, R22 ;  /* 0x00000016005b7202 */ /* 0x000fe20000000f00 */
[----:B------:R-:W-:Y:S01]  /*34620*/  IMAD.MOV.U32 R92, RZ, RZ, R19 ;  /* 0x000000ffff5c7224 */ /* 0x000fe200078e0013 */
[----:B------:R-:W4:Y:S01]  /*34630*/  LDL.LU R23, [R1+0x26c4] ;  /* 0x0026c40001177983 */ /* 0x000f220000300800 */
[----:B------:R-:W-:-:S03]  /*34640*/  IMAD.MOV.U32 R93, RZ, RZ, R18 ;  /* 0x000000ffff5d7224 */ /* 0x000fc600078e0012 */
[----:B------:R-:W4:Y:S01]  /*34650*/  LDL.LU R22, [R1+0x26c0] ;  /* 0x0026c00001167983 */ /* 0x000f220000300800 */
[----:B------:R-:W-:Y:S01]  /*34660*/  IMAD.MOV.U32 R94, RZ, RZ, R31 ;  /* 0x000000ffff5e7224 */ /* 0x000fe200078e001f */
[----:B------:R-:W-:Y:S02]  /*34670*/  MOV R95, R30 ;  /* 0x0000001e005f7202 */ /* 0x000fe40000000f00 */
[----:B------:R-:W4:Y:S04]  /*34680*/  LDL.LU R19, [R1+0x26bc] ;  /* 0x0026bc0001137983 */ /* 0x000f280000300800 */
[----:B------:R-:W4:Y:S01]  /*34690*/  LDL.LU R18, [R1+0x26b8] ;  /* 0x0026b80001127983 */ /* 0x000f220000300800 */
[----:B------:R-:W-:-:S03]  /*346a0*/  IMAD.MOV.U32 R98, RZ, RZ, R248 ;  /* 0x000000ffff627224 */ /* 0x000fc600078e00f8 */
[----:B------:R-:W4:Y:S01]  /*346b0*/  LDL.LU R31, [R1+0x26b4] ;  /* 0x0026b400011f7983 */ /* 0x000f220000300800 */
[----:B------:R-:W-:-:S03]  /*346c0*/  MOV R99, R249 ;  /* 0x000000f900637202 */ /* 0x000fc60000000f00 */
[----:B------:R-:W4:Y:S01]  /*346d0*/  LDL.LU R30, [R1+0x26b0] ;  /* 0x0026b000011e7983 */ /* 0x000f220000300800 */
[----:B--2---:R-:W-:Y:S02]  /*346e0*/  IMAD.MOV.U32 R97, RZ, RZ, R26 ;  /* 0x000000ffff617224 */ /* 0x004fe400078e001a */
[----:B---3--:R-:W-:Y:S02]  /*346f0*/  IMAD.MOV.U32 R96, RZ, RZ, R27 ;  /* 0x000000ffff607224 */ /* 0x008fe400078e001b */
[----:B------:R-:W2:Y:S04]  /*34700*/  LDL.LU R27, [R1+0x26ac] ;  /* 0x0026ac00011b7983 */ /* 0x000ea80000300800 */
[----:B------:R-:W3:Y:S04]  /*34710*/  LDL.LU R26, [R1+0x26a8] ;  /* 0x0026a800011a7983 */ /* 0x000ee80000300800 */
[----:B------:R-:W2:Y:S04]  /*34720*/  LDL.LU R248, [R1+0x26a4] ;  /* 0x0026a40001f87983 */ /* 0x000ea80000300800 */
[----:B------:R-:W2:Y:S01]  /*34730*/  LDL.LU R249, [R1+0x26a0] ;  /* 0x0026a00001f97983 */ /* 0x000ea20000300800 */
[----:B----4-:R-:W-:Y:S01]  /*34740*/  MOV R107, R14 ;  /* 0x0000000e006b7202 */ /* 0x010fe20000000f00 */
[----:B------:R-:W-:-:S02]  /*34750*/  IMAD.MOV.U32 R106, RZ, RZ, R15 ;  /* 0x000000ffff6a7224 */ /* 0x000fc400078e000f */
[----:B------:R-:W-:Y:S02]  /*34760*/  IMAD.MOV.U32 R105, RZ, RZ, R251 ;  /* 0x000000ffff697224 */ /* 0x000fe400078e00fb */
[----:B------:R-:W-:Y:S02]  /*34770*/  IMAD.MOV.U32 R104, RZ, RZ, R250 ;  /* 0x000000ffff687224 */ /* 0x000fe400078e00fa */
[----:B------:R-:W4:Y:S04]  /*34780*/  LDL.LU R250, [R1+0x269c] ;  /* 0x00269c0001fa7983 */ /* 0x000f280000300800 */
[----:B------:R-:W4:Y:S04]  /*34790*/  LDL.LU R251, [R1+0x2698] ;  /* 0x0026980001fb7983 */ /* 0x000f280000300800 */
[----:B------:R-:W2:Y:S01]  /*347a0*/  LDL.LU R15, [R1+0x2694] ;  /* 0x00269400010f7983 */ /* 0x000ea20000300800 */
[----:B------:R-:W-:-:S03]  /*347b0*/  IMAD.MOV.U32 R109, RZ, RZ, R10 ;  /* 0x000000ffff6d7224 */ /* 0x000fc600078e000a */
[----:B------:R-:W3:Y:S01]  /*347c0*/  LDL.LU R14, [R1+0x2690] ;  /* 0x00269000010e7983 */ /* 0x000ee20000300800 */
[----:B------:R-:W-:-:S03]  /*347d0*/  IMAD.MOV.U32 R108, RZ, RZ, R11 ;  /* 0x000000ffff6c7224 */ /* 0x000fc600078e000b */
[----:B------:R-:W4:Y:S01]  /*347e0*/  LDL.LU R11, [R1+0x268c] ;  /* 0x00268c00010b7983 */ /* 0x000f220000300800 */
[----:B------:R-:W-:Y:S01]  /*347f0*/  IMAD.MOV.U32 R110, RZ, RZ, R7 ;  /* 0x000000ffff6e7224 */ /* 0x000fe200078e0007 */
[----:B------:R-:W-:Y:S02]  /*34800*/  MOV R111, R6 ;  /* 0x00000006006f7202 */ /* 0x000fe40000000f00 */
[----:B------:R-:W4:Y:S04]  /*34810*/  LDL.LU R10, [R1+0x2688] ;  /* 0x00268800010a7983 */ /* 0x000f280000300800 */
[----:B------:R-:W4:Y:S04]  /*34820*/  LDL.LU R7, [R1+0x2684] ;  /* 0x0026840001077983 */ /* 0x000f280000300800 */
[----:B------:R-:W4:Y:S01]  /*34830*/  LDL.LU R6, [R1+0x2680] ;  /* 0x0026800001067983 */ /* 0x000f220000300800 */
[----:B--2---:R-:W-:-:S03]  /*34840*/  IMAD.MOV.U32 R120, RZ, RZ, R15 ;  /* 0x000000ffff787224 */ /* 0x004fc600078e000f */
[----:B------:R-:W2:Y:S01]  /*34850*/  LDL.LU R15, [R1+0x267c] ;  /* 0x00267c00010f7983 */ /* 0x000ea20000300800 */
[----:B---3--:R-:W-:-:S03]  /*34860*/  IMAD.MOV.U32 R121, RZ, RZ, R14 ;  /* 0x000000ffff797224 */ /* 0x008fc600078e000e */
[----:B------:R-:W3:Y:S01]  /*34870*/  LDL.LU R14, [R1+0x2678] ;  /* 0x00267800010e7983 */ /* 0x000ee20000300800 */
[----:B----4-:R-:W-:-:S03]  /*34880*/  IMAD.MOV.U32 R122, RZ, RZ, R11 ;  /* 0x000000ffff7a7224 */ /* 0x010fc600078e000b */
[----:B------:R-:W4:Y:S01]  /*34890*/  LDL.LU R11, [R1+0x2674] ;  /* 0x00267400010b7983 */ /* 0x000f220000300800 */
[----:B------:R-:W-:-:S03]  /*348a0*/  MOV R123, R10 ;  /* 0x0000000a007b7202 */ /* 0x000fc60000000f00 */
[----:B------:R-:W2:Y:S01]  /*348b0*/  LDL.LU R10, [R1+0x2670] ;  /* 0x00267000010a7983 */ /* 0x000ea20000300800 */
[----:B------:R-:W-:-:S03]  /*348c0*/  IMAD.MOV.U32 R127, RZ, RZ, R7 ;  /* 0x000000ffff7f7224 */ /* 0x000fc600078e0007 */
[----:B------:R-:W2:Y:S01]  /*348d0*/  LDL.LU R124, [R1+0x10] ;  /* 0x00001000017c7983 */ /* 0x000ea20000300800 */
[----:B------:R-:W-:-:S03]  /*348e0*/  IMAD.MOV.U32 R126, RZ, RZ, R6 ;  /* 0x000000ffff7e7224 */ /* 0x000fc600078e0006 */
[----:B------:R-:W2:Y:S04]  /*348f0*/  LDL.LU R125, [R1+0x14] ;  /* 0x00001400017d7983 */ /* 0x000ea80000300800 */
        /* <DEDUP_REMOVED lines=8> */
[----:B--2---:R-:W-:Y:S01]  /*34980*/  MOV R139, R6 ;  /* 0x00000006008b7202 */ /* 0x004fe20000000f00 */
[----:B---3--:R-:W-:-:S02]  /*34990*/  IMAD.MOV.U32 R138, RZ, RZ, R7 ;  /* 0x000000ffff8a7224 */ /* 0x008fc400078e0007 */
        /* <DEDUP_REMOVED lines=22> */
[----:B------:R-:W-:-:S03]  /*34b00*/  IMAD.MOV.U32 R128, RZ, RZ, R10 ;  /* 0x000000ffff807224 */ /* 0x000fc600078e000a */
[----:B------:R-:W3:Y:S01]  /*34b10*/  LDL.LU R144, [R1+0x60] ;  /* 0x0000600001907983 */ /* 0x000ee20000300800 */
[----:B----4-:R-:W-:-:S03]  /*34b20*/  MOV R129, R11 ;  /* 0x0000000b00817202 */ /* 0x010fc60000000f00 */
[----:B------:R-:W4:Y:S01]  /*34b30*/  LDL.LU R145, [R1+0x64] ;  /* 0x0000640001917983 */ /* 0x000f220000300800 */
[----:B------:R-:W-:Y:S02]  /*34b40*/  IMAD.MOV.U32 R130, RZ, RZ, R14 ;  /* 0x000000ffff827224 */ /* 0x000fe400078e000e */
[----:B------:R-:W-:Y:S01]  /*34b50*/  IMAD.MOV.U32 R131, RZ, RZ, R15 ;  /* 0x000000ffff837224 */ /* 0x000fe200078e000f */
[----:B------:R-:W-:Y:S01]  /*34b60*/  MOV R113, R19 ;  /* 0x0000001300717202 */ /* 0x000fe20000000f00 */
[----:B------:R-:W-:Y:S02]  /*34b70*/  IMAD.MOV.U32 R112, RZ, RZ, R18 ;  /* 0x000000ffff707224 */ /* 0x000fe400078e0012 */
[----:B------:R-:W-:Y:S02]  /*34b80*/  IMAD.MOV.U32 R114, RZ, RZ, R22 ;  /* 0x000000ffff727224 */ /* 0x000fe400078e0016 */
[----:B------:R-:W-:Y:S01]  /*34b90*/  IMAD.MOV.U32 R115, RZ, RZ, R23 ;  /* 0x000000ffff737224 */ /* 0x000fe200078e0017 */
[----:B------:R-:W-:Y:S01]  /*34ba0*/  MOV R117, R27 ;  /* 0x0000001b00757202 */ /* 0x000fe20000000f00 */
[----:B------:R-:W-:-:S02]  /*34bb0*/  IMAD.MOV.U32 R116, RZ, RZ, R26 ;  /* 0x000000ffff747224 */ /* 0x000fc400078e001a */
        /* <DEDUP_REMOVED lines=12> */
[----:B--2---:R-:W-:Y:S02]  /*34c80*/  IMAD.MOV.U32 R147, RZ, RZ, R7 ;  /* 0x000000ffff937224 */ /* 0x004fe400078e0007 */
[----:B---3--:R-:W-:Y:S02]  /*34c90*/  IMAD.MOV.U32 R146, RZ, RZ, R6 ;  /* 0x000000ffff927224 */ /* 0x008fe400078e0006 */
[----:B------:R-:W2:Y:S04]  /*34ca0*/  LDL.LU R6, [R1+0x265c] ;  /* 0x00265c0001067983 */ /* 0x000ea80000300800 */
[----:B------:R-:W2:Y:S04]  /*34cb0*/  LDL.LU R7, [R1+0x2658] ;  /* 0x0026580001077983 */ /* 0x000ea80000300800 */
        /* <DEDUP_REMOVED lines=31> */
[----:B------:R-:W-:Y:S01]  /*34eb0*/  HMMA.1688.F32.TF32 R204, R244, R20, R204 ;  /* 0x00000014f4cc723c */ /* 0x000fe200000810cc */
[----:B------:R-:W-:Y:S04]  /*34ec0*/  LDS R244, [R252+0x1c100] ;  /* 0x01c10000fcf47984 */ /* 0x000fe80000000800 */
[----:B------:R-:W-:Y:S04]  /*34ed0*/  LDS R246, [R252+0x1e100] ;  /* 0x01e10000fcf67984 */ /* 0x000fe80000000800 */
[----:B------:R-:W-:Y:S04]  /*34ee0*/  LDS R245, [R2+0x1c100] ;  /* 0x01c1000002f57984 */ /* 0x000fe80000000800 */
[----:B------:R-:W1:Y:S01]  /*34ef0*/  LDS R247, [R2+0x1e100] ;  /* 0x01e1000002f77984 */ /* 0x000e620000000800 */
[----:B------:R-:W-:-:S02]  /*34f00*/  IMAD.MOV.U32 R78, RZ, RZ, R3 ;  /* 0x000000ffff4e7224 */ /* 0x000fc400078e0003 */
[----:B------:R-:W-:Y:S01]  /*34f10*/  IMAD.MOV.U32 R79, RZ, RZ, R0 ;  /* 0x000000ffff4f7224 */ /* 0x000fe200078e0000 */
[C---:B---3--:R-:W-:Y:S08]  /*34f20*/  HMMA.1688.F32.TF32 R120, R236.reuse, R10, R120 ;  /* 0x0000000aec78723c */ /* 0x048ff00000081078 */
[C---:B--2---:R-:W-:Y:S08]  /*34f30*/  HMMA.1688.F32.TF32 R124, R236.reuse, R14, R124 ;  /* 0x0000000eec7c723c */ /* 0x044ff0000008107c */
[C---:B----4-:R-:W-:Y:S08]  /*34f40*/  HMMA.1688.F32.TF32 R128, R236.reuse, R18, R128 ;  /* 0x00000012ec80723c */ /* 0x050ff00000081080 */
        /* <DEDUP_REMOVED lines=27> */
[----:B------:R-:W-:Y:S04]  /*35100*/  STL.64 [R1], R120 ;  /* 0x0000007801007387 */ /* 0x000fe80000100a00 */
        /* <DEDUP_REMOVED lines=33> */
[----:B------:R2:W-:Y:S01]  /*35320*/  STL.64 [R1+0x148], R90 ;  /* 0x0001485a01007387 */ /* 0x0005e20000100a00 */
[----:B------:R-:W-:-:S03]  /*35330*/  IMAD.MOV.U32 R72, RZ, RZ, R71 ;  /* 0x000000ffff487224 */ /* 0x000fc600078e0047 */
[----:B------:R3:W-:Y:S04]  /*35340*/  STL.64 [R1+0x130], R84 ;  /* 0x0001305401007387 */ /* 0x0007e80000100a00 */
[----:B------:R-:W-:Y:S04]  /*35350*/  STL.64 [R1+0x138], R86 ;  /* 0x0001385601007387 */ /* 0x000fe80000100a00 */
[----:B------:R4:W-:Y:S01]  /*35360*/  STL.64 [R1+0x120], R80 ;  /* 0x0001205001007387 */ /* 0x0009e20000100a00 */
[----:B------:R-:W-:-:S03]  /*35370*/  IMAD.MOV.U32 R73, RZ, RZ, R70 ;  /* 0x000000ffff497224 */ /* 0x000fc600078e0046 */
[----:B------:R1:W-:Y:S01]  /*35380*/  STL.64 [R1+0x128], R82 ;  /* 0x0001285201007387 */ /* 0x0003e20000100a00 */
[----:B------:R-:W-:-:S03]  /*35390*/  IMAD.MOV.U32 R74, RZ, RZ, R69 ;  /* 0x000000ffff4a7224 */ /* 0x000fc600078e0045 */
[----:B------:R-:W3:Y:S01]  /*353a0*/  LDL.LU R71, [R1+0x25fc] ;  /* 0x0025fc0001477983 */ /* 0x000ee20000300800 */
[----:B------:R-:W-:-:S03]  /*353b0*/  MOV R75, R68 ;  /* 0x00000044004b7202 */ /* 0x000fc60000000f00 */
[----:B------:R1:W-:Y:S04]  /*353c0*/  STL.64 [R1+0x110], R76 ;  /* 0x0001104c01007387 */ /* 0x0003e80000100a00 */
[----:B------:R1:W-:Y:S04]  /*353d0*/  STL.64 [R1+0x118], R78 ;  /* 0x0001184e01007387 */ /* 0x0003e80000100a00 */
[----:B------:R-:W3:Y:S04]  /*353e0*/  LDL.LU R70, [R1+0x25f8] ;  /* 0x0025f80001467983 */ /* 0x000ee80000300800 */
        /* <DEDUP_REMOVED lines=8> */
[----:B--2---:R-:W2:Y:S04]  /*35470*/  LDL.LU R90, [R1+0x1f8] ;  /* 0x0001f800015a7983 */ /* 0x004ea80000300800 */
        /* <DEDUP_REMOVED lines=35> */
[----:B------:R-:W-:-:S03]  /*356b0*/  IMAD.MOV.U32 R3, RZ, RZ, R150 ;  /* 0x000000ffff037224 */ /* 0x000fc600078e0096 */
[----:B------:R-:W2:Y:S01]  /*356c0*/  LDL.LU R138, [R1+0x4a8] ;  /* 0x0004a800018a7983 */ /* 0x000ea20000300800 */
[----:B------:R-:W-:-:S03]  /*356d0*/  MOV R0, R151 ;  /* 0x0000009700007202 */ /* 0x000fc60000000f00 */
        /* <DEDUP_REMOVED lines=29> */
[----:B---3--:R-:W3:Y:S04]  /*358b0*/  LDL.LU R84, [R1+0x1e0] ;  /* 0x0001e00001547983 */ /* 0x008ee80000300800 */
[----:B------:R-:W3:Y:S01]  /*358c0*/  LDL.LU R85, [R1+0x1e4] ;  /* 0x0001e40001557983 */ /* 0x000ee20000300800 */
[----:B----4-:R-:W-:-:S03]  /*358d0*/  IMAD.MOV.U32 R81, RZ, RZ, R69 ;  /* 0x000000ffff517224 */ /* 0x010fc600078e0045 */
[----:B------:R-:W3:Y:S01]  /*358e0*/  LDL.LU R86, [R1+0x1e8] ;  /* 0x0001e80001567983 */ /* 0x000ee20000300800 */
[----:B------:R-:W-:-:S03]  /*358f0*/  IMAD.MOV.U32 R80, RZ, RZ, R68 ;  /* 0x000000ffff507224 */ /* 0x000fc600078e0044 */
[----:B------:R-:W3:Y:S01]  /*35900*/  LDL.LU R87, [R1+0x1ec] ;  /* 0x0001ec0001577983 */ /* 0x000ee20000300800 */
[----:B------:R-:W-:Y:S01]  /*35910*/  IMAD.MOV.U32 R82, RZ, RZ, R70 ;  /* 0x000000ffff527224 */ /* 0x000fe200078e0046 */
[----:B------:R-:W-:Y:S02]  /*35920*/  MOV R83, R71 ;  /* 0x0000004700537202 */ /* 0x000fe40000000f00 */
[----:B------:R-:W4:Y:S04]  /*35930*/  LDL.LU R68, [R1+0x25ec] ;  /* 0x0025ec0001447983 */ /* 0x000f280000300800 */
[----:B------:R-:W4:Y:S04]  /*35940*/  LDL.LU R69, [R1+0x25e8] ;  /* 0x0025e80001457983 */ /* 0x000f280000300800 */
[----:B------:R-:W4:Y:S04]  /*35950*/  LDL.LU R70, [R1+0x25e4] ;  /* 0x0025e40001467983 */ /* 0x000f280000300800 */
[----:B------:R-:W4:Y:S04]  /*35960*/  LDL.LU R71, [R1+0x25e0] ;  /* 0x0025e00001477983 */ /* 0x000f280000300800 */
[----:B------:R-:W3:Y:S04]  /*35970*/  LDL.LU R76, [R1+0x420] ;  /* 0x00042000014c7983 */ /* 0x000ee80000300800 */
[----:B------:R-:W3:Y:S04]  /*35980*/  LDL.LU R77, [R1+0x424] ;  /* 0x00042400014d7983 */ /* 0x000ee80000300800 */
[----:B------:R-:W3:Y:S04]  /*35990*/  LDL.LU R78, [R1+0x428] ;  /* 0x00042800014e7983 */ /* 0x000ee80000300800 */
[----:B------:R-:W3:Y:S01]  /*359a0*/  LDL.LU R79, [R1+0x42c] ;  /* 0x00042c00014f7983 */ /* 0x000ee20000300800 */
[----:B------:R-:W-:Y:S03]  /*359b0*/  HMMA.1688.F32.TF32 R248, R236, R6, R248 ;  /* 0x00000006ecf8723c */ /* 0x000fe600000810f8 */
[----:B------:R-:W-:Y:S04]  /*359c0*/  LDS R236, [R252+0x1c200] ;  /* 0x01c20000fcec7984 */ /* 0x000fe80000000800 */
[----:B------:R-:W-:Y:S04]  /*359d0*/  LDS R238, [R252+0x1e200] ;  /* 0x01e20000fcee7984 */ /* 0x000fe80000000800 */
[----:B------:R-:W-:Y:S04]  /*359e0*/  LDS R237, [R2+0x1c200] ;  /* 0x01c2000002ed7984 */ /* 0x000fe80000000800 */
[----:B------:R-:W2:Y:S02]  /*359f0*/  LDS R239, [R2+0x1e200] ;  /* 0x01e2000002ef7984 */ /* 0x000ea40000000800 */
[C---:B--2---:R-:W-:Y:S08]  /*35a00*/  HMMA.1688.F32.TF32 R104, R236.reuse, R26, R104 ;  /* 0x0000001aec68723c */ /* 0x044ff00000081068 */
[C---:B------:R-:W-:Y:S08]  /*35a10*/  HMMA.1688.F32.TF32 R108, R236.reuse, R30, R108 ;  /* 0x0000001eec6c723c */ /* 0x040ff0000008106c */
[C---:B------:R-:W-:Y:S08]  /*35a20*/  HMMA.1688.F32.TF32 R112, R236.reuse, R34, R112 ;  /* 0x00000022ec70723c */ /* 0x040ff00000081070 */
[C---:B------:R-:W-:Y:S08]  /*35a30*/  HMMA.1688.F32.TF32 R120, R236.reuse, R42, R120 ;  /* 0x0000002aec78723c */ /* 0x040ff00000081078 */
[C---:B------:R-:W-:Y:S08]  /*35a40*/  HMMA.1688.F32.TF32 R124, R236.reuse, R46, R124 ;  /* 0x0000002eec7c723c */ /* 0x040ff0000008107c */
[C---:B------:R-:W-:Y:S08]  /*35a50*/  HMMA.1688.F32.TF32 R128, R236.reuse, R50, R128 ;  /* 0x00000032ec80723c */ /* 0x040ff00000081080 */
[----:B------:R-:W-:Y:S08]  /*35a60*/  HMMA.1688.F32.TF32 R136, R236, R58, R136 ;  /* 0x0000003aec88723c */ /* 0x000ff00000081088 */
[C---:B------:R-:W-:Y:S08]  /*35a70*/  HMMA.1688.F32.TF32 R156, R244.reuse, R14, R152 ;  /* 0x0000000ef49c723c */ /* 0x040ff00000081098 */
[----:B------:R-:W-:Y:S08]  /*35a80*/  HMMA.1688.F32.TF32 R152, R244, R10, R148 ;  /* 0x0000000af498723c */ /* 0x000ff00000081094 */
[C---:B------:R-:W-:Y:S08]  /*35a90*/  HMMA.1688.F32.TF32 R140, R236.reuse, R62, R140 ;  /* 0x0000003eec8c723c */ /* 0x040ff0000008108c */
[C---:B------:R-:W-:Y:S01]  /*35aa0*/  HMMA.1688.F32.TF32 R144, R236.reuse, R66, R144 ;  /* 0x00000042ec90723c */ /* 0x040fe20000081090 */
[----:B------:R-:W-:Y:S07]  /*35ab0*/  STL.64 [R1+0x100], R156 ;  /* 0x0001009c01007387 */ /* 0x000fee0000100a00 */
[C---:B------:R-:W-:Y:S01]  /*35ac0*/  HMMA.1688.F32.TF32 R132, R236.reuse, R54, R132 ;  /* 0x00000036ec84723c */ /* 0x040fe20000081084 */
[----:B------:R-:W-:Y:S04]  /*35ad0*/  STL.64 [R1+0x108], R158 ;  /* 0x0001089e01007387 */ /* 0x000fe80000100a00 */
[----:B------:R-:W-:Y:S04]  /*35ae0*/  STL.64 [R1+0xf0], R152 ;  /* 0x0000f09801007387 */ /* 0x000fe80000100a00 */
[----:B------:R-:W-:Y:S01]  /*35af0*/  STL.64 [R1+0xf8], R154 ;  /* 0x0000f89a01007387 */ /* 0x000fe20000100a00 */
[C---:B------:R-:W-:Y:S08]  /*35b00*/  HMMA.1688.F32.TF32 R116, R236.reuse, R38, R116 ;  /* 0x00000026ec74723c */ /* 0x040ff00000081074 */
[C---:B------:R-:W-:Y:S08]  /*35b10*/  HMMA.1688.F32.TF32 R96, R236.reuse, R18, R96 ;  /* 0x00000012ec60723c */ /* 0x040ff00000081060 */
[----:B------:R-:W-:Y:S08]  /*35b20*/  HMMA.1688.F32.TF32 R100, R236, R22, R100 ;  /* 0x00000016ec64723c */ /* 0x000ff00000081064 */
[----:B----4-:R-:W-:Y:S01]  /*35b30*/  HMMA.1688.F32.TF32 R148, R244, R6, R68 ;  /* 0x00000006f494723c */ /* 0x010fe20000081044 */
[----:B------:R-:W-:Y:S04]  /*35b40*/  LDS R68, [R252+0x1c300] ;  /* 0x01c30000fc447984 */ /* 0x000fe80000000800 */
[----:B------:R-:W-:Y:S04]  /*35b50*/  LDS R70, [R252+0x1e300] ;  /* 0x01e30000fc467984 */ /* 0x000fe80000000800 */
[----:B------:R-:W-:Y:S04]  /*35b60*/  LDS R69, [R2+0x1c300] ;  /* 0x01c3000002457984 */ /* 0x000fe80000000800 */
[----:B------:R-:W1:Y:S01]  /*35b70*/  LDS R71, [R2+0x1e300] ;  /* 0x01e3000002477984 */ /* 0x000e620000000800 */
[C---:B------:R-:W-:Y:S09]  /*35b80*/  HMMA.1688.F32.TF32 R92, R236.reuse, R14, R92 ;  /* 0x0000000eec5c723c */ /* 0x040ff2000008105c */
[----:B------:R-:W-:Y:S04]  /*35b90*/  STL.64 [R1+0x5b0], R148 ;  /* 0x0005b09401007387 */ /* 0x000fe80000100a00 */
        /* <DEDUP_REMOVED lines=8> */
[----:B------:R-:W-:Y:S01]  /*35c20*/  STL.64 [R1+0x490], R132 ;  /* 0x0004908401007387 */ /* 0x000fe20000100a00 */
[----:B---3--:R-:W-:Y:S03]  /*35c30*/  HMMA.1688.F32.TF32 R84, R236, R6, R84 ;  /* 0x00000006ec54723c */ /* 0x008fe60000081054 */
        /* <DEDUP_REMOVED lines=30> */
[----:B------:R-:W1:Y:S01]  /*35e20*/  LDS R239, [R2+0x1e400] ;  /* 0x01e4000002ef7984 */ /* 0x000e620000000800 */
[C---:B--2---:R-:W-:Y:S08]  /*35e30*/  HMMA.1688.F32.TF32 R84, R68.reuse, R58, R72 ;  /* 0x0000003a4454723c */ /* 0x044ff00000081048 */
[----:B------:R-:W-:Y:S01]  /*35e40*/  HMMA.1688.F32.TF32 R72, R68, R54, R76 ;  /* 0x000000364448723c */ /* 0x000fe2000008104c */
[----:B------:R-:W-:Y:S04]  /*35e50*/  STL.64 [R1+0x790], R88 ;  /* 0x0007905801007387 */ /* 0x000fe80000100a00 */
[----:B------:R-:W-:Y:S04]  /*35e60*/  STL.64 [R1+0x798], R90 ;  /* 0x0007985a01007387 */ /* 0x000fe80000100a00 */
[----:B------:R2:W-:Y:S04]  /*35e70*/  STL.64 [R1+0x780], R80 ;  /* 0x0007805001007387 */ /* 0x0005e80000100a00 */
[----:B------:R3:W-:Y:S04]  /*35e80*/  STL.64 [R1+0x788], R82 ;  /* 0x0007885201007387 */ /* 0x0007e80000100a00 */
[----:B--2---:R-:W2:Y:S04]  /*35e90*/  LDL.LU R80, [R1+0x290] ;  /* 0x0002900001507983 */ /* 0x004ea80000300800 */
[----:B------:R4:W-:Y:S04]  /*35ea0*/  STL.64 [R1+0x770], R84 ;  /* 0x0007705401007387 */ /* 0x0009e80000100a00 */
[----:B------:R1:W-:Y:S04]  /*35eb0*/  STL.64 [R1+0x778], R86 ;  /* 0x0007785601007387 */ /* 0x0003e80000100a00 */
[----:B------:R1:W-:Y:S04]  /*35ec0*/  STL.64 [R1+0x760], R72 ;  /* 0x0007604801007387 */ /* 0x0003e80000100a00 */
[----:B------:R1:W-:Y:S04]  /*35ed0*/  STL.64 [R1+0x768], R74 ;  /* 0x0007684a01007387 */ /* 0x0003e80000100a00 */
[----:B------:R-:W2:Y:S04]  /*35ee0*/  LDL.LU R81, [R1+0x294] ;  /* 0x0002940001517983 */ /* 0x000ea80000300800 */
[----:B---3--:R-:W2:Y:S04]  /*35ef0*/  LDL.LU R82, [R1+0x298] ;  /* 0x0002980001527983 */ /* 0x008ea80000300800 */
[----:B------:R-:W2:Y:S04]  /*35f00*/  LDL.LU R83, [R1+0x29c] ;  /* 0x00029c0001537983 */ /* 0x000ea80000300800 */
[----:B----4-:R-:W3:Y:S04]  /*35f10*/  LDL.LU R84, [R1+0x2a0] ;  /* 0x0002a00001547983 */ /* 0x010ee80000300800 */
[----:B------:R-:W3:Y:S04]  /*35f20*/  LDL.LU R85, [R1+0x2a4] ;  /* 0x0002a40001557983 */ /* 0x000ee80000300800 */
[----:B-1----:R-:W3:Y:S04]  /*35f30*/  LDL.LU R86, [R1+0x2a8] ;  /* 0x0002a80001567983 */ /* 0x002ee80000300800 */
        /* <DEDUP_REMOVED lines=103> */
[----:B----4-:R-:W-:Y:S08]  /*365b0*/  HMMA.1688.F32.TF32 R116, R236, R62, R116 ;  /* 0x0000003eec74723c */ /* 0x010ff00000081074 */
        /* <DEDUP_REMOVED lines=15> */
[----:B------:R-:W-:Y:S04]  /*366b0*/  STL.64 [R1+0x740], R164 ;  /* 0x000740a401007387 */ /* 0x000fe80000100a00 */
[----:B------:R1:W-:Y:S01]  /*366c0*/  STL.64 [R1+0x748], R166 ;  /* 0x000748a601007387 */ /* 0x0003e20000100a00 */
[C---:B------:R-:W-:Y:S03]  /*366d0*/  HMMA.1688.F32.TF32 R128, R68.reuse, R10, R128 ;  /* 0x0000000a4480723c */ /* 0x040fe60000081080 */
[----:B-1----:R-:W3:Y:S04]  /*366e0*/  LDL.LU.64 R166, [R1+0x25c8] ;  /* 0x0025c80001a67983 */ /* 0x002ee80000300a00 */
[----:B------:R-:W3:Y:S04]  /*366f0*/  LDL.LU.64 R164, [R1+0x25c0] ;  /* 0x0025c00001a47983 */ /* 0x000ee80000300a00 */
[----:B------:R-:W-:Y:S04]  /*36700*/  STL.64 [R1+0x730], R160 ;  /* 0x000730a001007387 */ /* 0x000fe80000100a00 */
[----:B------:R1:W-:Y:S04]  /*36710*/  STL.64 [R1+0x738], R162 ;  /* 0x000738a201007387 */ /* 0x0003e80000100a00 */
[----:B-1----:R-:W4:Y:S04]  /*36720*/  LDL.LU.64 R162, [R1+0x25b8] ;  /* 0x0025b80001a27983 */ /* 0x002f280000300a00 */
[----:B------:R-:W4:Y:S04]  /*36730*/  LDL.LU.64 R160, [R1+0x25b0] ;  /* 0x0025b00001a07983 */ /* 0x000f280000300a00 */
[----:B------:R-:W-:Y:S04]  /*36740*/  STL.64 [R1+0x720], R156 ;  /* 0x0007209c01007387 */ /* 0x000fe80000100a00 */
[----:B------:R1:W-:Y:S01]  /*36750*/  STL.64 [R1+0x728], R158 ;  /* 0x0007289e01007387 */ /* 0x0003e20000100a00 */
[----:B------:R-:W-:Y:S03]  /*36760*/  HMMA.1688.F32.TF32 R68, R68, R6, R124 ;  /* 0x000000064444723c */ /* 0x000fe6000008107c */
        /* <DEDUP_REMOVED lines=35> */
[----:B------:R-:W2:Y:S04]  /*369a0*/  LDL.LU.64 R126, [R1+0x2528] ;  /* 0x00252800017e7983 */ /* 0x000ea80000300a00 */
[----:B------:R-:W2:Y:S04]  /*369b0*/  LDL.LU.64 R124, [R1+0x2520] ;  /* 0x00252000017c7983 */ /* 0x000ea80000300a00 */
[----:B------:R-:W-:Y:S04]  /*369c0*/  STL.64 [R1+0x250], R68 ;  /* 0x0002504401007387 */ /* 0x000fe80000100a00 */
[----:B------:R-:W-:Y:S04]  /*369d0*/  STL.64 [R1+0x258], R70 ;  /* 0x0002584601007387 */ /* 0x000fe80000100a00 */
[----:B------:R-:W-:Y:S04]  /*369e0*/  STL.64 [R1+0x6a0], R120 ;  /* 0x0006a07801007387 */ /* 0x000fe80000100a00 */
[----:B------:R1:W-:Y:S01]  /*369f0*/  STL.64 [R1+0x6a8], R122 ;  /* 0x0006a87a01007387 */ /* 0x0003e20000100a00 */
[C---:B------:R-:W-:Y:S03]  /*36a00*/  HMMA.1688.F32.TF32 R88, R236.reuse, R34, R88 ;  /* 0x00000022ec58723c */ /* 0x040fe60000081058 */
        /* <DEDUP_REMOVED lines=42> */
[----:B------:R-:W3:Y:S01]  /*36cb0*/  LDL.LU.64 R72, [R1+0x2480] ;  /* 0x0024800001487983 */ /* 0x000ee20000300a00 */
[C---:B------:R-:W-:Y:S08]  /*36cc0*/  HMMA.1688.F32.TF32 R76, R236.reuse, R26, R76 ;  /* 0x0000001aec4c723c */ /* 0x040ff0000008104c */
[C---:B------:R-:W-:Y:S08]  /*36cd0*/  HMMA.1688.F32.TF32 R244, R236.reuse, R22, R244 ;  /* 0x00000016ecf4723c */ /* 0x040ff000000810f4 */
[C---:B------:R-:W-:Y:S07]  /*36ce0*/  HMMA.1688.F32.TF32 R84, R236.reuse, R18, R84 ;  /* 0x00000012ec54723c */ /* 0x040fee0000081054 */
[----:B------:R-:W-:Y:S04]  /*36cf0*/  STL.64 [R1+0x600], R76 ;  /* 0x0006004c01007387 */ /* 0x000fe80000100a00 */
[----:B------:R1:W-:Y:S04]  /*36d00*/  STL.64 [R1+0x608], R78 ;  /* 0x0006084e01007387 */ /* 0x0003e80000100a00 */
[----:B-1----:R-:W4:Y:S04]  /*36d10*/  LDL.LU.64 R78, [R1+0x2478] ;  /* 0x00247800014e7983 */ /* 0x002f280000300a00 */
[----:B------:R-:W4:Y:S04]  /*36d20*/  LDL.LU.64 R76, [R1+0x2470] ;  /* 0x00247000014c7983 */ /* 0x000f280000300a00 */
[----:B------:R-:W-:Y:S04]  /*36d30*/  STL.64 [R1+0x5f0], R244 ;  /* 0x0005f0f401007387 */ /* 0x000fe80000100a00 */
[----:B------:R1:W-:Y:S02]  /*36d40*/  STL.64 [R1+0x5f8], R246 ;  /* 0x0005f8f601007387 */ /* 0x0003e40000100a00 */
[C---:B-1----:R-:W-:Y:S08]  /*36d50*/  HMMA.1688.F32.TF32 R244, R236.reuse, R14, R80 ;  /* 0x0000000eecf4723c */ /* 0x042ff00000081050 */
[----:B------:R-:W-:Y:S01]  /*36d60*/  HMMA.1688.F32.TF32 R80, R236, R10, R208 ;  /* 0x0000000aec50723c */ /* 0x000fe200000810d0 */
[----:B------:R1:W-:Y:S04]  /*36d70*/  STL.64 [R1+0x5e0], R84 ;  /* 0x0005e05401007387 */ /* 0x0003e80000100a00 */
[----:B------:R1:W-:Y:S04]  /*36d80*/  STL.64 [R1+0x5e8], R86 ;  /* 0x0005e85601007387 */ /* 0x0003e80000100a00 */
[----:B-1----:R-:W4:Y:S06]  /*36d90*/  LDL.LU R84, [R1+0x520] ;  /* 0x0005200001547983 */ /* 0x002f2c0000300800 */
[----:B------:R-:W-:Y:S04]  /*36da0*/  STL.64 [R1+0x5d0], R244 ;  /* 0x0005d0f401007387 */ /* 0x000fe80000100a00 */
[----:B------:R-:W-:Y:S04]  /*36db0*/  STL.64 [R1+0x5d8], R246 ;  /* 0x0005d8f601007387 */ /* 0x000fe80000100a00 */
[----:B------:R-:W-:Y:S04]  /*36dc0*/  STL.64 [R1+0x270], R80 ;  /* 0x0002705001007387 */ /* 0x000fe80000100a00 */
[----:B------:R4:W-:Y:S04]  /*36dd0*/  STL.64 [R1+0x278], R82 ;  /* 0x0002785201007387 */ /* 0x0009e80000100a00 */
[----:B------:R-:W4:Y:S04]  /*36de0*/  LDL.LU R85, [R1+0x524] ;  /* 0x0005240001557983 */ /* 0x000f280000300800 */
[----:B------:R-:W4:Y:S04]  /*36df0*/  LDL.LU R86, [R1+0x528] ;  /* 0x0005280001567983 */ /* 0x000f280000300800 */
[----:B------:R-:W-:Y:S04]  /*36e00*/  LDS R244, [R252+0x1c700] ;  /* 0x01c70000fcf47984 */ /* 0x000fe80000000800 */
[----:B------:R-:W-:Y:S04]  /*36e10*/  LDS R246, [R252+0x1e700] ;  /* 0x01e70000fcf67984 */ /* 0x000fe80000000800 */
[----:B------:R-:W-:Y:S04]  /*36e20*/  LDS R245, [R2+0x1c700] ;  /* 0x01c7000002f57984 */ /* 0x000fe80000000800 */
[----:B------:R-:W-:Y:S01]  /*36e30*/  LDS R247, [R2+0x1e700] ;  /* 0x01e7000002f77984 */ /* 0x000fe20000000800 */
[----:B--2---:R-:W-:Y:S01]  /*36e40*/  IMAD.MOV.U32 R209, RZ, RZ, R74 ;  /* 0x000000ffffd17224 */ /* 0x004fe200078e004a */
[----:B------:R-:W-:Y:S01]  /*36e50*/  MOV R210, R75 ;  /* 0x0000004b00d27202 */ /* 0x000fe20000000f00 */
[----:B---3--:R-:W-:-:S02]  /*36e60*/  IMAD.MOV.U32 R87, RZ, RZ, R72 ;  /* 0x000000ffff577224 */ /* 0x008fc400078e0048 */
[----:B------:R-:W2:Y:S01]  /*36e70*/  LDL.LU R72, [R1+0x246c] ;  /* 0x00246c0001487983 */ /* 0x000ea20000300800 */
[----:B------:R-:W-:-:S03]  /*36e80*/  IMAD.MOV.U32 R208, RZ, RZ, R73 ;  /* 0x000000ffffd07224 */ /* 0x000fc600078e0049 */
[----:B------:R-:W2:Y:S04]  /*36e90*/  LDL.LU R73, [R1+0x2468] ;  /* 0x0024680001497983 */ /* 0x000ea80000300800 */
[----:B------:R-:W2:Y:S04]  /*36ea0*/  LDL.LU R74, [R1+0x2464] ;  /* 0x00246400014a7983 */ /* 0x000ea80000300800 */
[----:B------:R-:W2:Y:S04]  /*36eb0*/  LDL.LU R75, [R1+0x2460] ;  /* 0x00246000014b7983 */ /* 0x000ea80000300800 */
[----:B------:R-:W3:Y:S01]  /*36ec0*/  LDL.LU R211, [R1+0x4ec] ;  /* 0x0004ec0001d37983 */ /* 0x000ee20000300800 */
[----:B----4-:R-:W-:Y:S01]  /*36ed0*/  IMAD.MOV.U32 R82, RZ, RZ, R78 ;  /* 0x000000ffff527224 */ /* 0x010fe200078e004e */
[----:B------:R-:W-:Y:S01]  /*36ee0*/  MOV R83, R79 ;  /* 0x0000004f00537202 */ /* 0x000fe20000000f00 */
[----:B------:R-:W-:-:S02]  /*36ef0*/  IMAD.MOV.U32 R80, RZ, RZ, R76 ;  /* 0x000000ffff507224 */ /* 0x000fc400078e004c */
[----:B------:R-:W4:Y:S01]  /*36f00*/  LDL.LU R76, [R1+0x245c] ;  /* 0x00245c00014c7983 */ /* 0x000f220000300800 */
[----:B------:R-:W-:-:S03]  /*36f10*/  IMAD.MOV.U32 R81, RZ, RZ, R77 ;  /* 0x000000ffff517224 */ /* 0x000fc600078e004d */
[----:B------:R-:W4:Y:S04]  /*36f20*/  LDL.LU R77, [R1+0x2458] ;  /* 0x00245800014d7983 */ /* 0x000f280000300800 */
[----:B------:R-:W4:Y:S04]  /*36f30*/  LDL.LU R78, [R1+0x2454] ;  /* 0x00245400014e7983 */ /* 0x000f280000300800 */
[----:B------:R-:W4:Y:S01]  /*36f40*/  LDL.LU R79, [R1+0x2450] ;  /* 0x00245000014f7983 */ /* 0x000f220000300800 */
[----:B--2---:R-:W-:Y:S03]  /*36f50*/  HMMA.1688.F32.TF32 R236, R236, R6, R72 ;  /* 0x00000006ecec723c */ /* 0x004fe60000081048 */
[----:B------:R-:W-:Y:S04]  /*36f60*/  LDS R72, [R252+0x1c600] ;  /* 0x01c60000fc487984 */ /* 0x000fe80000000800 */
[----:B------:R-:W-:Y:S01]  /*36f70*/  LDS R74, [R252+0x1e600] ;  /* 0x01e60000fc4a7984 */ /* 0x000fe20000000800 */
[C---:B------:R-:W-:Y:S03]  /*36f80*/  HMMA.1688.F32.TF32 R84, R68.reuse, R58, R84 ;  /* 0x0000003a4454723c */ /* 0x040fe60000081054 */
[----:B------:R-:W-:Y:S04]  /*36f90*/  LDS R73, [R2+0x1c600] ;  /* 0x01c6000002497984 */ /* 0x000fe80000000800 */
[----:B------:R-:W1:Y:S08]  /*36fa0*/  LDS R75, [R2+0x1e600] ;  /* 0x01e60000024b7984 */ /* 0x000e700000000800 */
[----:B------:R2:W-:Y:S04]  /*36fb0*/  STL [R1+0x22dc], R236 ;  /* 0x0022dcec01007387 */ /* 0x0005e80000100800 */
[----:B------:R2:W-:Y:S04]  /*36fc0*/  STL [R1+0x22d8], R237 ;  /* 0x0022d8ed01007387 */ /* 0x0005e80000100800 */
[----:B------:R3:W-:Y:S04]  /*36fd0*/  STL [R1+0x22d4], R238 ;  /* 0x0022d4ee01007387 */ /* 0x0007e80000100800 */
[----:B------:R3:W-:Y:S04]  /*36fe0*/  STL [R1+0x22d0], R239 ;  /* 0x0022d0ef01007387 */ /* 0x0007e80000100800 */
[----:B--2---:R-:W2:Y:S04]  /*36ff0*/  LDL.LU R236, [R1+0x530] ;  /* 0x0005300001ec7983 */ /* 0x004ea80000300800 */
[----:B------:R-:W2:Y:S04]  /*37000*/  LDL.LU R237, [R1+0x534] ;  /* 0x0005340001ed7983 */ /* 0x000ea80000300800 */
[----:B---3--:R-:W2:Y:S04]  /*37010*/  LDL.LU R238, [R1+0x538] ;  /* 0x0005380001ee7983 */ /* 0x008ea80000300800 */
[----:B------:R-:W2:Y:S01]  /*37020*/  LDL.LU R239, [R1+0x53c] ;  /* 0x00053c0001ef7983 */ /* 0x000ea20000300800 */
[C---:B----4-:R-:W-:Y:S11]  /*37030*/  HMMA.1688.F32.TF32 R76, R68.reuse, R66, R76 ;  /* 0x00000042444c723c */ /* 0x050ff6000008104c */
[----:B------:R-:W-:Y:S11]  /*37040*/  @!UPT UIADD3 URZ, URZ, URZ, URZ ;  /* 0x0000003f3f3ff290 */ /* 0x000ff6000fffe03f */
[----:B------:R-:W-:Y:S01]  /*37050*/  @!UPT UIADD3 URZ, URZ, URZ, URZ ;  /* 0x0000003f3f3ff290 */ /* 0x000fe2000fffe03f */
[----:B------:R3:W-:Y:S04]  /*37060*/  STL [R1+0x22cc], R76 ;  /* 0x0022cc4c01007387 */ /* 0x0007e80000100800 */
[----:B------:R4:W-:Y:S04]  /*37070*/  STL [R1+0x22c8], R77 ;  /* 0x0022c84d01007387 */ /* 0x0009e80000100800 */
[----:B------:R1:W-:Y:S04]  /*37080*/  STL [R1+0x22c4], R78 ;  /* 0x0022c44e01007387 */ /* 0x0003e80000100800 */
[----:B------:R1:W-:Y:S04]  /*37090*/  STL [R1+0x22c0], R79 ;  /* 0x0022c04f01007387 */ /* 0x0003e80000100800 */
[----:B---3--:R-:W3:Y:S04]  /*370a0*/  LDL.LU R76, [R1+0x4f0] ;  /* 0x0004f000014c7983 */ /* 0x008ee80000300800 */
[----:B----4-:R-:W3:Y:S04]  /*370b0*/  LDL.LU R77, [R1+0x4f4] ;  /* 0x0004f400014d7983 */ /* 0x010ee80000300800 */
[----:B-1----:R-:W3:Y:S04]  /*370c0*/  LDL.LU R78, [R1+0x4f8] ;  /* 0x0004f800014e7983 */ /* 0x002ee80000300800 */
[----:B------:R-:W3:Y:S01]  /*370d0*/  LDL.LU R79, [R1+0x4fc] ;  /* 0x0004fc00014f7983 */ /* 0x000ee20000300800 */
[C---:B--2---:R-:W-:Y:S11]  /*370e0*/  HMMA.1688.F32.TF32 R236, R68.reuse, R62, R236 ;  /* 0x0000003e44ec723c */ /* 0x044ff600000810ec */
[----:B------:R-:W-:Y:S11]  /*370f0*/  @!UPT UIADD3 URZ, URZ, URZ, URZ ;  /* 0x0000003f3f3ff290 */ /* 0x000ff6000fffe03f */
[----:B------:R-:W-:Y:S01]  /*37100*/  @!UPT UIADD3 URZ, URZ, URZ, URZ ;  /* 0x0000003f3f3ff290 */ /* 0x000fe2000fffe03f */
[----:B------:R1:W-:Y:S04]  /*37110*/  STL.64 [R1+0x530], R236 ;  /* 0x000530ec01007387 */ /* 0x0003e80000100a00 */
[----:B------:R2:W-:Y:S01]  /*37120*/  STL.64 [R1+0x538], R238 ;  /* 0x000538ee01007387 */ /* 0x0005e20000100a00 */
[----:B-1----:R-:W-:Y:S01]  /*37130*/  IMAD.MOV.U32 R236, RZ, RZ, R84 ;  /* 0x000000ffffec7224 */ /* 0x002fe200078e0054 */
[----:B--2---:R-:W-:Y:S01]  /*37140*/  MOV R239, R87 ;  /* 0x0000005700ef7202 */ /* 0x004fe20000000f00 */
[----:B------:R-:W-:Y:S02]  /*37150*/  IMAD.MOV.U32 R238, RZ, RZ, R86 ;  /* 0x000000ffffee7224 */ /* 0x000fe400078e0056 */
[----:B------:R-:W-:Y:S01]  /*37160*/  IMAD.MOV.U32 R237, RZ, RZ, R85 ;  /* 0x000000ffffed7224 */ /* 0x000fe200078e0055 */
[----:B------:R-:W2:Y:S04]  /*37170*/  LDL.LU.64 R86, [R1+0x2448] ;  /* 0x0024480001567983 */ /* 0x000ea80000300a00 */
[----:B------:R-:W2:Y:S04]  /*37180*/  LDL.LU.64 R84, [R1+0x2440] ;  /* 0x0024400001547983 */ /* 0x000ea80000300a00 */
[----:B------:R-:W-:Y:S04]  /*37190*/  STL [R1+0x22ec], R239 ;  /* 0x0022ecef01007387 */ /* 0x000fe80000100800 */
[----:B------:R-:W-:Y:S04]  /*371a0*/  STL [R1+0x22e8], R238 ;  /* 0x0022e8ee01007387 */ /* 0x000fe80000100800 */
[----:B------:R1:W-:Y:S04]  /*371b0*/  STL [R1+0x22e4], R236 ;  /* 0x0022e4ec01007387 */ /* 0x0003e80000100800 */
[----:B------:R4:W-:Y:S04]  /*371c0*/  STL [R1+0x22e0], R237 ;  /* 0x0022e0ed01007387 */ /* 0x0009e80000100800 */
[----:B-1----:R-:W2:Y:S04]  /*371d0*/  LDL.LU R236, [R1+0x510] ;  /* 0x0005100001ec7983 */ /* 0x002ea80000300800 */
[----:B----4-:R-:W2:Y:S04]  /*371e0*/  LDL.LU R237, [R1+0x514] ;  /* 0x0005140001ed7983 */ /* 0x010ea80000300800 */
[----:B------:R-:W2:Y:S04]  /*371f0*/  LDL.LU R238, [R1+0x518] ;  /* 0x0005180001ee7983 */ /* 0x000ea80000300800 */
[----:B------:R-:W2:Y:S01]  /*37200*/  LDL.LU R239, [R1+0x51c] ;  /* 0x00051c0001ef7983 */ /* 0x000ea20000300800 */
[C---:B------:R-:W-:Y:S08]  /*37210*/  HMMA.1688.F32.TF32 R80, R68.reuse, R50, R80 ;  /* 0x000000324450723c */ /* 0x040ff00000081050 */
[C---:B---3--:R-:W-:Y:S08]  /*37220*/  HMMA.1688.F32.TF32 R76, R68.reuse, R46, R76 ;  /* 0x0000002e444c723c */ /* 0x048ff0000008104c */
[C---:B------:R-:W-:Y:S08]  /*37230*/  HMMA.1688.F32.TF32 R208, R68.reuse, R42, R208 ;  /* 0x0000002a44d0723c */ /* 0x040ff000000810d0 */
[----:B--2---:R-:W-:Y:S11]  /*37240*/  HMMA.1688.F32.TF32 R236, R68, R54, R236 ;  /* 0x0000003644ec723c */ /* 0x004ff600000810ec */
[----:B------:R-:W-:Y:S11]  /*37250*/  @!UPT UIADD3 URZ, URZ, URZ, URZ ;  /* 0x0000003f3f3ff290 */ /* 0x000ff6000fffe03f */
[----:B------:R-:W-:Y:S01]  /*37260*/  @!UPT UIADD3 URZ, URZ, URZ, URZ ;  /* 0x0000003f3f3ff290 */ /* 0x000fe2000fffe03f */
[----:B------:R1:W-:Y:S04]  /*37270*/  STL.64 [R1+0x510], R236 ;  /* 0x000510ec01007387 */ /* 0x0003e80000100a00 */
[----:B------:R2:W-:Y:S01]  /*37280*/  STL.64 [R1+0x518], R238 ;  /* 0x000518ee01007387 */ /* 0x0005e20000100a00 */
[----:B-1----:R-:W-:Y:S01]  /*37290*/  IMAD.MOV.U32 R236, RZ, RZ, R82 ;  /* 0x000000ffffec7224 */ /* 0x002fe200078e0052 */
[----:B------:R-:W-:Y:S02]  /*372a0*/  MOV R237, R83 ;  /* 0x0000005300ed7202 */ /* 0x000fe40000000f00 */
[----:B------:R-:W3:Y:S01]  /*372b0*/  LDL.LU.64 R82, [R1+0x2438] ;  /* 0x0024380001527983 */ /* 0x000ee20000300a00 */
[----:B--2---:R-:W-:Y:S02]  /*372c0*/  IMAD.MOV.U32 R239, RZ, RZ, R80 ;  /* 0x000000ffffef7224 */ /* 0x004fe400078e0050 */
[----:B------:R-:W-:-:S02]  /*372d0*/  IMAD.MOV.U32 R238, RZ, RZ, R81 ;  /* 0x000000ffffee7224 */ /* 0x000fc400078e0051 */
[----:B------:R-:W3:Y:S04]  /*372e0*/  LDL.LU.64 R80, [R1+0x2430] ;  /* 0x0024300001507983 */ /* 0x000ee80000300a00 */
[----:B------:R-:W-:Y:S04]  /*372f0*/  STL.64 [R1+0x22f8], R238 ;  /* 0x0022f8ee01007387 */ /* 0x000fe80000100a00 */
[----:B------:R1:W-:Y:S04]  /*37300*/  STL.64 [R1+0x22f0], R236 ;  /* 0x0022f0ec01007387 */ /* 0x0003e80000100a00 */
[----:B-1----:R-:W2:Y:S04]  /*37310*/  LDL.LU R236, [R1+0x4d0] ;  /* 0x0004d00001ec7983 */ /* 0x002ea80000300800 */
[----:B------:R-:W2:Y:S04]  /*37320*/  LDL.LU R237, [R1+0x4d4] ;  /* 0x0004d40001ed7983 */ /* 0x000ea80000300800 */
[----:B------:R-:W2:Y:S04]  /*37330*/  LDL.LU R238, [R1+0x4d8] ;  /* 0x0004d80001ee7983 */ /* 0x000ea80000300800 */
[----:B------:R-:W2:Y:S04]  /*37340*/  LDL.LU R239, [R1+0x4dc] ;  /* 0x0004dc0001ef7983 */ /* 0x000ea80000300800 */
[----:B------:R1:W-:Y:S04]  /*37350*/  STL [R1+0x4f4], R77 ;  /* 0x0004f44d01007387 */ /* 0x0003e80000100800 */
[----:B------:R4:W-:Y:S04]  /*37360*/  STL.64 [R1+0x4f8], R78 ;  /* 0x0004f84e01007387 */ /* 0x0009e80000100a00 */
[----:B------:R4:W-:Y:S01]  /*37370*/  STL [R1+0x4e0], R208 ;  /* 0x0004e0d001007387 */ /* 0x0009e20000100800 */
[----:B-1----:R-:W-:-:S02]  /*37380*/  IMAD.MOV.U32 R77, RZ, RZ, R210 ;  /* 0x000000ffff4d7224 */ /* 0x002fc400078e00d2 */
[----:B----4-:R-:W-:Y:S01]  /*37390*/  IMAD.MOV.U32 R79, RZ, RZ, R76 ;  /* 0x000000ffff4f7224 */ /* 0x010fe200078e004c */
[----:B------:R-:W-:Y:S01]  /*373a0*/  MOV R78, R211 ;  /* 0x000000d3004e7202 */ /* 0x000fe20000000f00 */
[----:B------:R-:W-:Y:S01]  /*373b0*/  IMAD.MOV.U32 R76, RZ, RZ, R209 ;  /* 0x000000ffff4c7224 */ /* 0x000fe200078e00d1 */
[----:B------:R-:W4:Y:S04]  /*373c0*/  LDL.LU.64 R210, [R1+0x2428] ;  /* 0x0024280001d27983 */ /* 0x000f280000300a00 */
[----:B------:R-:W4:Y:S04]  /*373d0*/  LDL.LU.64 R208, [R1+0x2420] ;  /* 0x0024200001d07983 */ /* 0x000f280000300a00 */
[----:B------:R-:W-:Y:S04]  /*373e0*/  STL.64 [R1+0x2308], R78 ;  /* 0x0023084e01007387 */ /* 0x000fe80000100a00 */
[----:B------:R4:W-:Y:S01]  /*373f0*/  STL.64 [R1+0x2300], R76 ;  /* 0x0023004c01007387 */ /* 0x0009e20000100a00 */
[C---:B------:R-:W-:Y:S08]  /*37400*/  HMMA.1688.F32.TF32 R84, R68.reuse, R26, R84 ;  /* 0x0000001a4454723c */ /* 0x040ff00000081054 */
[C---:B------:R-:W-:Y:S08]  /*37410*/  HMMA.1688.F32.TF32 R88, R68.reuse, R22, R88 ;  /* 0x000000164458723c */ /* 0x040ff00000081058 */
[C---:B------:R-:W-:Y:S08]  /*37420*/  HMMA.1688.F32.TF32 R92, R68.reuse, R18, R92 ;  /* 0x00000012445c723c */ /* 0x040ff0000008105c */
[C---:B------:R-:W-:Y:S08]  /*37430*/  HMMA.1688.F32.TF32 R96, R68.reuse, R14, R96 ;  /* 0x0000000e4460723c */ /* 0x040ff00000081060 */
[----:B------:R-:W-:Y:S08]  /*37440*/  HMMA.1688.F32.TF32 R100, R68, R10, R100 ;  /* 0x0000000a4464723c */ /* 0x000ff00000081064 */
        /* <DEDUP_REMOVED lines=14> */
[----:B------:R-:W-:Y:S08]  /*37530*/  HMMA.1688.F32.TF32 R164, R72, R10, R164 ;  /* 0x0000000a48a4723c */ /* 0x000ff000000810a4 */
[C---:B---3--:R-:W-:Y:S08]  /*37540*/  HMMA.1688.F32.TF32 R80, R68.reuse, R30, R80 ;  /* 0x0000001e4450723c */ /* 0x048ff00000081050 */
[C---:B--2---:R-:W-:Y:S08]  /*37550*/  HMMA.1688.F32.TF32 R236, R68.reuse, R38, R236 ;  /* 0x0000002644ec723c */ /* 0x044ff000000810ec */
[C---:B----4-:R-:W-:Y:S11]  /*37560*/  HMMA.1688.F32.TF32 R76, R68.reuse, R34, R208 ;  /* 0x00000022444c723c */ /* 0x050ff600000810d0 */
[----:B------:R-:W-:Y:S04]  /*37570*/  @!UPT UIADD3 URZ, URZ, URZ, URZ ;  /* 0x0000003f3f3ff290 */ /* 0x000fe8000fffe03f */
[----:B------:R-:W-:Y:S01]  /*37580*/  STL.64 [R1+0x4d0], R236 ;  /* 0x0004d0ec01007387 */ /* 0x000fe20000100a00 */
[-C--:B------:R-:W-:Y:S03]  /*37590*/  HMMA.1688.F32.TF32 R68, R68, R6.reuse, R104 ;  /* 0x000000064444723c */ /* 0x080fe60000081068 */
        /* <DEDUP_REMOVED lines=20> */
[----:B------:R-:W-:Y:S01]  /*376e0*/  STL.64 [R1+0x2340], R112 ;  /* 0x0023407001007387 */ /* 0x000fe20000100a00 */
[----:B-1----:R-:W-:Y:S03]  /*376f0*/  HMMA.1688.F32.TF32 R68, R72, R6, R168 ;  /* 0x000000064844723c */ /* 0x002fe600000810a8 */
        /* <DEDUP_REMOVED lines=28> */
[----:B------:R-:W2:Y:S01]  /*378c0*/  LDL R83, [R1+0x9d0] ;  /* 0x0009d00001537983 */ /* 0x000ea20000100800 */
[C---:B------:R-:W-:Y:S08]  /*378d0*/  HMMA.1688.F32.TF32 R52, R244.reuse, R54, R220 ;  /* 0x00000036f434723c */ /* 0x040ff000000810dc */
[C---:B------:R-:W-:Y:S08]  /*378e0*/  HMMA.1688.F32.TF32 R44, R244.reuse, R46, R224 ;  /* 0x0000002ef42c723c */ /* 0x040ff000000810e0 */
[C---:B------:R-:W-:Y:S08]  /*378f0*/  HMMA.1688.F32.TF32 R36, R244.reuse, R38, R228 ;  /* 0x00000026f424723c */ /* 0x040ff000000810e4 */
[C---:B------:R-:W-:Y:S08]  /*37900*/  HMMA.1688.F32.TF32 R32, R244.reuse, R34, R192 ;  /* 0x00000022f420723c */ /* 0x040ff000000810c0 */
[C---:B------:R-:W-:Y:S08]  /*37910*/  HMMA.1688.F32.TF32 R28, R244.reuse, R30, R196 ;  /* 0x0000001ef41c723c */ /* 0x040ff000000810c4 */
[----:B------:R-:W-:Y:S01]  /*37920*/  HMMA.1688.F32.TF32 R24, R244, R26, R200 ;  /* 0x0000001af418723c */ /* 0x000fe200000810c8 */
[----:B------:R-:W-:Y:S01]  /*37930*/  IMAD.MOV.U32 R223, RZ, RZ, R52 ;  /* 0x000000ffffdf7224 */ /* 0x000fe200078e0034 */
[----:B------:R-:W-:-:S06]  /*37940*/  MOV R220, R55 ;  /* 0x0000003700dc7202 */ /* 0x000fcc0000000f00 */
[----:B------:R-:W-:Y:S01]  /*37950*/  HMMA.1688.F32.TF32 R204, R244, R22, R204 ;  /* 0x00000016f4cc723c */ /* 0x000fe200000810cc */
[----:B------:R-:W-:-:S07]  /*37960*/  IMAD.MOV.U32 R222, RZ, RZ, R53 ;  /* 0x000000ffffde7224 */ /* 0x000fce00078e0035 */
[----:B------:R-:W-:Y:S01]  /*37970*/  HMMA.1688.F32.TF32 R176, R244, R62, R176 ;  /* 0x0000003ef4b0723c */ /* 0x000fe200000810b0 */
[----:B------:R-:W-:Y:S01]  /*37980*/  IMAD.MOV.U32 R221, RZ, RZ, R54 ;  /* 0x000000ffffdd7224 */ /* 0x000fe200078e0036 */
[----:B------:R-:W-:-:S06]  /*37990*/  MOV R224, R47 ;  /* 0x0000002f00e07202 */ /* 0x000fcc0000000f00 */
[----:B------:R-:W-:Y:S01]  /*379a0*/  HMMA.1688.F32.TF32 R180, R244, R58, R180 ;  /* 0x0000003af4b4723c */ /* 0x000fe200000810b4 */
[----:B------:R-:W-:-:S07]  /*379b0*/  IMAD.MOV.U32 R227, RZ, RZ, R44 ;  /* 0x000000ffffe37224 */ /* 0x000fce00078e002c */
        /* <DEDUP_REMOVED lines=11> */
[----:B------:R-:W-:Y:S01]  /*37a70*/  MOV R192, R35 ;  /* 0x0000002300c07202 */ /* 0x000fe20000000f00 */
[----:B------:R-:W-:-:S05]  /*37a80*/  IMAD.MOV.U32 R195, RZ, RZ, R32 ;  /* 0x000000ffffc37224 */ /* 0x000fca00078e0020 */
[C---:B------:R-:W-:Y:S01]  /*37a90*/  HMMA.1688.F32.TF32 R172, R244.reuse, R66, R172 ;  /* 0x00000042f4ac723c */ /* 0x040fe200000810ac */
[----:B------:R-:W-:Y:S02]  /*37aa0*/  IMAD.MOV.U32 R194, RZ, RZ, R33 ;  /* 0x000000ffffc27224 */ /* 0x000fe400078e0021 */
[----:B------:R-:W-:Y:S02]  /*37ab0*/  IMAD.MOV.U32 R236, RZ, RZ, R17 ;  /* 0x000000ffffec7224 */ /* 0x000fe400078e0011 */
[----:B------:R-:W-:Y:S01]  /*37ac0*/  IMAD.MOV.U32 R237, RZ, RZ, R16 ;  /* 0x000000ffffed7224 */ /* 0x000fe200078e0010 */
[----:B------:R-:W-:Y:S01]  /*37ad0*/  MOV R239, R12 ;  /* 0x0000000c00ef7202 */ /* 0x000fe20000000f00 */
[----:B------:R-:W-:Y:S01]  /*37ae0*/  IMAD.MOV.U32 R193, RZ, RZ, R34 ;  /* 0x000000ffffc17224 */ /* 0x000fe200078e0022 */
[----:B------:R-:W-:Y:S01]  /*37af0*/  HMMA.1688.F32.TF32 R244, R244, R6, R240 ;  /* 0x00000006f4f4723c */ /* 0x000fe200000810f0 */
[----:B------:R-:W-:Y:S01]  /*37b00*/  IMAD.MOV.U32 R199, RZ, RZ, R28 ;  /* 0x000000ffffc77224 */ /* 0x000fe200078e001c */
[----:B------:R-:W-:Y:S01]  /*37b10*/  MOV R196, R31 ;  /* 0x0000001f00c47202 */ /* 0x000fe20000000f00 */
[----:B------:R-:W-:-:S02]  /*37b20*/  IMAD.MOV.U32 R198, RZ, RZ, R29 ;  /* 0x000000ffffc67224 */ /* 0x000fc400078e001d */
[----:B------:R-:W-:Y:S02]  /*37b30*/  IMAD.MOV.U32 R238, RZ, RZ, R13 ;  /* 0x000000ffffee7224 */ /* 0x000fe400078e000d */
[----:B------:R-:W-:Y:S02]  /*37b40*/  IMAD.MOV.U32 R76, RZ, RZ, R9 ;  /* 0x000000ffff4c7224 */ /* 0x000fe400078e0009 */
[----:B------:R-:W-:Y:S01]  /*37b50*/  IMAD.MOV.U32 R77, RZ, RZ, R8 ;  /* 0x000000ffff4d7224 */ /* 0x000fe200078e0008 */
[----:B------:R-:W-:Y:S01]  /*37b60*/  MOV R79, R4 ;  /* 0x00000004004f7202 */ /* 0x000fe20000000f00 */
[----:B------:R-:W-:Y:S01]  /*37b70*/  IMAD.MOV.U32 R197, RZ, RZ, R30 ;  /* 0x000000ffffc57224 */ /* 0x000fe200078e001e */
[----:B------:R-:W-:Y:S01]  /*37b80*/  MOV R200, R27 ;  /* 0x0000001b00c87202 */ /* 0x000fe20000000f00 */
[----:B------:R-:W-:Y:S01]  /*37b90*/  IMAD.MOV.U32 R203, RZ, RZ, R24 ;  /* 0x000000ffffcb7224 */ /* 0x000fe200078e0018 */
[----:B------:R-:W-:Y:S01]  /*37ba0*/  LDS R68, [R252+0x20000] ;  /* 0x02000000fc447984 */ /* 0x000fe20000000800 */
[----:B------:R-:W-:-:S02]  /*37bb0*/  IMAD.MOV.U32 R202, RZ, RZ, R25 ;  /* 0x000000ffffca7224 */ /* 0x000fc400078e0019 */
[----:B------:R-:W-:Y:S01]  /*37bc0*/  IMAD.MOV.U32 R201, RZ, RZ, R26 ;  /* 0x000000ffffc97224 */ /* 0x000fe200078e001a */
[----:B------:R-:W-:Y:S04]  /*37bd0*/  STL [R1+0x21c4], R204 ;  /* 0x0021c4cc01007387 */ /* 0x000fe80000100800 */
[----:B------:R-:W-:Y:S04]  /*37be0*/  STL [R1+0x21c0], R205 ;  /* 0x0021c0cd01007387 */ /* 0x000fe80000100800 */
[----:B------:R-:W-:Y:S04]  /*37bf0*/  STL [R1+0x21bc], R206 ;  /* 0x0021bcce01007387 */ /* 0x000fe80000100800 */
[----:B------:R-:W-:Y:S01]  /*37c00*/  STL [R1+0x21b8], R207 ;  /* 0x0021b8cf01007387 */ /* 0x000fe20000100800 */
[----:B------:R-:W-:-:S03]  /*37c10*/  IMAD.MOV.U32 R78, RZ, RZ, R5 ;  /* 0x000000ffff4e7224 */ /* 0x000fc600078e0005 */
        /* <DEDUP_REMOVED lines=16> */
[----:B------:R-:W-:Y:S04]  /*37d20*/  LDS R70, [R252+0x22000] ;  /* 0x02200000fc467984 */ /* 0x000fe80000000800 */
[----:B------:R-:W-:Y:S04]  /*37d30*/  LDS R69, [R2+0x20000] ;  /* 0x0200000002457984 */ /* 0x000fe80000000800 */
[----:B------:R-:W-:Y:S01]  /*37d40*/  LDS R71, [R2+0x22000] ;  /* 0x0220000002477984 */ /* 0x000fe20000000800 */
[----:B------:R-:W-:-:S02]  /*37d50*/  IMAD.MOV.U32 R90, RZ, RZ, R65 ;  /* 0x000000ffff5a7224 */ /* 0x000fc400078e0041 */
[----:B------:R-:W-:Y:S01]  /*37d60*/  IMAD.MOV.U32 R91, RZ, RZ, R64 ;  /* 0x000000ffff5b7224 */ /* 0x000fe200078e0040 */
[----:B------:R-:W-:Y:S04]  /*37d70*/  LDS R66, [R252+0x22100] ;  /* 0x02210000fc427984 */ /* 0x000fe80000000800 */
[----:B------:R-:W-:Y:S04]  /*37d80*/  LDS R64, [R252+0x20100] ;  /* 0x02010000fc407984 */ /* 0x000fe80000000800 */
[----:B------:R-:W-:Y:S04]  /*37d90*/  LDS R65, [R2+0x20100] ;  /* 0x0201000002417984 */ /* 0x000fe80000000800 */
[----:B------:R-:W-:Y:S04]  /*37da0*/  LDS R67, [R2+0x22100] ;  /* 0x0221000002437984 */ /* 0x000fe80000000800 */
[----:B--2---:R-:W1:Y:S04]  /*37db0*/  LDSM.16.M88.4 R60, [R83+0x80100] ;  /* 0x08010000533c783b */ /* 0x004e680000000200 */
        /* <DEDUP_REMOVED lines=54> */
[----:B------:R-:W1:Y:S01]  /*38120*/  LDSM.16.M88.4 R240, [R83+0x9e100] ;  /* 0x09e1000053f0783b */ /* 0x000e620000000200 */
[C---:B------:R-:W-:Y:S03]  /*38130*/  HMMA.1688.F32.TF32 R72, R68.reuse, R60, R76 ;  /* 0x0000003c4448723c */ /* 0x040fe6000008104c */
[----:B-1----:R-:W-:Y:S04]  /*38140*/  STL [R1+0x2274], R242 ;  /* 0x002274f201007387 */ /* 0x002fe80000100800 */
[----:B------:R-:W-:Y:S04]  /*38150*/  STL [R1+0x2270], R243 ;  /* 0x002270f301007387 */ /* 0x000fe80000100800 */
[----:B------:R-:W2:Y:S11]  /*38160*/  LDL.LU R80, [R1+0x90] ;  /* 0x0000900001507983 */ /* 0x000eb60000300800 */
[----:B------:R-:W-:Y:S01]  /*38170*/  @!UPT UIADD3 URZ, URZ, URZ, URZ ;  /* 0x0000003f3f3ff290 */ /* 0x000fe2000fffe03f */
[----:B------:R-:W-:Y:S04]  /*38180*/  STL.64 [R1+0xe0], R72 ;  /* 0x0000e04801007387 */ /* 0x000fe80000100a00 */
[----:B------:R1:W-:Y:S04]  /*38190*/  STL.64 [R1+0xe8], R74 ;  /* 0x0000e84a01007387 */ /* 0x0003e80000100a00 */
[----:B------:R-:W2:Y:S04]  /*381a0*/  LDL.LU R81, [R1+0x94] ;  /* 0x0000940001517983 */ /* 0x000ea80000300800 */
[----:B------:R-:W2:Y:S04]  /*381b0*/  LDL.LU R82, [R1+0x98] ;  /* 0x0000980001527983 */ /* 0x000ea80000300800 */
[----:B------:R-:W2:Y:S01]  /*381c0*/  LDL.LU R83, [R1+0x9c] ;  /* 0x00009c0001537983 */ /* 0x000ea20000300800 */
[----:B-1----:R-:W-:Y:S03]  /*381d0*/  HMMA.1688.F32.TF32 R72, R68, R56, R236 ;  /* 0x000000384448723c */ /* 0x002fe600000810ec */
        /* <DEDUP_REMOVED lines=10> */
[----:B------:R1:W-:Y:S04]  /*38280*/  STL [R1+0x227c], R218 ;  /* 0x00227cda01007387 */ /* 0x0003e80000100800 */
[----:B------:R1:W-:Y:S04]  /*38290*/  STL [R1+0x2278], R217 ;  /* 0x002278d901007387 */ /* 0x0003e80000100800 */
[----:B------:R-:W2:Y:S04]  /*382a0*/  LDL.LU R96, [R1+0x60] ;  /* 0x0000600001607983 */ /* 0x000ea80000300800 */
[----:B------:R-:W2:Y:S04]  /*382b0*/  LDL.LU R97, [R1+0x64] ;  /* 0x0000640001617983 */ /* 0x000ea80000300800 */
[----:B------:R-:W2:Y:S04]  /*382c0*/  LDL.LU R98, [R1+0x68] ;  /* 0x0000680001627983 */ /* 0x000ea80000300800 */
[----:B------:R-:W2:Y:S01]  /*382d0*/  LDL.LU R99, [R1+0x6c] ;  /* 0x00006c0001637983 */ /* 0x000ea20000300800 */
[----:B------:R-:W-:Y:S01]  /*382e0*/  IMAD.MOV.U32 R78, RZ, RZ, R3 ;  /* 0x000000ffff4e7224 */ /* 0x000fe200078e0003 */
[----:B------:R-:W-:Y:S01]  /*382f0*/  MOV R79, R0 ;  /* 0x00000000004f7202 */ /* 0x000fe20000000f00 */
[C---:B---3--:R-:W-:Y:S11]  /*38300*/  HMMA.1688.F32.TF32 R72, R68.reuse, R52, R92 ;  /* 0x000000344448723c */ /* 0x048ff6000008105c */
        /* <DEDUP_REMOVED lines=48> */
[----:B------:R-:W-:-:S02]  /*38610*/  IMAD.MOV.U32 R246, RZ, RZ, R74 ;  /* 0x000000fffff67224 */ /* 0x000fc400078e004a */
[----:B------:R-:W-:Y:S01]  /*38620*/  HMMA.1688.F32.TF32 R72, R68, R32, R76 ;  /* 0x000000204448723c */ /* 0x000fe2000008104c */
[----:B------:R-:W4:Y:S04]  /*38630*/  LDL.LU R81, [R1+0x14] ;  /* 0x0000140001517983 */ /* 0x000f280000300800 */
[----:B------:R-:W4:Y:S04]  /*38640*/  LDL.LU R82, [R1+0x18] ;  /* 0x0000180001527983 */ /* 0x000f280000300800 */
[----:B------:R-:W4:Y:S04]  /*38650*/  LDL.LU R83, [R1+0x1c] ;  /* 0x00001c0001537983 */ /* 0x000f280000300800 */
[----:B------:R-:W4:Y:S04]  /*38660*/  LDL.LU R76, [R1] ;  /* 0x00000000014c7983 */ /* 0x000f280000300800 */
[----:B------:R-:W4:Y:S04]  /*38670*/  LDL.LU R77, [R1+0x4] ;  /* 0x00000400014d7983 */ /* 0x000f280000300800 */
[----:B------:R-:W4:Y:S03]  /*38680*/  LDL.LU R78, [R1+0x8] ;  /* 0x00000800014e7983 */ /* 0x000f260000300800 */
[----:B------:R-:W-:Y:S01]  /*38690*/  IMAD.MOV.U32 R54, RZ, RZ, R72 ;  /* 0x000000ffff367224 */ /* 0x000fe200078e0048 */
[----:B------:R-:W-:Y:S01]  /*386a0*/  MOV R59, R75 ;  /* 0x0000004b003b7202 */ /* 0x000fe20000000f00 */
[----:B------:R-:W-:Y:S01]  /*386b0*/  IMAD.MOV.U32 R55, RZ, RZ, R73 ;  /* 0x000000ffff377224 */ /* 0x000fe200078e0049 */
[----:B------:R-:W4:Y:S01]  /*386c0*/  LDL.LU R79, [R1+0xc] ;  /* 0x00000c00014f7983 */ /* 0x000f220000300800 */
[----:B------:R-:W-:-:S02]  /*386d0*/  IMAD.MOV.U32 R58, RZ, RZ, R74 ;  /* 0x000000ffff3a7224 */ /* 0x000fc400078e004a */
[C---:B------:R-:W-:Y:S11]  /*386e0*/  HMMA.1688.F32.TF32 R72, R68.reuse, R28, R96 ;  /* 0x0000001c4448723c */ /* 0x040ff60000081060 */
[----:B------:R-:W-:Y:S11]  /*386f0*/  @!UPT UIADD3 URZ, URZ, URZ, URZ ;  /* 0x0000003f3f3ff290 */ /* 0x000ff6000fffe03f */
[----:B------:R-:W-:Y:S02]  /*38700*/  @!UPT UIADD3 URZ, URZ, URZ, URZ ;  /* 0x0000003f3f3ff290 */ /* 0x000fe4000fffe03f */
[----:B------:R-:W-:Y:S01]  /*38710*/  IMAD.MOV.U32 R46, RZ, RZ, R72 ;  /* 0x000000ffff2e7224 */ /* 0x000fe200078e0048 */
[----:B------:R-:W-:Y:S01]  /*38720*/  MOV R51, R75 ;  /* 0x0000004b00337202 */ /* 0x000fe20000000f00 */
[----:B------:R-:W-:Y:S02]  /*38730*/  IMAD.MOV.U32 R47, RZ, RZ, R73 ;  /* 0x000000ffff2f7224 */ /* 0x000fe400078e0049 */
[----:B------:R-:W-:Y:S02]  /*38740*/  IMAD.MOV.U32 R50, RZ, RZ, R74 ;  /* 0x000000ffff327224 */ /* 0x000fe400078e004a */
[----:B--2---:R-:W-:Y:S01]  /*38750*/  HMMA.1688.F32.TF32 R72, R68, R24, R236 ;  /* 0x000000184448723c */ /* 0x004fe200000810ec */
[----:B------:R-:W2:Y:S04]  /*38760*/  LDL.LU R236, [R1+0x1d0] ;  /* 0x0001d00001ec7983 */ /* 0x000ea80000300800 */
[----:B------:R-:W2:Y:S04]  /*38770*/  LDL.LU R237, [R1+0x1d4] ;  /* 0x0001d40001ed7983 */ /* 0x000ea80000300800 */
[----:B------:R-:W2:Y:S04]  /*38780*/  LDL.LU R238, [R1+0x1d8] ;  /* 0x0001d80001ee7983 */ /* 0x000ea80000300800 */
[----:B------:R-:W2:Y:S11]  /*38790*/  LDL.LU R239, [R1+0x1dc] ;  /* 0x0001dc0001ef7983 */ /* 0x000eb60000300800 */
[----:B------:R-:W-:Y:S01]  /*387a0*/  IMAD.MOV.U32 R38, RZ, RZ, R72 ;  /* 0x000000ffff267224 */ /* 0x000fe200078e0048 */
[----:B------:R-:W-:Y:S01]  /*387b0*/  MOV R43, R75 ;  /* 0x0000004b002b7202 */ /* 0x000fe20000000f00 */
[----:B------:R-:W-:-:S02]  /*387c0*/  IMAD.MOV.U32 R39, RZ, RZ, R73 ;  /* 0x000000ffff277224 */ /* 0x000fc400078e0049 */
[----:B------:R-:W-:Y:S02]  /*387d0*/  IMAD.MOV.U32 R42, RZ, RZ, R74 ;  /* 0x000000ffff2a7224 */ /* 0x000fe400078e004a */
[C---:B---3--:R-:W-:Y:S01]  /*387e0*/  HMMA.1688.F32.TF32 R72, R68.reuse, R20, R92 ;  /* 0x000000144448723c */ /* 0x048fe2000008105c */
[----:B------:R-:W3:Y:S11]  /*387f0*/  LDL.LU R92, [R1+0xf0] ;  /* 0x0000f000015c7983 */ /* 0x000ef60000300800 */
[----:B------:R-:W-:Y:S11]  /*38800*/  @!UPT UIADD3 URZ, URZ, URZ, URZ ;  /* 0x0000003f3f3ff290 */ /* 0x000ff6000fffe03f */
[----:B------:R-:W-:Y:S01]  /*38810*/  @!UPT UIADD3 URZ, URZ, URZ, URZ ;  /* 0x0000003f3f3ff290 */ /* 0x000fe2000fffe03f */
        /* <DEDUP_REMOVED lines=28> */
[----:B-1----:R-:W-:Y:S01]  /*389e0*/  IMAD.MOV.U32 R218, RZ, RZ, R72 ;  /* 0x000000ffffda7224 */ /* 0x002fe200078e0048 */
[----:B------:R-:W-:Y:S01]  /*389f0*/  MOV R243, R75 ;  /* 0x0000004b00f37202 */ /* 0x000fe20000000f00 */
[----:B------:R-:W-:Y:S02]  /*38a00*/  IMAD.MOV.U32 R217, RZ, RZ, R73 ;  /* 0x000000ffffd97224 */ /* 0x000fe400078e0049 */
[----:B------:R-:W-:Y:S02]  /*38a10*/  IMAD.MOV.U32 R242, RZ, RZ, R74 ;  /* 0x000000fffff27224 */ /* 0x000fe400078e004a */
[C---:B--2---:R-:W-:Y:S11]  /*38a20*/  HMMA.1688.F32.TF32 R72, R64.reuse, R60, R236 ;  /* 0x0000003c4048723c */ /* 0x044ff600000810ec */
[----:B------:R-:W-:Y:S11]  /*38a30*/  @!UPT UIADD3 URZ, URZ, URZ, URZ ;  /* 0x0000003f3f3ff290 */ /* 0x000ff6000fffe03f */
[----:B------:R-:W-:Y:S01]  /*38a40*/  @!UPT UIADD3 URZ, URZ, URZ, URZ ;  /* 0x0000003f3f3ff290 */ /* 0x000fe2000fffe03f */
[----:B------:R-:W-:Y:S04]  /*38a50*/  STL.64 [R1+0x1d0], R72 ;  /* 0x0001d04801007387 */ /* 0x000fe80000100a00 */
[----:B------:R1:W-:Y:S04]  /*38a60*/  STL.64 [R1+0x1d8], R74 ;  /* 0x0001d84a01007387 */ /* 0x0003e80000100a00 */
[----:B------:R-:W3:Y:S04]  /*38a70*/  LDL.LU R93, [R1+0xf4] ;  /* 0x0000f400015d7983 */ /* 0x000ee80000300800 */
[----:B------:R-:W3:Y:S04]  /*38a80*/  LDL.LU R94, [R1+0xf8] ;  /* 0x0000f800015e7983 */ /* 0x000ee80000300800 */
[----:B------:R-:W3:Y:S04]  /*38a90*/  LDL.LU R95, [R1+0xfc] ;  /* 0x0000fc00015f7983 */ /* 0x000ee80000300800 */
        /* <DEDUP_REMOVED lines=24> */
[----:B------:R-:W1:Y:S04]  /*38c20*/  LDL.LU R236, [R1+0x1b0] ;  /* 0x0001b00001ec7983 */ /* 0x000e680000300800 */
[----:B------:R-:W1:Y:S04]  /*38c30*/  LDL.LU R237, [R1+0x1b4] ;  /* 0x0001b40001ed7983 */ /* 0x000e680000300800 */
[----:B------:R-:W1:Y:S04]  /*38c40*/  LDL.LU R238, [R1+0x1b8] ;  /* 0x0001b80001ee7983 */ /* 0x000e680000300800 */
[----:B------:R-:W1:Y:S04]  /*38c50*/  LDL.LU R239, [R1+0x1bc] ;  /* 0x0001bc0001ef7983 */ /* 0x000e680000300800 */
        /* <DEDUP_REMOVED lines=36> */
[C---:B-1----:R-:W-:Y:S08]  /*38ea0*/  HMMA.1688.F32.TF32 R72, R64.reuse, R52, R236 ;  /* 0x000000344048723c */ /* 0x042ff000000810ec */
[C---:B--2---:R-:W-:Y:S01]  /*38eb0*/  HMMA.1688.F32.TF32 R140, R64.reuse, R56, R76 ;  /* 0x00000038408c723c */ /* 0x044fe2000008104c */
[----:B------:R-:W2:Y:S11]  /*38ec0*/  LDL.LU R76, [R1+0x4a0] ;  /* 0x0004a000014c7983 */ /* 0x000eb60000300800 */
[----:B------:R-:W-:Y:S11]  /*38ed0*/  @!UPT UIADD3 URZ, URZ, URZ, URZ ;  /* 0x0000003f3f3ff290 */ /* 0x000ff6000fffe03f */
[----:B------:R-:W-:Y:S04]  /*38ee0*/  STL.64 [R1+0x1c0], R140 ;  /* 0x0001c08c01007387 */ /* 0x000fe80000100a00 */
[----:B------:R-:W-:Y:S04]  /*38ef0*/  STL.64 [R1+0x1c8], R142 ;  /* 0x0001c88e01007387 */ /* 0x000fe80000100a00 */
        /* <DEDUP_REMOVED lines=8> */
[----:B------:R-:W2:Y:S01]  /*38f80*/  LDL.LU R239, [R1+0x49c] ;  /* 0x00049c0001ef7983 */ /* 0x000ea20000300800 */
[C---:B---3--:R-:W-:Y:S08]  /*38f90*/  HMMA.1688.F32.TF32 R136, R64.reuse, R48, R136 ;  /* 0x000000304088723c */ /* 0x048ff00000081088 */
[C---:B------:R-:W-:Y:S08]  /*38fa0*/  HMMA.1688.F32.TF32 R132, R64.reuse, R44, R132 ;  /* 0x0000002c4084723c */ /* 0x040ff00000081084 */
[C---:B-1----:R-:W-:Y:S07]  /*38fb0*/  HMMA.1688.F32.TF32 R72, R64.reuse, R40, R128 ;  /* 0x000000284048723c */ /* 0x042fee0000081080 */
[----:B------:R-:W-:Y:S01]  /*38fc0*/  STL.64 [R1+0x1a0], R136 ;  /* 0x0001a08801007387 */ /* 0x000fe20000100a00 */
[C---:B------:R-:W-:Y:S03]  /*38fd0*/  HMMA.1688.F32.TF32 R124, R64.reuse, R36, R124 ;  /* 0x00000024407c723c */ /* 0x040fe6000008107c */
[----:B------:R-:W-:Y:S04]  /*38fe0*/  STL.64 [R1+0x1a8], R138 ;  /* 0x0001a88a01007387 */ /* 0x000fe80000100a00 */
[----:B------:R-:W-:Y:S01]  /*38ff0*/  STL.64 [R1+0x190], R132 ;  /* 0x0001908401007387 */ /* 0x000fe20000100a00 */
[C---:B------:R-:W-:Y:S03]  /*39000*/  HMMA.1688.F32.TF32 R120, R64.reuse, R32, R120 ;  /* 0x000000204078723c */ /* 0x040fe60000081078 */
[----:B------:R-:W-:Y:S04]  /*39010*/  STL.64 [R1+0x198], R134 ;  /* 0x0001988601007387 */ /* 0x000fe80000100a00 */
[----:B------:R-:W-:Y:S04]  /*39020*/  STL.64 [R1+0x180], R72 ;  /* 0x0001804801007387 */ /* 0x000fe80000100a00 */
[----:B------:R1:W-:Y:S02]  /*39030*/  STL.64 [R1+0x188], R74 ;  /* 0x0001884a01007387 */ /* 0x0003e40000100a00 */
[----:B-1----:R-:W-:Y:S02]  /*39040*/  HMMA.1688.F32.TF32 R72, R64, R28, R116 ;  /* 0x0000001c4048723c */ /* 0x002fe40000081074 */
[----:B------:R-:W-:Y:S06]  /*39050*/  STL.64 [R1+0x170], R124 ;  /* 0x0001707c01007387 */ /* 0x000fec0000100a00 */
[----:B------:R-:W-:Y:S01]  /*39060*/  HMMA.1688.F32.TF32 R248, R68, R240, R248 ;  /* 0x000000f044f8723c */ /* 0x000fe200000810f8 */
[----:B------:R-:W-:Y:S04]  /*39070*/  LDS R68, [R252+0x20200] ;  /* 0x02020000fc447984 */ /* 0x000fe80000000800 */
[----:B------:R-:W-:Y:S04]  /*39080*/  LDS R70, [R252+0x22200] ;  /* 0x02220000fc467984 */ /* 0x000fe80000000800 */
[----:B------:R-:W-:Y:S04]  /*39090*/  LDS R69, [R2+0x20200] ;  /* 0x0202000002457984 */ /* 0x000fe80000000800 */
[----:B------:R-:W1:Y:S01]  /*390a0*/  LDS R71, [R2+0x22200] ;  /* 0x0222000002477984 */ /* 0x000e620000000800 */
[C---:B------:R-:W-:Y:S03]  /*390b0*/  HMMA.1688.F32.TF32 R112, R64.reuse, R24, R112 ;  /* 0x000000184070723c */ /* 0x040fe60000081070 */
[----:B------:R-:W-:Y:S04]  /*390c0*/  STL.64 [R1+0x178], R126 ;  /* 0x0001787e01007387 */ /* 0x000fe80000100a00 */
[----:B------:R-:W-:Y:S01]  /*390d0*/  STL.64 [R1+0x160], R120 ;  /* 0x0001607801007387 */ /* 0x000fe20000100a00 */
[C---:B------:R-:W-:Y:S03]  /*390e0*/  HMMA.1688.F32.TF32 R108, R64.reuse, R20, R108 ;  /* 0x00000014406c723c */ /* 0x040fe6000008106c */
[----:B------:R-:W-:Y:S04]  /*390f0*/  STL.64 [R1+0x168], R122 ;  /* 0x0001687a01007387 */ /* 0x000fe80000100a00 */
[----:B------:R-:W-:Y:S04]  /*39100*/  STL.64 [R1+0x150], R72 ;  /* 0x0001504801007387 */ /* 0x000fe80000100a00 */
[----:B------:R4:W-:Y:S02]  /*39110*/  STL.64 [R1+0x158], R74 ;  /* 0x0001584a01007387 */ /* 0x0009e40000100a00 */
[C---:B----4-:R-:W-:Y:S02]  /*39120*/  HMMA.1688.F32.TF32 R72, R64.reuse, R16, R104 ;  /* 0x000000104048723c */ /* 0x050fe40000081068 */
[----:B------:R-:W-:Y:S04]  /*39130*/  STL.64 [R1+0x140], R112 ;  /* 0x0001407001007387 */ /* 0x000fe80000100a00 */
[----:B------:R-:W-:Y:S02]  /*39140*/  STL.64 [R1+0x148], R114 ;  /* 0x0001487201007387 */ /* 0x000fe40000100a00 */
[C---:B------:R-:W-:Y:S02]  /*39150*/  HMMA.1688.F32.TF32 R100, R64.reuse, R12, R100 ;  /* 0x0000000c4064723c */ /* 0x040fe40000081064 */
[----:B------:R-:W-:Y:S04]  /*39160*/  STL.64 [R1+0x130], R108 ;  /* 0x0001306c01007387 */ /* 0x000fe80000100a00 */
[----:B------:R-:W-:Y:S02]  /*39170*/  STL.64 [R1+0x138], R110 ;  /* 0x0001386e01007387 */ /* 0x000fe40000100a00 */
[----:B------:R-:W-:Y:S07]  /*39180*/  HMMA.1688.F32.TF32 R96, R64, R8, R96 ;  /* 0x000000084060723c */ /* 0x000fee0000081060 */
[----:B------:R-:W-:Y:S04]  /*39190*/  STL.64 [R1+0x120], R72 ;  /* 0x0001204801007387 */ /* 0x000fe80000100a00 */
[----:B------:R3:W-:Y:S01]  /*391a0*/  STL.64 [R1+0x128], R74 ;  /* 0x0001284a01007387 */ /* 0x0007e20000100a00 */
[----:B-1----:R-:W-:Y:S08]  /*391b0*/  HMMA.1688.F32.TF32 R80, R68, R56, R80 ;  /* 0x000000384450723c */ /* 0x002ff00000081050 */
[C---:B---3--:R-:W-:Y:S08]  /*391c0*/  HMMA.1688.F32.TF32 R72, R64.reuse, R4, R92 ;  /* 0x000000044048723c */ /* 0x048ff0000008105c */
[----:B------:R-:W-:Y:S08]  /*391d0*/  HMMA.1688.F32.TF32 R64, R64, R240, R88 ;  /* 0x000000f04040723c */ /* 0x000ff00000081058 */
[----:B------:R-:W-:Y:S01]  /*391e0*/  HMMA.1688.F32.TF32 R84, R68, R60, R84 ;  /* 0x0000003c4454723c */ /* 0x000fe20000081054 */
[----:B------:R-:W-:Y:S04]  /*391f0*/  STL.64 [R1+0x110], R100 ;  /* 0x0001106401007387 */ /* 0x000fe80000100a00 */
[----:B------:R-:W-:Y:S04]  /*39200*/  STL.64 [R1+0x118], R102 ;  /* 0x0001186601007387 */ /* 0x000fe80000100a00 */
[----:B------:R-:W-:Y:S04]  /*39210*/  STL.64 [R1+0x100], R96 ;  /* 0x0001006001007387 */ /* 0x000fe80000100a00 */
[----:B------:R-:W-:Y:S04]  /*39220*/  STL.64 [R1+0x108], R98 ;  /* 0x0001086201007387 */ /* 0x000fe80000100a00 */
[----:B------:R1:W-:Y:S04]  /*39230*/  STL.64 [R1+0x2170], R66 ;  /* 0x0021704201007387 */ /* 0x0003e80000100a00 */
[----:B------:R-:W-:Y:S04]  /*39240*/  STL.64 [R1+0xf0], R72 ;  /* 0x0000f04801007387 */ /* 0x000fe80000100a00 */
[----:B------:R-:W-:Y:S04]  /*39250*/  STL.64 [R1+0xf8], R74 ;  /* 0x0000f84a01007387 */ /* 0x000fe80000100a00 */
[----:B------:R3:W-:Y:S01]  /*39260*/  STL.64 [R1+0x2168], R64 ;  /* 0x0021684001007387 */ /* 0x0007e20000100a00 */
[----:B-1----:R-:W-:-:S02]  /*39270*/  IMAD.MOV.U32 R66, RZ, RZ, R81 ;  /* 0x000000ffff427224 */ /* 0x002fc400078e0051 */
[----:B------:R-:W-:Y:S01]  /*39280*/  IMAD.MOV.U32 R67, RZ, RZ, R80 ;  /* 0x000000ffff437224 */ /* 0x000fe200078e0050 */
[----:B------:R-:W-:Y:S04]  /*39290*/  STL.64 [R1+0x4c0], R84 ;  /* 0x0004c05401007387 */ /* 0x000fe80000100a00 */
[----:B------:R-:W-:Y:S01]  /*392a0*/  STL.64 [R1+0x4c8], R86 ;  /* 0x0004c85601007387 */ /* 0x000fe20000100a00 */
[----:B---3--:R-:W-:Y:S01]  /*392b0*/  MOV R64, R83 ;  /* 0x0000005300407202 */ /* 0x008fe20000000f00 */
[----:B------:R-:W-:Y:S02]  /*392c0*/  IMAD.MOV.U32 R65, RZ, RZ, R82 ;  /* 0x000000ffff417224 */ /* 0x000fe400078e0052 */
[----:B------:R-:W-:Y:S04]  /*392d0*/  LDS R72, [R252+0x20300] ;  /* 0x02030000fc487984 */ /* 0x000fe80000000800 */
[----:B------:R-:W-:Y:S04]  /*392e0*/  STL [R1+0x2194], R64 ;  /* 0x0021944001007387 */ /* 0x000fe80000100800 */
[----:B------:R-:W-:Y:S04]  /*392f0*/  STL [R1+0x2190], R66 ;  /* 0x0021904201007387 */ /* 0x000fe80000100800 */
[----:B------:R-:W-:Y:S04]  /*39300*/  STL [R1+0x218c], R67 ;  /* 0x00218c4301007387 */ /* 0x000fe80000100800 */
[----:B------:R1:W-:Y:S04]  /*39310*/  STL [R1+0x2188], R65 ;  /* 0x0021884101007387 */ /* 0x0003e80000100800 */
[----:B------:R-:W-:Y:S04]  /*39320*/  LDS R74, [R252+0x22300] ;  /* 0x02230000fc4a7984 */ /* 0x000fe80000000800 */
[----:B------:R-:W-:Y:S04]  /*39330*/  LDS R73, [R2+0x20300] ;  /* 0x0203000002497984 */ /* 0x000fe80000000800 */
[----:B------:R-:W3:Y:S01]  /*39340*/  LDS R75, [R2+0x22300] ;  /* 0x02230000024b7984 */ /* 0x000ee20000000800 */
[C---:B--2---:R-:W-:Y:S08]  /*39350*/  HMMA.1688.F32.TF32 R76, R68.reuse, R52, R76 ;  /* 0x00000034444c723c */ /* 0x044ff0000008104c */
[C---:B-1----:R-:W-:Y:S01]  /*39360*/  HMMA.1688.F32.TF32 R64, R68.reuse, R48, R236 ;  /* 0x000000304440723c */ /* 0x042fe200000810ec */
[----:B------:R-:W2:Y:S11]  /*39370*/  LDL.LU R236, [R1+0x760] ;  /* 0x0007600001ec7983 */ /* 0x000eb60000300800 */
[----:B------:R-:W-:Y:S03]  /*39380*/  @!UPT UIADD3 URZ, URZ, URZ, URZ ;  /* 0x0000003f3f3ff290 */ /* 0x000fe6000fffe03f */
        /* <DEDUP_REMOVED lines=66> */
[----:B------:R-:W4:Y:S01]  /*397b0*/  LDL.LU R79, [R1+0x77c] ;  /* 0x00077c00014f7983 */ /* 0x000f220000300800 */
[C---:B--2---:R-:W-:Y:S08]  /*397c0*/  HMMA.1688.F32.TF32 R88, R68.reuse, R240, R88 ;  /* 0x000000f04458723c */ /* 0x044ff00000081058 */
[C---:B---3--:R-:W-:Y:S08]  /*397d0*/  HMMA.1688.F32.TF32 R96, R68.reuse, R8, R96 ;  /* 0x000000084460723c */ /* 0x048ff00000081060 */
[C---:B------:R-:W-:Y:S08]  /*397e0*/  HMMA.1688.F32.TF32 R100, R68.reuse, R12, R100 ;  /* 0x0000000c4464723c */ /* 0x040ff00000081064 */
[C---:B------:R-:W-:Y:S08]  /*397f0*/  HMMA.1688.F32.TF32 R132, R68.reuse, R44, R132 ;  /* 0x0000002c4484723c */ /* 0x040ff00000081084 */
[C---:B------:R-:W-:Y:S11]  /*39800*/  HMMA.1688.F32.TF32 R112, R68.reuse, R24, R112 ;  /* 0x000000184470723c */ /* 0x040ff60000081070 */
[----:B------:R-:W-:Y:S05]  /*39810*/  @!UPT UIADD3 URZ, URZ, URZ, URZ ;  /* 0x0000003f3f3ff290 */ /* 0x000fea000fffe03f */
[----:B------:R-:W-:Y:S01]  /*39820*/  MOV R65, R135 ;  /* 0x0000008700417202 */ /* 0x000fe20000000f00 */
[----:B------:R-:W-:Y:S02]  /*39830*/  IMAD.MOV.U32 R67, RZ, RZ, R134 ;  /* 0x000000ffff437224 */ /* 0x000fe400078e0086 */
[----:B------:R-:W-:Y:S02]  /*39840*/  IMAD.MOV.U32 R64, RZ, RZ, R132 ;  /* 0x000000ffff407224 */ /* 0x000fe400078e0084 */
[----:B------:R-:W-:Y:S01]  /*39850*/  IMAD.MOV.U32 R66, RZ, RZ, R133 ;  /* 0x000000ffff427224 */ /* 0x000fe200078e0085 */
[----:B------:R-:W-:Y:S04]  /*39860*/  STL [R1+0x21a4], R65 ;  /* 0x0021a44101007387 */ /* 0x000fe80000100800 */
[----:B------:R-:W-:Y:S04]  /*39870*/  STL [R1+0x21a0], R67 ;  /* 0x0021a04301007387 */ /* 0x000fe80000100800 */
[----:B------:R-:W-:Y:S04]  /*39880*/  STL [R1+0x219c], R64 ;  /* 0x00219c4001007387 */ /* 0x000fe80000100800 */
[----:B------:R1:W-:Y:S01]  /*39890*/  STL [R1+0x2198], R66 ;  /* 0x0021984201007387 */ /* 0x0003e20000100800 */
[C---:B------:R-:W-:Y:S08]  /*398a0*/  HMMA.1688.F32.TF32 R124, R68.reuse, R36, R124 ;  /* 0x00000024447c723c */ /* 0x040ff0000008107c */
[C---:B-1----:R-:W-:Y:S08]  /*398b0*/  HMMA.1688.F32.TF32 R64, R68.reuse, R40, R128 ;  /* 0x000000284440723c */ /* 0x042ff00000081080 */
[C---:B------:R-:W-:Y:S08]  /*398c0*/  HMMA.1688.F32.TF32 R116, R68.reuse, R28, R116 ;  /* 0x0000001c4474723c */ /* 0x040ff00000081074 */
[C---:B------:R-:W-:Y:S08]  /*398d0*/  HMMA.1688.F32.TF32 R104, R68.reuse, R16, R104 ;  /* 0x000000104468723c */ /* 0x040ff00000081068 */
        /* <DEDUP_REMOVED lines=21> */
[----:B------:R1:W-:Y:S02]  /*39a30*/  STL.64 [R1+0x1e8], R90 ;  /* 0x0001e85a01007387 */ /* 0x0003e40000100a00 */
[C---:B-1----:R-:W-:Y:S08]  /*39a40*/  HMMA.1688.F32.TF32 R88, R72.reuse, R60, R84 ;  /* 0x0000003c4858723c */ /* 0x042ff00000081054 */
[C---:B------:R-:W-:Y:S08]  /*39a50*/  HMMA.1688.F32.TF32 R84, R72.reuse, R56, R80 ;  /* 0x000000384854723c */ /* 0x040ff00000081050 */
[C---:B----4-:R-:W-:Y:S08]  /*39a60*/  HMMA.1688.F32.TF32 R80, R72.reuse, R52, R76 ;  /* 0x000000344850723c */ /* 0x050ff0000008104c */
[----:B------:R-:W-:Y:S01]  /*39a70*/  HMMA.1688.F32.TF32 R76, R72, R48, R236 ;  /* 0x00000030484c723c */ /* 0x000fe200000810ec */
[----:B------:R-:W-:Y:S04]  /*39a80*/  STL.64 [R1+0x440], R88 ;  /* 0x0004405801007387 */ /* 0x000fe80000100a00 */
[----:B------:R-:W-:Y:S04]  /*39a90*/  STL.64 [R1+0x448], R90 ;  /* 0x0004485a01007387 */ /* 0x000fe80000100a00 */
        /* <DEDUP_REMOVED lines=95> */
[----:B------:R-:W-:Y:S04]  /*3a090*/  LDS R68, [R252+0x20400] ;  /* 0x02040000fc447984 */ /* 0x000fe80000000800 */
[----:B------:R-:W-:Y:S01]  /*3a0a0*/  LDS R70, [R252+0x22400] ;  /* 0x02240000fc467984 */ /* 0x000fe20000000800 */
[----:B------:R-:W-:-:S02]  /*3a0b0*/  IMAD.MOV.U32 R65, RZ, RZ, R120 ;  /* 0x000000ffff417224 */ /* 0x000fc400078e0078 */
[----:B------:R-:W-:Y:S01]  /*3a0c0*/  IMAD.MOV.U32 R67, RZ, RZ, R121 ;  /* 0x000000ffff437224 */ /* 0x000fe200078e0079 */
[----:B------:R-:W3:Y:S01]  /*3a0d0*/  LDL.LU R120, [R1+0x6a0] ;  /* 0x0006a00001787983 */ /* 0x000ee20000300800 */
[----:B------:R-:W-:Y:S01]  /*3a0e0*/  IMAD.MOV.U32 R64, RZ, RZ, R122 ;  /* 0x000000ffff407224 */ /* 0x000fe200078e007a */
[----:B------:R-:W-:Y:S02]  /*3a0f0*/  MOV R66, R123 ;  /* 0x0000007b00427202 */ /* 0x000fe40000000f00 */
        /* <DEDUP_REMOVED lines=15> */
[----:B------:R-:W-:Y:S04]  /*3a1f0*/  LDS R69, [R2+0x20400] ;  /* 0x0204000002457984 */ /* 0x000fe80000000800 */
[----:B------:R-:W1:Y:S01]  /*3a200*/  LDS R71, [R2+0x22400] ;  /* 0x0224000002477984 */ /* 0x000e620000000800 */
[C---:B--2---:R-:W-:Y:S08]  /*3a210*/  HMMA.1688.F32.TF32 R104, R72.reuse, R240, R104 ;  /* 0x000000f04868723c */ /* 0x044ff00000081068 */
[C---:B---3--:R-:W-:Y:S08]  /*3a220*/  HMMA.1688.F32.TF32 R128, R72.reuse, R8, R128 ;  /* 0x000000084880723c */ /* 0x048ff00000081080 */
        /* <DEDUP_REMOVED lines=12> */
[----:B--2---:R-:W2:Y:S04]  /*3a2f0*/  LDL.LU.64 R166, [R1+0x2418] ;  /* 0x0024180001a67983 */ /* 0x004ea80000300a00 */
[----:B------:R-:W2:Y:S04]  /*3a300*/  LDL.LU.64 R164, [R1+0x2410] ;  /* 0x0024100001a47983 */ /* 0x000ea80000300a00 */
[----:B------:R-:W-:Y:S04]  /*3a310*/  STL.64 [R1+0x3f0], R160 ;  /* 0x0003f0a001007387 */ /* 0x000fe80000100a00 */
[----:B------:R3:W-:Y:S01]  /*3a320*/  STL.64 [R1+0x3f8], R162 ;  /* 0x0003f8a201007387 */ /* 0x0007e20000100a00 */
[----:B------:R-:W-:Y:S03]  /*3a330*/  HMMA.1688.F32.TF32 R124, R72, R4, R124 ;  /* 0x00000004487c723c */ /* 0x000fe6000008107c */
[----:B---3--:R-:W3:Y:S04]  /*3a340*/  LDL.LU.64 R162, [R1+0x2408] ;  /* 0x0024080001a27983 */ /* 0x008ee80000300a00 */
[----:B------:R-:W3:Y:S04]  /*3a350*/  LDL.LU.64 R160, [R1+0x2400] ;  /* 0x0024000001a07983 */ /* 0x000ee80000300a00 */
        /* <DEDUP_REMOVED lines=36> */
[----:B------:R-:W2:Y:S04]  /*3a5a0*/  LDL.LU R72, [R1+0x620] ;  /* 0x0006200001487983 */ /* 0x000ea80000300800 */
[----:B------:R-:W-:Y:S04]  /*3a5b0*/  STL.64 [R1+0x250], R104 ;  /* 0x0002506801007387 */ /* 0x000fe80000100a00 */
[----:B------:R-:W-:Y:S04]  /*3a5c0*/  STL.64 [R1+0x258], R106 ;  /* 0x0002586a01007387 */ /* 0x000fe80000100a00 */
[----:B------:R-:W2:Y:S04]  /*3a5d0*/  LDL.LU R73, [R1+0x624] ;  /* 0x0006240001497983 */ /* 0x000ea80000300800 */
[----:B------:R-:W2:Y:S04]  /*3a5e0*/  LDL.LU R74, [R1+0x628] ;  /* 0x00062800014a7983 */ /* 0x000ea80000300800 */
[----:B------:R-:W2:Y:S01]  /*3a5f0*/  LDL.LU R75, [R1+0x62c] ;  /* 0x00062c00014b7983 */ /* 0x000ea20000300800 */
[C---:B------:R-:W-:Y:S03]  /*3a600*/  HMMA.1688.F32.TF32 R120, R68.reuse, R60, R120 ;  /* 0x0000003c4478723c */ /* 0x040fe60000081078 */
[----:B------:R-:W-:Y:S04]  /*3a610*/  LDS R104, [R252+0x20500] ;  /* 0x02050000fc687984 */ /* 0x000fe80000000800 */
[----:B------:R-:W-:Y:S01]  /*3a620*/  LDS R106, [R252+0x22500] ;  /* 0x02250000fc6a7984 */ /* 0x000fe20000000800 */
[C---:B------:R-:W-:Y:S03]  /*3a630*/  HMMA.1688.F32.TF32 R116, R68.reuse, R56, R116 ;  /* 0x000000384474723c */ /* 0x040fe60000081074 */
[----:B------:R-:W-:Y:S04]  /*3a640*/  LDS R105, [R2+0x20500] ;  /* 0x0205000002697984 */ /* 0x000fe80000000800 */
[----:B------:R-:W1:Y:S01]  /*3a650*/  LDS R107, [R2+0x22500] ;  /* 0x02250000026b7984 */ /* 0x000e620000000800 */
[C---:B------:R-:W-:Y:S08]  /*3a660*/  HMMA.1688.F32.TF32 R112, R68.reuse, R52, R112 ;  /* 0x000000344470723c */ /* 0x040ff00000081070 */
[C---:B------:R-:W-:Y:S01]  /*3a670*/  HMMA.1688.F32.TF32 R108, R68.reuse, R48, R108 ;  /* 0x00000030446c723c */ /* 0x040fe2000008106c */
[----:B------:R-:W-:Y:S07]  /*3a680*/  STL.64 [R1+0x350], R120 ;  /* 0x0003507801007387 */ /* 0x000fee0000100a00 */
[C---:B------:R-:W-:Y:S01]  /*3a690*/  HMMA.1688.F32.TF32 R100, R68.reuse, R44, R100 ;  /* 0x0000002c4464723c */ /* 0x040fe20000081064 */
[----:B------:R4:W-:Y:S07]  /*3a6a0*/  STL.64 [R1+0x358], R122 ;  /* 0x0003587a01007387 */ /* 0x0009ee0000100a00 */
[C---:B------:R-:W-:Y:S01]  /*3a6b0*/  HMMA.1688.F32.TF32 R96, R68.reuse, R40, R96 ;  /* 0x000000284460723c */ /* 0x040fe20000081060 */
[----:B----4-:R-:W4:Y:S07]  /*3a6c0*/  LDL.LU.64 R122, [R1+0x2368] ;  /* 0x00236800017a7983 */ /* 0x010f2e0000300a00 */
[C---:B------:R-:W-:Y:S01]  /*3a6d0*/  HMMA.1688.F32.TF32 R76, R68.reuse, R36, R76 ;  /* 0x00000024444c723c */ /* 0x040fe2000008104c */
[----:B------:R-:W4:Y:S04]  /*3a6e0*/  LDL.LU.64 R120, [R1+0x2360] ;  /* 0x0023600001787983 */ /* 0x000f280000300a00 */
[----:B------:R-:W-:Y:S03]  /*3a6f0*/  STL.64 [R1+0x340], R116 ;  /* 0x0003407401007387 */ /* 0x000fe60000100a00 */
[C---:B------:R-:W-:Y:S01]  /*3a700*/  HMMA.1688.F32.TF32 R236, R68.reuse, R32, R236 ;  /* 0x0000002044ec723c */ /* 0x040fe200000810ec */
[----:B------:R1:W-:Y:S04]  /*3a710*/  STL.64 [R1+0x348], R118 ;  /* 0x0003487601007387 */ /* 0x0003e80000100a00 */
        /* <DEDUP_REMOVED lines=25> */
[----:B------:R-:W4:Y:S01]  /*3a8b0*/  LDL.LU.64 R236, [R1+0x22f0] ;  /* 0x0022f00001ec7983 */ /* 0x000f220000300a00 */
[C---:B------:R-:W-:Y:S08]  /*3a8c0*/  HMMA.1688.F32.TF32 R232, R68.reuse, R24, R232 ;  /* 0x0000001844e8723c */ /* 0x040ff000000810e8 */
[C---:B------:R-:W-:Y:S08]  /*3a8d0*/  HMMA.1688.F32.TF32 R168, R68.reuse, R20, R168 ;  /* 0x0000001444a8723c */ /* 0x040ff000000810a8 */
[C---:B------:R-:W-:Y:S08]  /*3a8e0*/  HMMA.1688.F32.TF32 R88, R68.reuse, R12, R88 ;  /* 0x0000000c4458723c */ /* 0x040ff00000081058 */
[C---:B------:R-:W-:Y:S08]  /*3a8f0*/  HMMA.1688.F32.TF32 R84, R68.reuse, R8, R84 ;  /* 0x000000084454723c */ /* 0x040ff00000081054 */
[C---:B--2---:R-:W-:Y:S11]  /*3a900*/  HMMA.1688.F32.TF32 R72, R68.reuse, R28, R72 ;  /* 0x0000001c4448723c */ /* 0x044ff60000081048 */
[----:B------:R-:W-:Y:S11]  /*3a910*/  @!UPT UIADD3 URZ, URZ, URZ, URZ ;  /* 0x0000003f3f3ff290 */ /* 0x000ff6000fffe03f */
[----:B------:R-:W-:Y:S01]  /*3a920*/  @!UPT UIADD3 URZ, URZ, URZ, URZ ;  /* 0x0000003f3f3ff290 */ /* 0x000fe2000fffe03f */
[----:B------:R-:W-:Y:S04]  /*3a930*/  STL.64 [R1+0x2d0], R72 ;  /* 0x0002d04801007387 */ /* 0x000fe80000100a00 */
[----:B------:R1:W-:Y:S02]  /*3a940*/  STL.64 [R1+0x2d8], R74 ;  /* 0x0002d84a01007387 */ /* 0x0003e40000100a00 */
[C---:B-1----:R-:W-:Y:S02]  /*3a950*/  HMMA.1688.F32.TF32 R72, R68.reuse, R16, R92 ;  /* 0x000000104448723c */ /* 0x042fe4000008105c */
[----:B------:R-:W-:Y:S04]  /*3a960*/  STL.64 [R1+0x2c0], R232 ;  /* 0x0002c0e801007387 */ /* 0x000fe80000100a00 */
[----:B------:R-:W-:Y:S04]  /*3a970*/  STL.64 [R1+0x2c8], R234 ;  /* 0x0002c8ea01007387 */ /* 0x000fe80000100a00 */
[----:B------:R-:W-:Y:S04]  /*3a980*/  STL.64 [R1+0x2b0], R168 ;  /* 0x0002b0a801007387 */ /* 0x000fe80000100a00 */
[----:B------:R-:W-:Y:S04]  /*3a990*/  STL.64 [R1+0x2b8], R170 ;  /* 0x0002b8aa01007387 */ /* 0x000fe80000100a00 */
[----:B------:R-:W-:Y:S04]  /*3a9a0*/  LDS R168, [R252+0x20600] ;  /* 0x02060000fca87984 */ /* 0x000fe80000000800 */
[----:B------:R-:W-:Y:S04]  /*3a9b0*/  LDS R170, [R252+0x22600] ;  /* 0x02260000fcaa7984 */ /* 0x000fe80000000800 */
[----:B------:R-:W-:Y:S04]  /*3a9c0*/  STL.64 [R1+0x2a0], R72 ;  /* 0x0002a04801007387 */ /* 0x000fe80000100a00 */
[----:B------:R1:W-:Y:S04]  /*3a9d0*/  STL.64 [R1+0x2a8], R74 ;  /* 0x0002a84a01007387 */ /* 0x0003e80000100a00 */
[----:B------:R-:W-:Y:S04]  /*3a9e0*/  LDS R169, [R2+0x20600] ;  /* 0x0206000002a97984 */ /* 0x000fe80000000800 */
[----:B------:R-:W2:Y:S01]  /*3a9f0*/  LDS R171, [R2+0x22600] ;  /* 0x0226000002ab7984 */ /* 0x000ea20000000800 */
[----:B-1----:R-:W-:Y:S03]  /*3aa00*/  HMMA.1688.F32.TF32 R72, R68, R4, R80 ;  /* 0x000000044448723c */ /* 0x002fe60000081050 */
[----:B------:R-:W-:Y:S04]  /*3aa10*/  STL.64 [R1+0x290], R88 ;  /* 0x0002905801007387 */ /* 0x000fe80000100a00 */
[----:B------:R-:W-:Y:S04]  /*3aa20*/  STL.64 [R1+0x298], R90 ;  /* 0x0002985a01007387 */ /* 0x000fe80000100a00 */
[----:B------:R1:W-:Y:S04]  /*3aa30*/  STL.64 [R1+0x280], R84 ;  /* 0x0002805401007387 */ /* 0x0003e80000100a00 */
[----:B------:R1:W-:Y:S01]  /*3aa40*/  STL.64 [R1+0x288], R86 ;  /* 0x0002885601007387 */ /* 0x0003e20000100a00 */
[----:B---3--:R-:W-:-:S03]  /*3aa50*/  IMAD.MOV.U32 R232, RZ, RZ, R239 ;  /* 0x000000ffffe87224 */ /* 0x008fc600078e00ef */
[----:B------:R-:W3:Y:S01]  /*3aa60*/  LDL.LU R239, [R1+0x22ec] ;  /* 0x0022ec0001ef7983 */ /* 0x000ee20000300800 */
[----:B------:R-:W-:-:S03]  /*3aa70*/  IMAD.MOV.U32 R233, RZ, RZ, R238 ;  /* 0x000000ffffe97224 */ /* 0x000fc600078e00ee */
[----:B------:R-:W-:Y:S01]  /*3aa80*/  STL.64 [R1+0x270], R72 ;  /* 0x0002704801007387 */ /* 0x000fe20000100a00 */
[----:B----4-:R-:W-:Y:S01]  /*3aa90*/  IMAD.MOV.U32 R234, RZ, RZ, R236 ;  /* 0x000000ffffea7224 */ /* 0x010fe200078e00ec */
[----:B------:R-:W-:Y:S02]  /*3aaa0*/  MOV R235, R237 ;  /* 0x000000ed00eb7202 */ /* 0x000fe40000000f00 */
[----:B------:R-:W-:Y:S04]  /*3aab0*/  STL.64 [R1+0x278], R74 ;  /* 0x0002784a01007387 */ /* 0x000fe80000100a00 */
[----:B------:R-:W4:Y:S04]  /*3aac0*/  LDL.LU R238, [R1+0x22e8] ;  /* 0x0022e80001ee7983 */ /* 0x000f280000300800 */
[----:B------:R-:W2:Y:S04]  /*3aad0*/  LDL.LU R236, [R1+0x22e4] ;  /* 0x0022e40001ec7983 */ /* 0x000ea80000300800 */
[----:B------:R-:W2:Y:S04]  /*3aae0*/  LDL.LU R237, [R1+0x22e0] ;  /* 0x0022e00001ed7983 */ /* 0x000ea80000300800 */
[----:B-1----:R-:W2:Y:S04]  /*3aaf0*/  LDL.LU R84, [R1+0x510] ;  /* 0x0005100001547983 */ /* 0x002ea80000300800 */
[----:B------:R-:W2:Y:S04]  /*3ab00*/  LDL.LU R85, [R1+0x514] ;  /* 0x0005140001557983 */ /* 0x000ea80000300800 */
[----:B------:R-:W2:Y:S04]  /*3ab10*/  LDL.LU R86, [R1+0x518] ;  /* 0x0005180001567983 */ /* 0x000ea80000300800 */
[----:B------:R-:W2:Y:S01]  /*3ab20*/  LDL.LU R87, [R1+0x51c] ;  /* 0x00051c0001577983 */ /* 0x000ea20000300800 */
[----:B---3--:R-:W-:Y:S01]  /*3ab30*/  MOV R91, R239 ;  /* 0x000000ef005b7202 */ /* 0x008fe20000000f00 */
[----:B----4-:R-:W-:-:S02]  /*3ab40*/  IMAD.MOV.U32 R90, RZ, RZ, R238 ;  /* 0x000000ffff5a7224 */ /* 0x010fc400078e00ee */
[----:B--2---:R-:W-:Y:S02]  /*3ab50*/  IMAD.MOV.U32 R88, RZ, RZ, R236 ;  /* 0x000000ffff587224 */ /* 0x004fe400078e00ec */
[----:B------:R-:W2:Y:S01]  /*3ab60*/  LDL.LU R236, [R1+0x22dc] ;  /* 0x0022dc0001ec7983 */ /* 0x000ea20000300800 */
[----:B------:R-:W-:-:S03]  /*3ab70*/  IMAD.MOV.U32 R89, RZ, RZ, R237 ;  /* 0x000000ffff597224 */ /* 0x000fc600078e00ed */
[----:B------:R-:W2:Y:S04]  /*3ab80*/  LDL.LU R237, [R1+0x22d8] ;  /* 0x0022d80001ed7983 */ /* 0x000ea80000300800 */
[----:B------:R-:W2:Y:S04]  /*3ab90*/  LDL.LU R238, [R1+0x22d4] ;  /* 0x0022d40001ee7983 */ /* 0x000ea80000300800 */
[----:B------:R-:W2:Y:S04]  /*3aba0*/  LDL.LU R239, [R1+0x22d0] ;  /* 0x0022d00001ef7983 */ /* 0x000ea80000300800 */
[----:B------:R-:W3:Y:S01]  /*3abb0*/  LDL.LU R92, [R1+0x530] ;  /* 0x00053000015c7983 */ /* 0x000ee20000300800 */
[----:B------:R-:W-:-:S03]  /*3abc0*/  IMAD.MOV.U32 R81, RZ, RZ, R76 ;  /* 0x000000ffff517224 */ /* 0x000fc600078e004c */
[----:B------:R-:W3:Y:S01]  /*3abd0*/  LDL.LU R93, [R1+0x534] ;  /* 0x00053400015d7983 */ /* 0x000ee20000300800 */
[----:B------:R-:W-:-:S03]  /*3abe0*/  IMAD.MOV.U32 R82, RZ, RZ, R77 ;  /* 0x000000ffff527224 */ /* 0x000fc600078e004d */
[----:B------:R-:W3:Y:S01]  /*3abf0*/  LDL.LU R94, [R1+0x538] ;  /* 0x00053800015e7983 */ /* 0x000ee20000300800 */
[----:B------:R-:W-:-:S03]  /*3ac00*/  IMAD.MOV.U32 R83, RZ, RZ, R78 ;  /* 0x000000ffff537224 */ /* 0x000fc600078e004e */
[----:B------:R-:W3:Y:S04]  /*3ac10*/  LDL.LU R95, [R1+0x53c] ;  /* 0x00053c00015f7983 */ /* 0x000ee80000300800 */
[----:B------:R-:W4:Y:S04]  /*3ac20*/  LDL.LU R80, [R1+0x4e0] ;  /* 0x0004e00001507983 */ /* 0x000f280000300800 */
[----:B------:R-:W3:Y:S04]  /*3ac30*/  LDL.LU R76, [R1+0x22cc] ;  /* 0x0022cc00014c7983 */ /* 0x000ee80000300800 */
[----:B------:R-:W3:Y:S04]  /*3ac40*/  LDL.LU R77, [R1+0x22c8] ;  /* 0x0022c800014d7983 */ /* 0x000ee80000300800 */
[----:B------:R-:W3:Y:S01]  /*3ac50*/  LDL.LU R78, [R1+0x22c4] ;  /* 0x0022c400014e7983 */ /* 0x000ee20000300800 */
[----:B--2---:R-:W-:Y:S03]  /*3ac60*/  HMMA.1688.F32.TF32 R68, R68, R240, R236 ;  /* 0x000000f04444723c */ /* 0x004fe600000810ec */
[----:B------:R-:W-:Y:S04]  /*3ac70*/  LDS R236, [R252+0x20700] ;  /* 0x02070000fcec7984 */ /* 0x000fe80000000800 */
[----:B------:R-:W-:Y:S01]  /*3ac80*/  LDS R238, [R252+0x22700] ;  /* 0x02270000fcee7984 */ /* 0x000fe20000000800 */
[----:B------:R-:W-:Y:S03]  /*3ac90*/  HMMA.1688.F32.TF32 R88, R104, R52, R88 ;  /* 0x000000346858723c */ /* 0x000fe60000081058 */
[----:B------:R-:W-:Y:S04]  /*3aca0*/  LDS R237, [R2+0x20700] ;  /* 0x0207000002ed7984 */ /* 0x000fe80000000800 */
[----:B------:R-:W1:Y:S08]  /*3acb0*/  LDS R239, [R2+0x22700] ;  /* 0x0227000002ef7984 */ /* 0x000e700000000800 */
[----:B------:R-:W-:Y:S04]  /*3acc0*/  STL.64 [R1+0x2050], R70 ;  /* 0x0020504601007387 */ /* 0x000fe80000100a00 */
[----:B------:R2:W-:Y:S02]  /*3acd0*/  STL.64 [R1+0x2048], R68 ;  /* 0x0020484401007387 */ /* 0x0005e40000100a00 */
[----:B--2---:R-:W-:-:S02]  /*3ace0*/  MOV R68, R79 ;  /* 0x0000004f00447202 */ /* 0x004fc40000000f00 */
[----:B------:R-:W2:Y:S04]  /*3acf0*/  LDL.LU R79, [R1+0x22c0] ;  /* 0x0022c000014f7983 */ /* 0x000ea80000300800 */
[----:B------:R-:W2:Y:S04]  /*3ad00*/  LDL.LU R69, [R1+0x4f4] ;  /* 0x0004f40001457983 */ /* 0x000ea80000300800 */
[----:B------:R-:W2:Y:S04]  /*3ad10*/  LDL.LU R70, [R1+0x4f8] ;  /* 0x0004f80001467983 */ /* 0x000ea80000300800 */
[----:B------:R-:W2:Y:S01]  /*3ad20*/  LDL.LU R71, [R1+0x4fc] ;  /* 0x0004fc0001477983 */ /* 0x000ea20000300800 */
[C---:B---3--:R-:W-:Y:S08]  /*3ad30*/  HMMA.1688.F32.TF32 R92, R104.reuse, R56, R92 ;  /* 0x00000038685c723c */ /* 0x048ff0000008105c */
[C---:B------:R-:W-:Y:S08]  /*3ad40*/  HMMA.1688.F32.TF32 R84, R104.reuse, R48, R84 ;  /* 0x000000306854723c */ /* 0x040ff00000081054 */
[C---:B------:R-:W-:Y:S08]  /*3ad50*/  HMMA.1688.F32.TF32 R232, R104.reuse, R44, R232 ;  /* 0x0000002c68e8723c */ /* 0x040ff000000810e8 */
[C---:B----4-:R-:W-:Y:S08]  /*3ad60*/  HMMA.1688.F32.TF32 R80, R104.reuse, R36, R80 ;  /* 0x000000246850723c */ /* 0x050ff00000081050 */
[C---:B--2---:R-:W-:Y:S01]  /*3ad70*/  HMMA.1688.F32.TF32 R72, R104.reuse, R60, R76 ;  /* 0x0000003c6848723c */ /* 0x044fe2000008104c */
[----:B------:R-:W2:Y:S04]  /*3ad80*/  LDL.LU R76, [R1+0x7c0] ;  /* 0x0007c000014c7983 */ /* 0x000ea80000300800 */
[----:B------:R-:W2:Y:S04]  /*3ad90*/  LDL.LU R77, [R1+0x7c4] ;  /* 0x0007c400014d7983 */ /* 0x000ea80000300800 */
[----:B------:R-:W2:Y:S04]  /*3ada0*/  LDL.LU R78, [R1+0x7c8] ;  /* 0x0007c800014e7983 */ /* 0x000ea80000300800 */
[----:B------:R-:W2:Y:S01]  /*3adb0*/  LDL.LU R79, [R1+0x7cc] ;  /* 0x0007cc00014f7983 */ /* 0x000ea20000300800 */
[----:B------:R-:W-:Y:S09]  /*3adc0*/  HMMA.1688.F32.TF32 R68, R104, R40, R68 ;  /* 0x000000286844723c */ /* 0x000ff20000081044 */
[----:B------:R-:W-:Y:S04]  /*3add0*/  STL.64 [R1+0x2060], R74 ;  /* 0x0020604a01007387 */ /* 0x000fe80000100a00 */
[----:B------:R3:W-:Y:S04]  /*3ade0*/  STL.64 [R1+0x2058], R72 ;  /* 0x0020584801007387 */ /* 0x0007e80000100a00 */
[----:B---3--:R-:W3:Y:S04]  /*3adf0*/  LDL.LU R72, [R1+0x4d0] ;  /* 0x0004d00001487983 */ /* 0x008ee80000300800 */
[----:B------:R-:W3:Y:S04]  /*3ae00*/  LDL.LU R73, [R1+0x4d4] ;  /* 0x0004d40001497983 */ /* 0x000ee80000300800 */
[----:B------:R-:W3:Y:S04]  /*3ae10*/  LDL.LU R74, [R1+0x4d8] ;  /* 0x0004d800014a7983 */ /* 0x000ee80000300800 */
[----:B------:R-:W3:Y:S04]  /*3ae20*/  LDL.LU R75, [R1+0x4dc] ;  /* 0x0004dc00014b7983 */ /* 0x000ee80000300800 */
[----:B------:R-:W-:Y:S04]  /*3ae30*/  STL.64 [R1+0x530], R92 ;  /* 0x0005305c01007387 */ /* 0x000fe80000100a00 */
[----:B------:R4:W-:Y:S04]  /*3ae40*/  STL.64 [R1+0x538], R94 ;  /* 0x0005385e01007387 */ /* 0x0009e80000100a00 */
[----:B----4-:R-:W4:Y:S04]  /*3ae50*/  LDL.LU.64 R94, [R1+0x22b8] ;  /* 0x0022b800015e7983 */ /* 0x010f280000300a00 */
        /* <DEDUP_REMOVED lines=9> */
[----:B------:R1:W-:Y:S04]  /*3aef0*/  STL.64 [R1+0x500], R232 ;  /* 0x000500e801007387 */ /* 0x0003e80000100a00 */
[----:B------:R1:W-:Y:S04]  /*3af00*/  STL.64 [R1+0x508], R234 ;  /* 0x000508ea01007387 */ /* 0x0003e80000100a00 */
[----:B-1----:R-:W4:Y:S04]  /*3af10*/  LDL.LU R232, [R1+0x5c0] ;  /* 0x0005c00001e87983 */ /* 0x002f280000300800 */
[----:B------:R-:W4:Y:S04]  /*3af20*/  LDL.LU R233, [R1+0x5c4] ;  /* 0x0005c40001e97983 */ /* 0x000f280000300800 */
[----:B------:R-:W4:Y:S04]  /*3af30*/  LDL.LU R234, [R1+0x5c8] ;  /* 0x0005c80001ea7983 */ /* 0x000f280000300800 */
[----:B------:R-:W4:Y:S04]  /*3af40*/  LDL.LU R235, [R1+0x5cc] ;  /* 0x0005cc0001eb7983 */ /* 0x000f280000300800 */
[----:B------:R1:W-:Y:S04]  /*3af50*/  STL.64 [R1+0x4f0], R68 ;  /* 0x0004f04401007387 */ /* 0x0003e80000100a00 */
[----:B------:R1:W-:Y:S02]  /*3af60*/  STL.64 [R1+0x4f8], R70 ;  /* 0x0004f84601007387 */ /* 0x0003e40000100a00 */
[----:B-1----:R-:W-:Y:S01]  /*3af70*/  IMAD.MOV.U32 R69, RZ, RZ, R82 ;  /* 0x000000ffff457224 */ /* 0x002fe200078e0052 */
[----:B------:R-:W-:-:S02]  /*3af80*/  MOV R68, R83 ;  /* 0x0000005300447202 */ /* 0x000fc40000000f00 */
[----:B------:R-:W4:Y:S01]  /*3af90*/  LDL.LU.64 R82, [R1+0x2288] ;  /* 0x0022880001527983 */ /* 0x000f220000300a00 */
[----:B------:R-:W-:Y:S02]  /*3afa0*/  IMAD.MOV.U32 R71, RZ, RZ, R80 ;  /* 0x000000ffff477224 */ /* 0x000fe400078e0050 */
[----:B------:R-:W-:Y:S02]  /*3afb0*/  IMAD.MOV.U32 R70, RZ, RZ, R81 ;  /* 0x000000ffff467224 */ /* 0x000fe400078e0051 */
[----:B------:R-:W4:Y:S04]  /*3afc0*/  LDL.LU.64 R80, [R1+0x2280] ;  /* 0x0022800001507983 */ /* 0x000f280000300a00 */
[----:B------:R-:W-:Y:S04]  /*3afd0*/  STL.64 [R1+0x2120], R70 ;  /* 0x0021204601007387 */ /* 0x000fe80000100a00 */
[----:B------:R3:W-:Y:S01]  /*3afe0*/  STL.64 [R1+0x2118], R68 ;  /* 0x0021184401007387 */ /* 0x0007e20000100a00 */
        /* <DEDUP_REMOVED lines=12> */
[C---:B--2---:R-:W-:Y:S08]  /*3b0b0*/  HMMA.1688.F32.TF32 R76, R104.reuse, R28, R76 ;  /* 0x0000001c684c723c */ /* 0x044ff0000008104c */
[C---:B---3--:R-:W-:Y:S11]  /*3b0c0*/  HMMA.1688.F32.TF32 R68, R104.reuse, R32, R72 ;  /* 0x000000206844723c */ /* 0x048ff60000081048 */
[----:B------:R-:W-:Y:S04]  /*3b0d0*/  @!UPT UIADD3 URZ, URZ, URZ, URZ ;  /* 0x0000003f3f3ff290 */ /* 0x000fe8000fffe03f */
[----:B------:R-:W-:Y:S01]  /*3b0e0*/  STL.64 [R1+0x2010], R78 ;  /* 0x0020104e01007387 */ /* 0x000fe20000100a00 */
[C---:B----4-:R-:W-:Y:S07]  /*3b0f0*/  HMMA.1688.F32.TF32 R92, R104.reuse, R12, R92 ;  /* 0x0000000c685c723c */ /* 0x050fee000008105c */
[----:B------:R1:W-:Y:S04]  /*3b100*/  STL.64 [R1+0x4d0], R68 ;  /* 0x0004d04401007387 */ /* 0x0003e80000100a00 */
[----:B------:R2:W-:Y:S01]  /*3b110*/  STL.64 [R1+0x4d8], R70 ;  /* 0x0004d84601007387 */ /* 0x0005e20000100a00 */
[C---:B------:R-:W-:Y:S03]  /*3b120*/  HMMA.1688.F32.TF32 R88, R104.reuse, R16, R88 ;  /* 0x000000106858723c */ /* 0x040fe60000081058 */
[----:B------:R3:W-:Y:S05]  /*3b130*/  STL.64 [R1+0x2008], R76 ;  /* 0x0020084c01007387 */ /* 0x0007ea0000100a00 */
[-C--:B------:R-:W-:Y:S08]  /*3b140*/  HMMA.1688.F32.TF32 R84, R104, R20.reuse, R84 ;  /* 0x000000146854723c */ /* 0x080ff00000081054 */
[----:B------:R-:W-:Y:S08]  /*3b150*/  HMMA.1688.F32.TF32 R148, R168, R20, R148 ;  /* 0x00000014a894723c */ /* 0x000ff00000081094 */
[C---:B------:R-:W-:Y:S08]  /*3b160*/  HMMA.1688.F32.TF32 R80, R104.reuse, R24, R80 ;  /* 0x000000186850723c */ /* 0x040ff00000081050 */
[----:B------:R-:W-:Y:S07]  /*3b170*/  HMMA.1688.F32.TF32 R104, R104, R240, R232 ;  /* 0x000000f06868723c */ /* 0x000fee00000810e8 */
[----:B------:R-:W-:Y:S01]  /*3b180*/  IMAD.MOV.U32 R232, RZ, RZ, R203 ;  /* 0x000000ffffe87224 */ /* 0x000fe200078e00cb */
[----:B------:R-:W-:-:S07]  /*3b190*/  MOV R203, R196 ;  /* 0x000000c400cb7202 */ /* 0x000fce0000000f00 */
[----:B------:R-:W-:Y:S04]  /*3b1a0*/  STL.64 [R1+0x2020], R82 ;  /* 0x0020205201007387 */ /* 0x000fe80000100a00 */
[----:B------:R2:W-:Y:S04]  /*3b1b0*/  STL.64 [R1+0x2018], R80 ;  /* 0x0020185001007387 */ /* 0x0005e80000100a00 */
[----:B------:R-:W-:Y:S04]  /*3b1c0*/  STL.64 [R1+0x2030], R86 ;  /* 0x0020305601007387 */ /* 0x000fe80000100a00 */
[----:B------:R1:W-:Y:S01]  /*3b1d0*/  STL.64 [R1+0x2028], R84 ;  /* 0x0020285401007387 */ /* 0x0003e20000100a00 */
[----:B------:R-:W-:-:S03]  /*3b1e0*/  IMAD.MOV.U32 R233, RZ, RZ, R202 ;  /* 0x000000ffffe97224 */ /* 0x000fc600078e00ca */
[----:B------:R-:W-:Y:S01]  /*3b1f0*/  STL.64 [R1+0x2040], R90 ;  /* 0x0020405a01007387 */ /* 0x000fe20000100a00 */
[----:B------:R-:W-:-:S03]  /*3b200*/  IMAD.MOV.U32 R234, RZ, RZ, R201 ;  /* 0x000000ffffea7224 */ /* 0x000fc600078e00c9 */
[----:B------:R1:W-:Y:S01]  /*3b210*/  STL.64 [R1+0x2038], R88 ;  /* 0x0020385801007387 */ /* 0x0003e20000100a00 */
[----:B------:R-:W-:-:S03]  /*3b220*/  IMAD.MOV.U32 R202, RZ, RZ, R197 ;  /* 0x000000ffffca7224 */ /* 0x000fc600078e00c5 */
[----:B------:R-:W-:Y:S01]  /*3b230*/  STL.64 [R1+0x2070], R94 ;  /* 0x0020705e01007387 */ /* 0x000fe20000100a00 */
[----:B------:R-:W-:Y:S01]  /*3b240*/  IMAD.MOV.U32 R196, RZ, RZ, R195 ;  /* 0x000000ffffc47224 */ /* 0x000fe200078e00c3 */
[----:B------:R-:W-:Y:S02]  /*3b250*/  MOV R235, R200 ;  /* 0x000000c800eb7202 */ /* 0x000fe40000000f00 */
[----:B------:R1:W-:Y:S01]  /*3b260*/  STL.64 [R1+0x2068], R92 ;  /* 0x0020685c01007387 */ /* 0x0003e20000100a00 */
[----:B------:R-:W-:Y:S01]  /*3b270*/  IMAD.MOV.U32 R201, RZ, RZ, R198 ;  /* 0x000000ffffc97224 */ /* 0x000fe200078e00c6 */
[----:B------:R-:W-:Y:S01]  /*3b280*/  MOV R195, R228 ;  /* 0x000000e400c37202 */ /* 0x000fe20000000f00 */
[----:B------:R-:W-:Y:S01]  /*3b290*/  IMAD.MOV.U32 R197, RZ, RZ, R194 ;  /* 0x000000ffffc57224 */ /* 0x000fe200078e00c2 */
[----:B------:R-:W-:Y:S01]  /*3b2a0*/  STL.64 [R1+0x2080], R98 ;  /* 0x0020806201007387 */ /* 0x000fe20000100a00 */
[----:B------:R-:W-:Y:S01]  /*3b2b0*/  IMAD.MOV.U32 R200, RZ, RZ, R199 ;  /* 0x000000ffffc87224 */ /* 0x000fe200078e00c7 */
[----:B------:R-:W-:Y:S01]  /*3b2c0*/  MOV R199, R192 ;  /* 0x000000c000c77202 */ /* 0x000fe20000000f00 */
[----:B------:R-:W-:Y:S01]  /*3b2d0*/  IMAD.MOV.U32 R198, RZ, RZ, R193 ;  /* 0x000000ffffc67224 */ /* 0x000fe200078e00c1 */
[----:B------:R-:W-:Y:S01]  /*3b2e0*/  STL.64 [R1+0x2078], R96 ;  /* 0x0020786001007387 */ /* 0x000fe20000100a00 */
[----:B------:R-:W-:-:S02]  /*3b2f0*/  IMAD.MOV.U32 R194, RZ, RZ, R229 ;  /* 0x000000ffffc27224 */ /* 0x000fc400078e00e5 */
[----:B------:R-:W-:Y:S01]  /*3b300*/  IMAD.MOV.U32 R228, RZ, RZ, R227 ;  /* 0x000000ffffe47224 */ /* 0x000fe200078e00e3 */
[----:B------:R-:W-:Y:S01]  /*3b310*/  STL.64 [R1+0x2090], R102 ;  /* 0x0020906601007387 */ /* 0x000fe20000100a00 */
[----:B------:R-:W-:Y:S01]  /*3b320*/  IMAD.MOV.U32 R193, RZ, RZ, R230 ;  /* 0x000000ffffc17224 */ /* 0x000fe200078e00e6 */
[----:B------:R-:W-:Y:S01]  /*3b330*/  MOV R227, R220 ;  /* 0x000000dc00e37202 */ /* 0x000fe20000000f00 */
[----:B------:R-:W-:Y:S01]  /*3b340*/  IMAD.MOV.U32 R229, RZ, RZ, R226 ;  /* 0x000000ffffe57224 */ /* 0x000fe200078e00e2 */
[----:B------:R-:W-:Y:S01]  /*3b350*/  STL.64 [R1+0x2088], R100 ;  /* 0x0020886401007387 */ /* 0x000fe20000100a00 */
[----:B------:R-:W-:Y:S01]  /*3b360*/  IMAD.MOV.U32 R192, RZ, RZ, R231 ;  /* 0x000000ffffc07224 */ /* 0x000fe200078e00e7 */
[----:B------:R-:W-:Y:S01]  /*3b370*/  MOV R231, R224 ;  /* 0x000000e000e77202 */ /* 0x000fe20000000f00 */
[----:B------:R-:W-:Y:S01]  /*3b380*/  IMAD.MOV.U32 R230, RZ, RZ, R225 ;  /* 0x000000ffffe67224 */ /* 0x000fe200078e00e1 */
[----:B------:R-:W4:Y:S01]  /*3b390*/  LDL.LU R220, [R1+0x5a0] ;  /* 0x0005a00001dc7983 */ /* 0x000f220000300800 */
[----:B------:R-:W-:-:S02]  /*3b3a0*/  IMAD.MOV.U32 R226, RZ, RZ, R221 ;  /* 0x000000ffffe27224 */ /* 0x000fc400078e00dd */
[----:B------:R-:W-:Y:S01]  /*3b3b0*/  IMAD.MOV.U32 R225, RZ, RZ, R222 ;  /* 0x000000ffffe17224 */ /* 0x000fe200078e00de */
[----:B------:R-:W4:Y:S01]  /*3b3c0*/  LDL.LU R221, [R1+0x5a4] ;  /* 0x0005a40001dd7983 */ /* 0x000f220000300800 */
[----:B------:R-:W-:-:S03]  /*3b3d0*/  IMAD.MOV.U32 R224, RZ, RZ, R223 ;  /* 0x000000ffffe07224 */ /* 0x000fc600078e00df */
[----:B------:R-:W4:Y:S01]  /*3b3e0*/  LDL.LU R222, [R1+0x5a8] ;  /* 0x0005a80001de7983 */ /* 0x000f220000300800 */
[----:B------:R-:W-:Y:S03]  /*3b3f0*/  HMMA.1688.F32.TF32 R152, R168, R16, R152 ;  /* 0x00000010a898723c */ /* 0x000fe60000081098 */
[----:B------:R-:W4:Y:S04]  /*3b400*/  LDL.LU R223, [R1+0x5ac] ;  /* 0x0005ac0001df7983 */ /* 0x000f280000300800 */
        /* <DEDUP_REMOVED lines=30> */
[----:B-1----:R-:W-:-:S03]  /*3b5f0*/  IMAD.MOV.U32 R68, RZ, RZ, R6 ;  /* 0x000000ffff447224 */ /* 0x002fc600078e0006 */
[----:B------:R-:W4:Y:S01]  /*3b600*/  LDL.LU R218, [R1+0x227c] ;  /* 0x00227c0001da7983 */ /* 0x000f220000300800 */
[----:B------:R-:W-:-:S03]  /*3b610*/  IMAD.MOV.U32 R69, RZ, RZ, R7 ;  /* 0x000000ffff457224 */ /* 0x000fc600078e0007 */
[----:B------:R-:W4:Y:S01]  /*3b620*/  LDL.LU R217, [R1+0x2278] ;  /* 0x0022780001d97983 */ /* 0x000f220000300800 */
[----:B--2---:R-:W-:-:S03]  /*3b630*/  IMAD.MOV.U32 R70, RZ, RZ, R10 ;  /* 0x000000ffff467224 */ /* 0x004fc600078e000a */
[----:B------:R-:W2:Y:S01]  /*3b640*/  LDL.LU R242, [R1+0x2274] ;  /* 0x0022740001f27983 */ /* 0x000ea20000300800 */
[----:B------:R-:W-:-:S03]  /*3b650*/  MOV R71, R11 ;  /* 0x0000000b00477202 */ /* 0x000fc60000000f00 */
[----:B------:R-:W2:Y:S01]  /*3b660*/  LDL.LU R243, [R1+0x2270] ;  /* 0x0022700001f37983 */ /* 0x000ea20000300800 */
[----:B---3--:R-:W-:-:S03]  /*3b670*/  IMAD.MOV.U32 R76, RZ, RZ, R14 ;  /* 0x000000ffff4c7224 */ /* 0x008fc600078e000e */
[----:B------:R-:W3:Y:S01]  /*3b680*/  LDL.LU R6, [R1+0x226c] ;  /* 0x00226c0001067983 */ /* 0x000ee20000300800 */
[----:B------:R-:W-:-:S03]  /*3b690*/  IMAD.MOV.U32 R77, RZ, RZ, R15 ;  /* 0x000000ffff4d7224 */ /* 0x000fc600078e000f */
[----:B------:R-:W3:Y:S01]  /*3b6a0*/  LDL.LU R7, [R1+0x2268] ;  /* 0x0022680001077983 */ /* 0x000ee20000300800 */
[----:B------:R-:W-:-:S03]  /*3b6b0*/  IMAD.MOV.U32 R78, RZ, RZ, R18 ;  /* 0x000000ffff4e7224 */ /* 0x000fc600078e0012 */
[----:B------:R-:W2:Y:S01]  /*3b6c0*/  LDL.LU R10, [R1+0x2264] ;  /* 0x00226400010a7983 */ /* 0x000ea20000300800 */
[----:B------:R-:W-:-:S03]  /*3b6d0*/  MOV R79, R19 ;  /* 0x00000013004f7202 */ /* 0x000fc60000000f00 */
[----:B------:R-:W2:Y:S01]  /*3b6e0*/  LDL.LU R11, [R1+0x2260] ;  /* 0x00226000010b7983 */ /* 0x000ea20000300800 */
[----:B------:R-:W-:-:S03]  /*3b6f0*/  IMAD.MOV.U32 R80, RZ, RZ, R22 ;  /* 0x000000ffff507224 */ /* 0x000fc600078e0016 */
        /* <DEDUP_REMOVED lines=30> */
[----:B------:R-:W2:Y:S04]  /*3b8e0*/  LDL.LU R43, [R1+0x2220] ;  /* 0x00222000012b7983 */ /* 0x000ea80000300800 */
[----:B------:R-:W2:Y:S04]  /*3b8f0*/  LDL.LU R46, [R1+0x221c] ;  /* 0x00221c00012e7983 */ /* 0x000ea80000300800 */
[----:B------:R-:W2:Y:S04]  /*3b900*/  LDL.LU R47, [R1+0x2218] ;  /* 0x00221800012f7983 */ /* 0x000ea80000300800 */
[----:B------:R-:W3:Y:S04]  /*3b910*/  LDL.LU R50, [R1+0x2214] ;  /* 0x0022140001327983 */ /* 0x000ee80000300800 */
[----:B------:R-:W3:Y:S01]  /*3b920*/  LDL.LU R51, [R1+0x2210] ;  /* 0x0022100001337983 */ /* 0x000ee20000300800 */
[C---:B------:R-:W-:Y:S08]  /*3b930*/  HMMA.1688.F32.TF32 R156, R168.reuse, R12, R156 ;  /* 0x0000000ca89c723c */ /* 0x040ff0000008109c */
        /* <DEDUP_REMOVED lines=8> */
[----:B------:R-:W-:Y:S01]  /*3b9c0*/  IMAD.MOV.U32 R108, RZ, RZ, R206 ;  /* 0x000000ffff6c7224 */ /* 0x000fe200078e00ce */
[----:B------:R-:W3:Y:S01]  /*3b9d0*/  LDL.LU R54, [R1+0x220c] ;  /* 0x00220c0001367983 */ /* 0x000ee20000300800 */
[----:B------:R-:W-:Y:S02]  /*3b9e0*/  IMAD.MOV.U32 R109, RZ, RZ, R207 ;  /* 0x000000ffff6d7224 */ /* 0x000fe400078e00cf */
[----:B------:R-:W-:Y:S02]  /*3b9f0*/  IMAD.MOV.U32 R110, RZ, RZ, R215 ;  /* 0x000000ffff6e7224 */ /* 0x000fe400078e00d7 */
[----:B------:R-:W-:Y:S01]  /*3ba00*/  IMAD.MOV.U32 R97, RZ, RZ, R55 ;  /* 0x000000ffff617224 */ /* 0x000fe200078e0037 */
[----:B------:R-:W-:Y:S01]  /*3ba10*/  MOV R99, R59 ;  /* 0x0000003b00637202 */ /* 0x000fe20000000f00 */
[----:B------:R-:W3:Y:S01]  /*3ba20*/  LDL.LU R55, [R1+0x2208] ;  /* 0x0022080001377983 */ /* 0x000ee20000300800 */
[----:B------:R-:W-:-:S03]  /*3ba30*/  IMAD.MOV.U32 R98, RZ, RZ, R58 ;  /* 0x000000ffff627224 */ /* 0x000fc600078e003a */
[----:B------:R-:W3:Y:S04]  /*3ba40*/  LDL.LU R58, [R1+0x2204] ;  /* 0x00220400013a7983 */ /* 0x000ee80000300800 */
        /* <DEDUP_REMOVED lines=10> */
[----:B------:R-:W3:Y:S01]  /*3baf0*/  LDL.LU R245, [R1+0x21f8] ;  /* 0x0021f80001f57983 */ /* 0x000ee20000300800 */
[----:B------:R-:W-:-:S03]  /*3bb00*/  IMAD.MOV.U32 R122, RZ, RZ, R219 ;  /* 0x000000ffff7a7224 */ /* 0x000fc600078e00db */
[----:B------:R-:W3:Y:S01]  /*3bb10*/  LDL.LU R246, [R1+0x21f4] ;  /* 0x0021f40001f67983 */ /* 0x000ee20000300800 */
[----:B------:R-:W-:-:S03]  /*3bb20*/  MOV R123, R212 ;  /* 0x000000d4007b7202 */ /* 0x000fc60000000f00 */
[----:B------:R-:W3:Y:S01]  /*3bb30*/  LDL.LU R216, [R1+0x21f0] ;  /* 0x0021f00001d87983 */ /* 0x000ee20000300800 */
[----:B----4-:R-:W-:Y:S03]  /*3bb40*/  HMMA.1688.F32.TF32 R168, R168, R240, R220 ;  /* 0x000000f0a8a8723c */ /* 0x010fe600000810dc */
[----:B------:R-:W-:Y:S04]  /*3bb50*/  LDS R220, [R252+0x24000] ;  /* 0x02400000fcdc7984 */ /* 0x000fe80000000800 */
[----:B------:R-:W-:Y:S04]  /*3bb60*/  LDS R222, [R252+0x26000] ;  /* 0x02600000fcde7984 */ /* 0x000fe80000000800 */
[----:B------:R-:W-:Y:S04]  /*3bb70*/  LDS R221, [R2+0x24000] ;  /* 0x0240000002dd7984 */ /* 0x000fe80000000800 */
[----:B------:R-:W2:Y:S01]  /*3bb80*/  LDS R223, [R2+0x26000] ;  /* 0x0260000002df7984 */ /* 0x000ea20000000800 */
[----:B------:R-:W-:-:S02]  /*3bb90*/  IMAD.MOV.U32 R116, RZ, RZ, R213 ;  /* 0x000000ffff747224 */ /* 0x000fc400078e00d5 */
[----:B------:R-:W-:Y:S01]  /*3bba0*/  IMAD.MOV.U32 R117, RZ, RZ, R214 ;  /* 0x000000ffff757224 */ /* 0x000fe200078e00d6 */
[----:B------:R-:W-:Y:S01]  /*3bbb0*/  MOV R119, R209 ;  /* 0x000000d100777202 */ /* 0x000fe20000000f00 */
[----:B------:R-:W-:Y:S01]  /*3bbc0*/  IMAD.MOV.U32 R118, RZ, RZ, R208 ;  /* 0x000000ffff767224 */ /* 0x000fe200078e00d0 */
[----:B------:R-:W-:Y:S01]  /*3bbd0*/  MOV R107, R0 ;  /* 0x00000000006b7202 */ /* 0x000fe20000000f00 */
[----:B------:R-:W-:Y:S02]  /*3bbe0*/  IMAD.MOV.U32 R104, RZ, RZ, R62 ;  /* 0x000000ffff687224 */ /* 0x000fe400078e003e */
[----:B------:R-:W-:Y:S02]  /*3bbf0*/  IMAD.MOV.U32 R105, RZ, RZ, R63 ;  /* 0x000000ffff697224 */ /* 0x000fe400078e003f */
[----:B------:R-:W-:Y:S01]  /*3bc00*/  IMAD.MOV.U32 R106, RZ, RZ, R3 ;  /* 0x000000ffff6a7224 */ /* 0x000fe200078e0003 */
[C---:B------:R-:W-:Y:S08]  /*3bc10*/  HMMA.1688.F32.TF32 R192, R236.reuse, R32, R192 ;  /* 0x00000020ecc0723c */ /* 0x040ff000000810c0 */
[----:B------:R-:W-:Y:S01]  /*3bc20*/  HMMA.1688.F32.TF32 R196, R236, R28, R196 ;  /* 0x0000001cecc4723c */ /* 0x000fe200000810c4 */
[----:B------:R-:W-:-:S02]  /*3bc30*/  IMAD.MOV.U32 R121, RZ, RZ, R218 ;  /* 0x000000ffff797224 */ /* 0x000fc400078e00da */
[----:B------:R-:W-:Y:S02]  /*3bc40*/  IMAD.MOV.U32 R120, RZ, RZ, R217 ;  /* 0x000000ffff787224 */ /* 0x000fe400078e00d9 */
        /* <DEDUP_REMOVED lines=19> */
[----:B---3--:R-:W-:Y:S11]  /*3bd80*/  HMMA.1688.F32.TF32 R112, R220, R50, R112 ;  /* 0x00000032dc70723c */ /* 0x008ff60000081070 */
[----:B------:R-:W-:Y:S04]  /*3bd90*/  @!UPT UIADD3 URZ, URZ, URZ, URZ ;  /* 0x0000003f3f3ff290 */ /* 0x000fe8000fffe03f */
[----:B------:R1:W-:Y:S01]  /*3bda0*/  STL.64 [R1+0xb0], R108 ;  /* 0x0000b06c01007387 */ /* 0x0003e20000100a00 */
[----:B------:R-:W-:Y:S02]  /*3bdb0*/  IMAD.MOV.U32 R3, RZ, RZ, R110 ;  /* 0x000000ffff037224 */ /* 0x000fe400078e006e */
[----:B------:R-:W-:-:S06]  /*3bdc0*/  IMAD.MOV.U32 R0, RZ, RZ, R111 ;  /* 0x000000ffff007224 */ /* 0x000fcc00078e006f */
[----:B------:R-:W-:Y:S01]  /*3bdd0*/  IMAD.MOV.U32 R33, RZ, RZ, R112 ;  /* 0x000000ffff217224 */ /* 0x000fe200078e0070 */
[----:B------:R-:W-:Y:S01]  /*3bde0*/  MOV R28, R115 ;  /* 0x00000073001c7202 */ /* 0x000fe20000000f00 */
[----:B------:R-:W-:Y:S02]  /*3bdf0*/  IMAD.MOV.U32 R32, RZ, RZ, R113 ;  /* 0x000000ffff207224 */ /* 0x000fe400078e0071 */
[----:B------:R-:W-:Y:S02]  /*3be00*/  IMAD.MOV.U32 R29, RZ, RZ, R114 ;  /* 0x000000ffff1d7224 */ /* 0x000fe400078e0072 */
[C---:B------:R-:W-:Y:S08]  /*3be10*/  HMMA.1688.F32.TF32 R112, R220.reuse, R42, R104 ;  /* 0x0000002adc70723c */ /* 0x040ff00000081068 */
[C---:B-1----:R-:W-:Y:S08]  /*3be20*/  HMMA.1688.F32.TF32 R108, R220.reuse, R38, R100 ;  /* 0x00000026dc6c723c */ /* 0x042ff00000081064 */
        /* <DEDUP_REMOVED lines=28> */
[----:B------:R-:W-:Y:S04]  /*3bff0*/  STL.64 [R1+0x10], R76 ;  /* 0x0000104c01007387 */ /* 0x000fe80000100a00 */
[----:B------:R-:W-:Y:S04]  /*3c000*/  STL.64 [R1+0x18], R78 ;  /* 0x0000184e01007387 */ /* 0x000fe80000100a00 */
[----:B------:R1:W-:Y:S04]  /*3c010*/  STL.64 [R1], R68 ;  /* 0x0000004401007387 */ /* 0x0003e80000100a00 */
[----:B------:R3:W-:Y:S04]  /*3c020*/  STL.64 [R1+0x8], R70 ;  /* 0x0000084601007387 */ /* 0x0007e80000100a00 */
[----:B------:R-:W2:Y:S04]  /*3c030*/  LDL.LU R73, [R1+0x264] ;  /* 0x0002640001497983 */ /* 0x000ea80000300800 */
[----:B------:R-:W2:Y:S01]  /*3c040*/  LDL.LU R74, [R1+0x268] ;  /* 0x00026800014a7983 */ /* 0x000ea20000300800 */
[----:B-1----:R-:W-:Y:S01]  /*3c050*/  IMAD.MOV.U32 R68, RZ, RZ, R65 ;  /* 0x000000ffff447224 */ /* 0x002fe200078e0041 */
[----:B------:R-:W-:-:S02]  /*3c060*/  MOV R69, R67 ;  /* 0x0000004300457202 */ /* 0x000fc40000000f00 */
[----:B------:R-:W2:Y:S01]  /*3c070*/  LDL.LU R75, [R1+0x26c] ;  /* 0x00026c00014b7983 */ /* 0x000ea20000300800 */
[----:B---3--:R-:W-:-:S03]  /*3c080*/  IMAD.MOV.U32 R70, RZ, RZ, R64 ;  /* 0x000000ffff467224 */ /* 0x008fc600078e0040 */
[----:B------:R-:W3:Y:S01]  /*3c090*/  LDL.LU R65, [R1+0x21a4] ;  /* 0x0021a40001417983 */ /* 0x000ee20000300800 */
[----:B------:R-:W-:-:S03]  /*3c0a0*/  IMAD.MOV.U32 R71, RZ, RZ, R66 ;  /* 0x000000ffff477224 */ /* 0x000fc600078e0042 */
[----:B------:R-:W2:Y:S04]  /*3c0b0*/  LDL.LU R67, [R1+0x21a0] ;  /* 0x0021a00001437983 */ /* 0x000ea80000300800 */
[----:B------:R-:W4:Y:S04]  /*3c0c0*/  LDL.LU R64, [R1+0x219c] ;  /* 0x00219c0001407983 */ /* 0x000f280000300800 */
[----:B------:R-:W4:Y:S04]  /*3c0d0*/  LDL.LU R66, [R1+0x2198] ;  /* 0x0021980001427983 */ /* 0x000f280000300800 */
[----:B------:R-:W4:Y:S04]  /*3c0e0*/  LDL.LU R80, [R1+0x470] ;  /* 0x0004700001507983 */ /* 0x000f280000300800 */
[----:B------:R-:W4:Y:S04]  /*3c0f0*/  LDL.LU R81, [R1+0x474] ;  /* 0x0004740001517983 */ /* 0x000f280000300800 */
[----:B------:R-:W4:Y:S04]  /*3c100*/  LDL.LU R82, [R1+0x478] ;  /* 0x0004780001527983 */ /* 0x000f280000300800 */
[----:B------:R-:W4:Y:S01]  /*3c110*/  LDL.LU R83, [R1+0x47c] ;  /* 0x00047c0001537983 */ /* 0x000f220000300800 */
[----:B------:R-:W-:Y:S01]  /*3c120*/  HMMA.1688.F32.TF32 R116, R220, R54, R116 ;  /* 0x00000036dc74723c */ /* 0x000fe20000081074 */
[----:B---3--:R-:W-:-:S02]  /*3c130*/  IMAD.MOV.U32 R87, RZ, RZ, R65 ;  /* 0x000000ffff577224 */ /* 0x008fc400078e0041 */
[----:B--2---:R-:W-:Y:S02]  /*3c140*/  IMAD.MOV.U32 R86, RZ, RZ, R67 ;  /* 0x000000ffff567224 */ /* 0x004fe400078e0043 */
[----:B----4-:R-:W-:Y:S02]  /*3c150*/  IMAD.MOV.U32 R84, RZ, RZ, R64 ;  /* 0x000000ffff547224 */ /* 0x010fe400078e0040 */
[----:B------:R-:W2:Y:S01]  /*3c160*/  LDL.LU R64, [R1+0x2194] ;  /* 0x0021940001407983 */ /* 0x000ea20000300800 */
[----:B------:R-:W-:-:S03]  /*3c170*/  MOV R85, R66 ;  /* 0x0000004200557202 */ /* 0x000fc60000000f00 */
[----:B------:R-:W3:Y:S04]  /*3c180*/  LDL.LU R66, [R1+0x2190] ;  /* 0x0021900001427983 */ /* 0x000ee80000300800 */
        /* <DEDUP_REMOVED lines=12> */
[----:B------:R-:W4:Y:S01]  /*3c250*/  LDL.LU R112, [R1+0x110] ;  /* 0x0001100001707983 */ /* 0x000f220000300800 */
[----:B------:R-:W-:-:S03]  /*3c260*/  IMAD.MOV.U32 R25, RZ, RZ, R116 ;  /* 0x000000ffff197224 */ /* 0x000fc600078e0074 */
[----:B------:R-:W4:Y:S01]  /*3c270*/  LDL.LU R113, [R1+0x114] ;  /* 0x0001140001717983 */ /* 0x000f220000300800 */
[C---:B------:R-:W-:Y:S01]  /*3c280*/  HMMA.1688.F32.TF32 R232, R236.reuse, R20, R232 ;  /* 0x00000014ece8723c */ /* 0x040fe200000810e8 */
[----:B------:R-:W-:Y:S02]  /*3c290*/  IMAD.MOV.U32 R24, RZ, RZ, R117 ;  /* 0x000000ffff187224 */ /* 0x000fe400078e0075 */
[----:B------:R-:W4:Y:S04]  /*3c2a0*/  LDL.LU R114, [R1+0x118] ;  /* 0x0001180001727983 */ /* 0x000f280000300800 */
[----:B------:R-:W4:Y:S01]  /*3c2b0*/  LDL.LU R115, [R1+0x11c] ;  /* 0x00011c0001737983 */ /* 0x000f220000300800 */
[----:B------:R-:W-:Y:S01]  /*3c2c0*/  IMAD.MOV.U32 R21, RZ, RZ, R118 ;  /* 0x000000ffff157224 */ /* 0x000fe200078e0076 */
[----:B------:R-:W-:Y:S02]  /*3c2d0*/  HMMA.1688.F32.TF32 R212, R236, R8, R212 ;  /* 0x00000008ecd4723c */ /* 0x000fe400000810d4 */
[----:B------:R-:W4:Y:S01]  /*3c2e0*/  LDL.LU R116, [R1+0x120] ;  /* 0x0001200001747983 */ /* 0x000f220000300800 */
[----:B------:R-:W-:-:S03]  /*3c2f0*/  MOV R20, R119 ;  /* 0x0000007700147202 */ /* 0x000fc60000000f00 */
[----:B------:R-:W4:Y:S01]  /*3c300*/  LDL.LU R117, [R1+0x124] ;  /* 0x0001240001757983 */ /* 0x000f220000300800 */
[----:B------:R-:W-:Y:S01]  /*3c310*/  IMAD.MOV.U32 R9, RZ, RZ, R124 ;  /* 0x000000ffff097224 */ /* 0x000fe200078e007c */
[----:B------:R-:W-:Y:S02]  /*3c320*/  HMMA.1688.F32.TF32 R216, R236, R4, R216 ;  /* 0x00000004ecd8723c */ /* 0x000fe400000810d8 */
[----:B------:R-:W4:Y:S01]  /*3c330*/  LDL.LU R118, [R1+0x128] ;  /* 0x0001280001767983 */ /* 0x000f220000300800 */
[----:B------:R-:W-:-:S03]  /*3c340*/  IMAD.MOV.U32 R8, RZ, RZ, R125 ;  /* 0x000000ffff087224 */ /* 0x000fc600078e007d */
        /* <DEDUP_REMOVED lines=28> */
[----:B------:R-:W2:Y:S01]  /*3c510*/  LDL.LU R64, [R1+0x1c0] ;  /* 0x0001c00001407983 */ /* 0x000ea20000300800 */
[----:B---3--:R-:W-:Y:S01]  /*3c520*/  MOV R97, R66 ;  /* 0x0000004200617202 */ /* 0x008fe20000000f00 */
[----:B----4-:R-:W-:Y:S02]  /*3c530*/  IMAD.MOV.U32 R96, RZ, RZ, R67 ;  /* 0x000000ffff607224 */ /* 0x010fe400078e0043 */
[----:B------:R-:W-:Y:S02]  /*3c540*/  IMAD.MOV.U32 R98, RZ, RZ, R65 ;  /* 0x000000ffff627224 */ /* 0x000fe400078e0041 */
        /* <DEDUP_REMOVED lines=8> */
[----:B------:R-:W4:Y:S04]  /*3c5d0*/  LDL.LU R248, [R1+0x1b0] ;  /* 0x0001b00001f87983 */ /* 0x000f280000300800 */
[----:B------:R-:W4:Y:S01]  /*3c5e0*/  LDL.LU R249, [R1+0x1b4] ;  /* 0x0001b40001f97983 */ /* 0x000f220000300800 */
        /* <DEDUP_REMOVED lines=18> */
[----:B------:R-:W2:Y:S01]  /*3c710*/  LDS R239, [R2+0x26100] ;  /* 0x0261000002ef7984 */ /* 0x000ea20000000800 */
[----:B------:R-:W-:Y:S03]  /*3c720*/  HMMA.1688.F32.TF32 R120, R220, R58, R120 ;  /* 0x0000003adc78723c */ /* 0x000fe60000081078 */
[----:B------:R-:W-:Y:S04]  /*3c730*/  LDS R220, [R252+0x24200] ;  /* 0x02420000fcdc7984 */ /* 0x000fe80000000800 */
[----:B------:R-:W-:Y:S04]  /*3c740*/  LDS R222, [R252+0x26200] ;  /* 0x02620000fcde7984 */ /* 0x000fe80000000800 */
[----:B------:R-:W-:Y:S04]  /*3c750*/  LDS R221, [R2+0x24200] ;  /* 0x0242000002dd7984 */ /* 0x000fe80000000800 */
[----:B------:R-:W1:Y:S09]  /*3c760*/  LDS R223, [R2+0x26200] ;  /* 0x0262000002df7984 */ /* 0x000e720000000800 */
[----:B------:R-:W-:-:S02]  /*3c770*/  IMAD.MOV.U32 R17, RZ, RZ, R120 ;  /* 0x000000ffff117224 */ /* 0x000fc400078e0078 */
        /* <DEDUP_REMOVED lines=25> */
[----:B------:R-:W-:Y:S11]  /*3c910*/  @!UPT UIADD3 URZ, URZ, URZ, URZ ;  /* 0x0000003f3f3ff290 */ /* 0x000ff6000fffe03f */
[----:B------:R-:W-:Y:S01]  /*3c920*/  @!UPT UIADD3 URZ, URZ, URZ, URZ ;  /* 0x0000003f3f3ff290 */ /* 0x000fe2000fffe03f */
[----:B------:R-:W-:Y:S04]  /*3c930*/  STL.64 [R1+0x730], R152 ;  /* 0x0007309801007387 */ /* 0x000fe80000100a00 */
[----:B------:R2:W-:Y:S04]  /*3c940*/  STL.64 [R1+0x738], R154 ;  /* 0x0007389a01007387 */ /* 0x0005e80000100a00 */
[----:B--2---:R-:W2:Y:S04]  /*3c950*/  LDL.LU.64 R154, [R1+0x2180] ;  /* 0x00218000019a7983 */ /* 0x004ea80000300a00 */
[----:B------:R-:W2:Y:S04]  /*3c960*/  LDL.LU.64 R152, [R1+0x2178] ;  /* 0x0021780001987983 */ /* 0x000ea80000300a00 */
[----:B------:R-:W-:Y:S04]  /*3c970*/  STL.64 [R1+0x1d0], R64 ;  /* 0x0001d04001007387 */ /* 0x000fe80000100a00 */
[----:B------:R3:W-:Y:S04]  /*3c980*/  STL.64 [R1+0x1d8], R66 ;  /* 0x0001d84201007387 */ /* 0x0007e80000100a00 */
[----:B---3--:R-:W3:Y:S04]  /*3c990*/  LDL.LU.64 R66, [R1+0x2170] ;  /* 0x0021700001427983 */ /* 0x008ee80000300a00 */
[----:B------:R-:W3:Y:S01]  /*3c9a0*/  LDL.LU.64 R64, [R1+0x2168] ;  /* 0x0021680001407983 */ /* 0x000ee20000300a00 */
[C---:B----4-:R-:W-:Y:S11]  /*3c9b0*/  HMMA.1688.F32.TF32 R248, R236.reuse, R54, R248 ;  /* 0x00000036ecf8723c */ /* 0x050ff600000810f8 */
[----:B------:R-:W-:Y:S11]  /*3c9c0*/  @!UPT UIADD3 URZ, URZ, URZ, URZ ;  /* 0x0000003f3f3ff290 */ /* 0x000ff6000fffe03f */
[----:B------:R-:W-:Y:S01]  /*3c9d0*/  @!UPT UIADD3 URZ, URZ, URZ, URZ ;  /* 0x0000003f3f3ff290 */ /* 0x000fe2000fffe03f */
[----:B------:R-:W-:Y:S04]  /*3c9e0*/  STL.64 [R1+0x1c0], R248 ;  /* 0x0001c0f801007387 */ /* 0x000fe80000100a00 */
[----:B------:R4:W-:Y:S02]  /*3c9f0*/  STL.64 [R1+0x1c8], R250 ;  /* 0x0001c8fa01007387 */ /* 0x0009e40000100a00 */
[C---:B----4-:R-:W-:Y:S08]  /*3ca00*/  HMMA.1688.F32.TF32 R248, R236.reuse, R50, R148 ;  /* 0x00000032ecf8723c */ /* 0x050ff00000081094 */
        /* <DEDUP_REMOVED lines=35> */
[----:B---3--:R-:W-:Y:S03]  /*3cc40*/  HMMA.1688.F32.TF32 R104, R236, R242, R64 ;  /* 0x000000f2ec68723c */ /* 0x008fe60000081040 */
[----:B------:R-:W-:Y:S04]  /*3cc50*/  LDS R64, [R252+0x24300] ;  /* 0x02430000fc407984 */ /* 0x000fe80000000800 */
[----:B------:R-:W-:Y:S04]  /*3cc60*/  LDS R66, [R252+0x26300] ;  /* 0x02630000fc427984 */ /* 0x000fe80000000800 */
[----:B------:R-:W-:Y:S04]  /*3cc70*/  LDS R65, [R2+0x24300] ;  /* 0x0243000002417984 */ /* 0x000fe80000000800 */
[----:B------:R-:W3:Y:S08]  /*3cc80*/  LDS R67, [R2+0x26300] ;  /* 0x0263000002437984 */ /* 0x000ef00000000800 */
[----:B------:R-:W-:Y:S04]  /*3cc90*/  STL.64 [R1+0x5b0], R104 ;  /* 0x0005b06801007387 */ /* 0x000fe80000100a00 */
[----:B------:R1:W-:Y:S02]  /*3cca0*/  STL.64 [R1+0x5b8], R106 ;  /* 0x0005b86a01007387 */ /* 0x0003e40000100a00 */
        /* <DEDUP_REMOVED lines=23> */
[----:B-1----:R-:W2:Y:S04]  /*3ce20*/  LDL.LU R80, [R1+0x360] ;  /* 0x0003600001507983 */ /* 0x002ea80000300800 */
[----:B------:R-:W-:Y:S04]  /*3ce30*/  STL.64 [R1+0x710], R76 ;  /* 0x0007104c01007387 */ /* 0x000fe80000100a00 */
[----:B------:R-:W-:Y:S04]  /*3ce40*/  STL.64 [R1+0x718], R78 ;  /* 0x0007184e01007387 */ /* 0x000fe80000100a00 */
[----:B------:R1:W-:Y:S04]  /*3ce50*/  STL.64 [R1+0x700], R68 ;  /* 0x0007004401007387 */ /* 0x0003e80000100a00 */
[----:B------:R1:W-:Y:S04]  /*3ce60*/  STL.64 [R1+0x708], R70 ;  /* 0x0007084601007387 */ /* 0x0003e80000100a00 */
[----:B------:R-:W2:Y:S04]  /*3ce70*/  LDL.LU R81, [R1+0x364] ;  /* 0x0003640001517983 */ /* 0x000ea80000300800 */
[----:B----4-:R-:W2:Y:S04]  /*3ce80*/  LDL.LU R82, [R1+0x368] ;  /* 0x0003680001527983 */ /* 0x010ea80000300800 */
        /* <DEDUP_REMOVED lines=92> */
[C---:B------:R-:W-:Y:S08]  /*3d450*/  HMMA.1688.F32.TF32 R140, R220.reuse, R14, R140 ;  /* 0x0000000edc8c723c */ /* 0x040ff0000008108c */
[C---:B------:R-:W-:Y:S07]  /*3d460*/  HMMA.1688.F32.TF32 R148, R220.reuse, R22, R148 ;  /* 0x00000016dc94723c */ /* 0x040fee0000081094 */
[----:B------:R1:W-:Y:S01]  /*3d470*/  STL.64 [R1+0x260], R72 ;  /* 0x0002604801007387 */ /* 0x0003e20000100a00 */
[C---:B------:R-:W-:Y:S03]  /*3d480*/  HMMA.1688.F32.TF32 R144, R220.reuse, R18, R144 ;  /* 0x00000012dc90723c */ /* 0x040fe60000081090 */
[----:B------:R2:W-:Y:S04]  /*3d490*/  STL.64 [R1+0x268], R74 ;  /* 0x0002684a01007387 */ /* 0x0005e80000100a00 */
[----:B-1----:R-:W3:Y:S04]  /*3d4a0*/  LDL.LU R72, [R1+0x350] ;  /* 0x0003500001487983 */ /* 0x002ee80000300800 */
[----:B------:R-:W3:Y:S04]  /*3d4b0*/  LDL.LU R73, [R1+0x354] ;  /* 0x0003540001497983 */ /* 0x000ee80000300800 */
[----:B--2---:R-:W3:Y:S04]  /*3d4c0*/  LDL.LU R74, [R1+0x358] ;  /* 0x00035800014a7983 */ /* 0x004ee80000300800 */
[----:B------:R-:W3:Y:S04]  /*3d4d0*/  LDL.LU R75, [R1+0x35c] ;  /* 0x00035c00014b7983 */ /* 0x000ee80000300800 */
[----:B------:R-:W-:Y:S04]  /*3d4e0*/  STL.64 [R1+0x6f0], R148 ;  /* 0x0006f09401007387 */ /* 0x000fe80000100a00 */
[----:B------:R1:W-:Y:S04]  /*3d4f0*/  STL.64 [R1+0x6f8], R150 ;  /* 0x0006f89601007387 */ /* 0x0003e80000100a00 */
[----:B-1----:R-:W2:Y:S04]  /*3d500*/  LDL.LU.64 R150, [R1+0x2160] ;  /* 0x0021600001967983 */ /* 0x002ea80000300a00 */
[----:B------:R-:W2:Y:S04]  /*3d510*/  LDL.LU.64 R148, [R1+0x2158] ;  /* 0x0021580001947983 */ /* 0x000ea80000300a00 */
        /* <DEDUP_REMOVED lines=15> */
[----:B------:R-:W4:Y:S01]  /*3d610*/  LDL.LU.64 R68, [R1+0x2118] ;  /* 0x0021180001447983 */ /* 0x000f220000300a00 */
[----:B------:R-:W-:Y:S03]  /*3d620*/  HMMA.1688.F32.TF32 R236, R220, R242, R236 ;  /* 0x000000f2dcec723c */ /* 0x000fe600000810ec */
[----:B------:R-:W-:Y:S04]  /*3d630*/  LDS R220, [R252+0x24400] ;  /* 0x02440000fcdc7984 */ /* 0x000fe80000000800 */
[----:B------:R-:W-:Y:S04]  /*3d640*/  LDS R222, [R252+0x26400] ;  /* 0x02640000fcde7984 */ /* 0x000fe80000000800 */
[----:B------:R-:W-:Y:S04]  /*3d650*/  LDS R221, [R2+0x24400] ;  /* 0x0244000002dd7984 */ /* 0x000fe80000000800 */
[----:B------:R-:W3:Y:S01]  /*3d660*/  LDS R223, [R2+0x26400] ;  /* 0x0264000002df7984 */ /* 0x000ee20000000800 */
[C---:B------:R-:W-:Y:S07]  /*3d670*/  HMMA.1688.F32.TF32 R132, R64.reuse, R58, R132 ;  /* 0x0000003a4084723c */ /* 0x040fee0000081084 */
[----:B------:R-:W-:Y:S04]  /*3d680*/  STL.64 [R1+0x200], R236 ;  /* 0x000200ec01007387 */ /* 0x000fe80000100a00 */
[----:B------:R1:W-:Y:S01]  /*3d690*/  STL.64 [R1+0x208], R238 ;  /* 0x000208ee01007387 */ /* 0x0003e20000100a00 */
[C---:B------:R-:W-:Y:S08]  /*3d6a0*/  HMMA.1688.F32.TF32 R128, R64.reuse, R54, R128 ;  /* 0x000000364080723c */ /* 0x040ff00000081080 */
[C---:B-1----:R-:W-:Y:S08]  /*3d6b0*/  HMMA.1688.F32.TF32 R236, R64.reuse, R62, R248 ;  /* 0x0000003e40ec723c */ /* 0x042ff000000810f8 */
[C---:B------:R-:W-:Y:S08]  /*3d6c0*/  HMMA.1688.F32.TF32 R124, R64.reuse, R50, R124 ;  /* 0x00000032407c723c */ /* 0x040ff0000008107c */
[C---:B------:R-:W-:Y:S08]  /*3d6d0*/  HMMA.1688.F32.TF32 R120, R64.reuse, R46, R120 ;  /* 0x0000002e4078723c */ /* 0x040ff00000081078 */
[C---:B------:R-:W-:Y:S08]  /*3d6e0*/  HMMA.1688.F32.TF32 R116, R64.reuse, R42, R116 ;  /* 0x0000002a4074723c */ /* 0x040ff00000081074 */
[C---:B------:R-:W-:Y:S08]  /*3d6f0*/  HMMA.1688.F32.TF32 R112, R64.reuse, R38, R112 ;  /* 0x000000264070723c */ /* 0x040ff00000081070 */
[C---:B------:R-:W-:Y:S01]  /*3d700*/  HMMA.1688.F32.TF32 R108, R64.reuse, R34, R108 ;  /* 0x00000022406c723c */ /* 0x040fe2000008106c */
[----:B------:R2:W-:Y:S07]  /*3d710*/  STL.64 [R1+0x460], R236 ;  /* 0x000460ec01007387 */ /* 0x0005ee0000100a00 */
[C---:B------:R-:W-:Y:S01]  /*3d720*/  HMMA.1688.F32.TF32 R104, R64.reuse, R30, R104 ;  /* 0x0000001e4068723c */ /* 0x040fe20000081068 */
[----:B------:R4:W-:Y:S07]  /*3d730*/  STL.64 [R1+0x468], R238 ;  /* 0x000468ee01007387 */ /* 0x0009ee0000100a00 */
        /* <DEDUP_REMOVED lines=40> */
[----:B------:R-:W-:Y:S04]  /*3d9c0*/  LDS R64, [R252+0x24500] ;  /* 0x02450000fc407984 */ /* 0x000fe80000000800 */
[----:B------:R-:W-:Y:S04]  /*3d9d0*/  LDS R66, [R252+0x26500] ;  /* 0x02650000fc427984 */ /* 0x000fe80000000800 */
[----:B------:R-:W-:Y:S04]  /*3d9e0*/  LDS R65, [R2+0x24500] ;  /* 0x0245000002417984 */ /* 0x000fe80000000800 */
[----:B------:R-:W1:Y:S01]  /*3d9f0*/  LDS R67, [R2+0x26500] ;  /* 0x0265000002437984 */ /* 0x000e620000000800 */
[----:B--2---:R-:W-:Y:S01]  /*3da00*/  MOV R237, R70 ;  /* 0x0000004600ed7202 */ /* 0x004fe20000000f00 */
[----:B------:R-:W-:-:S02]  /*3da10*/  IMAD.MOV.U32 R236, RZ, RZ, R71 ;  /* 0x000000ffffec7224 */ /* 0x000fc400078e0047 */
[----:B----4-:R-:W-:Y:S02]  /*3da20*/  IMAD.MOV.U32 R239, RZ, RZ, R68 ;  /* 0x000000ffffef7224 */ /* 0x010fe400078e0044 */
[----:B------:R-:W-:Y:S01]  /*3da30*/  IMAD.MOV.U32 R238, RZ, RZ, R69 ;  /* 0x000000ffffee7224 */ /* 0x000fe200078e0045 */
[----:B------:R-:W2:Y:S04]  /*3da40*/  LDL.LU R68, [R1+0x270] ;  /* 0x0002700001447983 */ /* 0x000ea80000300800 */
[----:B------:R-:W2:Y:S04]  /*3da50*/  LDL.LU R69, [R1+0x274] ;  /* 0x0002740001457983 */ /* 0x000ea80000300800 */
[----:B------:R-:W2:Y:S04]  /*3da60*/  LDL.LU R70, [R1+0x278] ;  /* 0x0002780001467983 */ /* 0x000ea80000300800 */
[----:B------:R-:W2:Y:S04]  /*3da70*/  LDL.LU R71, [R1+0x27c] ;  /* 0x00027c0001477983 */ /* 0x000ea80000300800 */
[----:B-1----:R-:W4:Y:S04]  /*3da80*/  LDL.LU R72, [R1+0x280] ;  /* 0x0002800001487983 */ /* 0x002f280000300800 */
[----:B------:R-:W4:Y:S04]  /*3da90*/  LDL.LU R73, [R1+0x284] ;  /* 0x0002840001497983 */ /* 0x000f280000300800 */
[----:B---3--:R-:W4:Y:S04]  /*3daa0*/  LDL.LU R74, [R1+0x288] ;  /* 0x00028800014a7983 */ /* 0x008f280000300800 */
        /* <DEDUP_REMOVED lines=57> */
[C---:B------:R-:W-:Y:S11]  /*3de40*/  HMMA.1688.F32.TF32 R76, R220.reuse, R58, R76 ;  /* 0x0000003adc4c723c */ /* 0x040ff6000008104c */
[----:B------:R-:W-:Y:S11]  /*3de50*/  @!UPT UIADD3 URZ, URZ, URZ, URZ ;  /* 0x0000003f3f3ff290 */ /* 0x000ff6000fffe03f */
[----:B------:R-:W-:Y:S01]  /*3de60*/  @!UPT UIADD3 URZ, URZ, URZ, URZ ;  /* 0x0000003f3f3ff290 */ /* 0x000fe2000fffe03f */
[----:B------:R1:W-:Y:S04]  /*3de70*/  STL.64 [R1+0x6e0], R76 ;  /* 0x0006e04c01007387 */ /* 0x0003e80000100a00 */
[----:B------:R2:W-:Y:S04]  /*3de80*/  STL.64 [R1+0x6e8], R78 ;  /* 0x0006e84e01007387 */ /* 0x0005e80000100a00 */
[----:B------:R-:W3:Y:S01]  /*3de90*/  LDL.LU R81, [R1+0x514] ;  /* 0x0005140001517983 */ /* 0x000ee20000300800 */
[C---:B------:R-:W-:Y:S03]  /*3dea0*/  HMMA.1688.F32.TF32 R120, R220.reuse, R42, R120 ;  /* 0x0000002adc78723c */ /* 0x040fe60000081078 */
[----:B------:R-:W3:Y:S04]  /*3deb0*/  LDL.LU R82, [R1+0x518] ;  /* 0x0005180001527983 */ /* 0x000ee80000300800 */
[----:B------:R-:W3:Y:S04]  /*3dec0*/  LDL.LU R83, [R1+0x51c] ;  /* 0x00051c0001537983 */ /* 0x000ee80000300800 */
[----:B------:R-:W4:Y:S04]  /*3ded0*/  LDL.LU R84, [R1+0x520] ;  /* 0x0005200001547983 */ /* 0x000f280000300800 */
[----:B------:R-:W4:Y:S01]  /*3dee0*/  LDL.LU R85, [R1+0x524] ;  /* 0x0005240001557983 */ /* 0x000f220000300800 */
[C---:B------:R-:W-:Y:S03]  /*3def0*/  HMMA.1688.F32.TF32 R124, R220.reuse, R46, R124 ;  /* 0x0000002edc7c723c */ /* 0x040fe6000008107c */
[----:B------:R-:W4:Y:S04]  /*3df00*/  LDL.LU R86, [R1+0x528] ;  /* 0x0005280001567983 */ /* 0x000f280000300800 */
[----:B------:R-:W4:Y:S01]  /*3df10*/  LDL.LU R87, [R1+0x52c] ;  /* 0x00052c0001577983 */ /* 0x000f220000300800 */
[C---:B------:R-:W-:Y:S03]  /*3df20*/  HMMA.1688.F32.TF32 R116, R220.reuse, R38, R116 ;  /* 0x00000026dc74723c */ /* 0x040fe60000081074 */
[----:B------:R-:W3:Y:S04]  /*3df30*/  LDL.LU R88, [R1+0x530] ;  /* 0x0005300001587983 */ /* 0x000ee80000300800 */
[----:B------:R-:W3:Y:S01]  /*3df40*/  LDL.LU R89, [R1+0x534] ;  /* 0x0005340001597983 */ /* 0x000ee20000300800 */
[C---:B------:R-:W-:Y:S03]  /*3df50*/  HMMA.1688.F32.TF32 R132, R220.reuse, R54, R132 ;  /* 0x00000036dc84723c */ /* 0x040fe60000081084 */
[----:B------:R-:W3:Y:S04]  /*3df60*/  LDL.LU R90, [R1+0x538] ;  /* 0x00053800015a7983 */ /* 0x000ee80000300800 */
[----:B------:R-:W3:Y:S04]  /*3df70*/  LDL.LU R91, [R1+0x53c] ;  /* 0x00053c00015b7983 */ /* 0x000ee80000300800 */
[----:B-1----:R-:W3:Y:S04]  /*3df80*/  LDL.LU R76, [R1+0x500] ;  /* 0x00050000014c7983 */ /* 0x002ee80000300800 */
[----:B------:R-:W3:Y:S01]  /*3df90*/  LDL.LU R77, [R1+0x504] ;  /* 0x00050400014d7983 */ /* 0x000ee20000300800 */
[C---:B------:R-:W-:Y:S03]  /*3dfa0*/  HMMA.1688.F32.TF32 R128, R220.reuse, R50, R128 ;  /* 0x00000032dc80723c */ /* 0x040fe60000081080 */
[----:B--2---:R-:W2:Y:S04]  /*3dfb0*/  LDL.LU R78, [R1+0x508] ;  /* 0x00050800014e7983 */ /* 0x004ea80000300800 */
[----:B------:R-:W2:Y:S01]  /*3dfc0*/  LDL.LU R79, [R1+0x50c] ;  /* 0x00050c00014f7983 */ /* 0x000ea20000300800 */
[C---:B------:R-:W-:Y:S03]  /*3dfd0*/  HMMA.1688.F32.TF32 R108, R220.reuse, R30, R108 ;  /* 0x0000001edc6c723c */ /* 0x040fe6000008106c */
[----:B------:R-:W-:Y:S05]  /*3dfe0*/  STL.64 [R1+0x350], R132 ;  /* 0x0003508401007387 */ /* 0x000fea0000100a00 */
[C---:B------:R-:W-:Y:S01]  /*3dff0*/  HMMA.1688.F32.TF32 R112, R220.reuse, R34, R112 ;  /* 0x00000022dc70723c */ /* 0x040fe20000081070 */
[----:B------:R1:W-:Y:S07]  /*3e000*/  STL.64 [R1+0x358], R134 ;  /* 0x0003588601007387 */ /* 0x0003ee0000100a00 */
[C---:B------:R-:W-:Y:S01]  /*3e010*/  HMMA.1688.F32.TF32 R104, R220.reuse, R26, R104 ;  /* 0x0000001adc68723c */ /* 0x040fe20000081068 */
        /* <DEDUP_REMOVED lines=9> */
[----:B------:R-:W-:Y:S03]  /*3e0b0*/  HMMA.1688.F32.TF32 R96, R220, R18, R96 ;  /* 0x00000012dc60723c */ /* 0x000fe60000081060 */
        /* <DEDUP_REMOVED lines=41> */
[----:B------:R-:W2:Y:S01]  /*3e350*/  LDL.LU.64 R68, [R1+0x2048] ;  /* 0x0020480001447983 */ /* 0x000ea20000300a00 */
[C---:B---3--:R-:W-:Y:S08]  /*3e360*/  HMMA.1688.F32.TF32 R88, R64.reuse, R58, R88 ;  /* 0x0000003a4058723c */ /* 0x048ff00000081058 */
[C---:B----4-:R-:W-:Y:S08]  /*3e370*/  HMMA.1688.F32.TF32 R84, R64.reuse, R54, R84 ;  /* 0x000000364054723c */ /* 0x050ff00000081054 */
[C---:B------:R-:W-:Y:S08]  /*3e380*/  HMMA.1688.F32.TF32 R80, R64.reuse, R50, R80 ;  /* 0x000000324050723c */ /* 0x040ff00000081050 */
[----:B--2---:R-:W-:Y:S08]  /*3e390*/  HMMA.1688.F32.TF32 R76, R64, R46, R76 ;  /* 0x0000002e404c723c */ /* 0x004ff0000008104c */
[----:B------:R-:W-:Y:S01]  /*3e3a0*/  HMMA.1688.F32.TF32 R68, R220, R242, R68 ;  /* 0x000000f2dc44723c */ /* 0x000fe20000081044 */
[----:B------:R-:W-:Y:S04]  /*3e3b0*/  LDS R220, [R252+0x24600] ;  /* 0x02460000fcdc7984 */ /* 0x000fe80000000800 */
[----:B------:R-:W-:Y:S04]  /*3e3c0*/  LDS R222, [R252+0x26600] ;  /* 0x02660000fcde7984 */ /* 0x000fe80000000800 */
[----:B------:R-:W-:Y:S04]  /*3e3d0*/  LDS R221, [R2+0x24600] ;  /* 0x0246000002dd7984 */ /* 0x000fe80000000800 */
[----:B------:R-:W1:Y:S10]  /*3e3e0*/  LDS R223, [R2+0x26600] ;  /* 0x0266000002df7984 */ /* 0x000e740000000800 */
[----:B------:R-:W-:Y:S04]  /*3e3f0*/  STL.64 [R1+0x5a0], R68 ;  /* 0x0005a04401007387 */ /* 0x000fe80000100a00 */
[----:B------:R2:W-:Y:S02]  /*3e400*/  STL.64 [R1+0x5a8], R70 ;  /* 0x0005a84601007387 */ /* 0x0005e40000100a00 */
[C---:B--2---:R-:W-:Y:S02]  /*3e410*/  HMMA.1688.F32.TF32 R68, R64.reuse, R62, R72 ;  /* 0x0000003e4044723c */ /* 0x044fe40000081048 */
[----:B------:R-:W2:Y:S11]  /*3e420*/  LDL.LU R72, [R1+0x4f0] ;  /* 0x0004f00001487983 */ /* 0x000eb60000300800 */
[----:B------:R-:W-:Y:S10]  /*3e430*/  @!UPT UIADD3 URZ, URZ, URZ, URZ ;  /* 0x0000003f3f3ff290 */ /* 0x000ff4000fffe03f */
[----:B------:R-:W-:Y:S04]  /*3e440*/  STL.64 [R1+0x6c0], R68 ;  /* 0x0006c04401007387 */ /* 0x000fe80000100a00 */
[----:B------:R-:W-:Y:S04]  /*3e450*/  STL.64 [R1+0x6c8], R70 ;  /* 0x0006c84601007387 */ /* 0x000fe80000100a00 */
[----:B------:R-:W2:Y:S04]  /*3e460*/  LDL.LU R73, [R1+0x4f4] ;  /* 0x0004f40001497983 */ /* 0x000ea80000300800 */
[----:B------:R-:W2:Y:S04]  /*3e470*/  LDL.LU R74, [R1+0x4f8] ;  /* 0x0004f800014a7983 */ /* 0x000ea80000300800 */
[----:B------:R-:W2:Y:S04]  /*3e480*/  LDL.LU R75, [R1+0x4fc] ;  /* 0x0004fc00014b7983 */ /* 0x000ea80000300800 */
[----:B------:R-:W-:Y:S04]  /*3e490*/  STL.64 [R1+0x820], R88 ;  /* 0x0008205801007387 */ /* 0x000fe80000100a00 */
[----:B------:R3:W-:Y:S04]  /*3e4a0*/  STL.64 [R1+0x828], R90 ;  /* 0x0008285a01007387 */ /* 0x0007e80000100a00 */
[----:B------:R-:W-:Y:S04]  /*3e4b0*/  LDS R68, [R252+0x24700] ;  /* 0x02470000fc447984 */ /* 0x000fe80000000800 */
[----:B------:R-:W-:Y:S04]  /*3e4c0*/  LDS R70, [R252+0x26700] ;  /* 0x02670000fc467984 */ /* 0x000fe80000000800 */
[----:B---3--:R-:W3:Y:S04]  /*3e4d0*/  LDL.LU.64 R90, [R1+0x2040] ;  /* 0x00204000015a7983 */ /* 0x008ee80000300a00 */
[----:B------:R-:W3:Y:S04]  /*3e4e0*/  LDL.LU.64 R88, [R1+0x2038] ;  /* 0x0020380001587983 */ /* 0x000ee80000300a00 */
[----:B------:R-:W-:Y:S04]  /*3e4f0*/  STL.64 [R1+0x810], R84 ;  /* 0x0008105401007387 */ /* 0x000fe80000100a00 */
[----:B------:R4:W-:Y:S04]  /*3e500*/  STL.64 [R1+0x818], R86 ;  /* 0x0008185601007387 */ /* 0x0009e80000100a00 */
[----:B------:R-:W-:Y:S04]  /*3e510*/  LDS R69, [R2+0x24700] ;  /* 0x0247000002457984 */ /* 0x000fe80000000800 */
[----:B------:R-:W1:Y:S04]  /*3e520*/  LDS R71, [R2+0x26700] ;  /* 0x0267000002477984 */ /* 0x000e680000000800 */
[----:B----4-:R-:W4:Y:S04]  /*3e530*/  LDL.LU.64 R86, [R1+0x2030] ;  /* 0x0020300001567983 */ /* 0x010f280000300a00 */
[----:B------:R-:W4:Y:S04]  /*3e540*/  LDL.LU.64 R84, [R1+0x2028] ;  /* 0x0020280001547983 */ /* 0x000f280000300a00 */
        /* <DEDUP_REMOVED lines=8> */
[C---:B--2---:R-:W-:Y:S11]  /*3e5d0*/  HMMA.1688.F32.TF32 R72, R64.reuse, R42, R72 ;  /* 0x0000002a4048723c */ /* 0x044ff60000081048 */
[----:B------:R-:W-:Y:S11]  /*3e5e0*/  @!UPT UIADD3 URZ, URZ, URZ, URZ ;  /* 0x0000003f3f3ff290 */ /* 0x000ff6000fffe03f */
[----:B------:R-:W-:Y:S01]  /*3e5f0*/  @!UPT UIADD3 URZ, URZ, URZ, URZ ;  /* 0x0000003f3f3ff290 */ /* 0x000fe2000fffe03f */
[----:B------:R-:W-:Y:S04]  /*3e600*/  STL.64 [R1+0x7e0], R72 ;  /* 0x0007e04801007387 */ /* 0x000fe80000100a00 */
[----:B------:R1:W-:Y:S02]  /*3e610*/  STL.64 [R1+0x7e8], R74 ;  /* 0x0007e84a01007387 */ /* 0x0003e40000100a00 */
[C---:B-1----:R-:W-:Y:S08]  /*3e620*/  HMMA.1688.F32.TF32 R72, R64.reuse, R38, R236 ;  /* 0x000000264048723c */ /* 0x042ff000000810ec */
[C---:B------:R-:W-:Y:S11]  /*3e630*/  HMMA.1688.F32.TF32 R236, R64.reuse, R34, R248 ;  /* 0x0000002240ec723c */ /* 0x040ff600000810f8 */
[----:B------:R-:W-:Y:S04]  /*3e640*/  @!UPT UIADD3 URZ, URZ, URZ, URZ ;  /* 0x0000003f3f3ff290 */ /* 0x000fe8000fffe03f */
[----:B------:R-:W-:Y:S04]  /*3e650*/  STL.64 [R1+0x7d0], R72 ;  /* 0x0007d04801007387 */ /* 0x000fe80000100a00 */
[----:B------:R3:W-:Y:S02]  /*3e660*/  STL.64 [R1+0x7d8], R74 ;  /* 0x0007d84a01007387 */ /* 0x0007e40000100a00 */
[C---:B---3--:R-:W-:Y:S08]  /*3e670*/  HMMA.1688.F32.TF32 R72, R64.reuse, R26, R80 ;  /* 0x0000001a4048723c */ /* 0x048ff00000081050 */
[C---:B----4-:R-:W-:Y:S01]  /*3e680*/  HMMA.1688.F32.TF32 R76, R64.reuse, R30, R76 ;  /* 0x0000001e404c723c */ /* 0x050fe2000008104c */
[----:B------:R-:W-:Y:S04]  /*3e690*/  STL.64 [R1+0x7c0], R236 ;  /* 0x0007c0ec01007387 */ /* 0x000fe80000100a00 */
[----:B------:R-:W-:Y:S03]  /*3e6a0*/  STL.64 [R1+0x7c8], R238 ;  /* 0x0007c8ee01007387 */ /* 0x000fe60000100a00 */
[C---:B------:R-:W-:Y:S11]  /*3e6b0*/  HMMA.1688.F32.TF32 R80, R64.reuse, R22, R84 ;  /* 0x000000164050723c */ /* 0x040ff60000081054 */
[----:B------:R-:W-:Y:S04]  /*3e6c0*/  @!UPT UIADD3 URZ, URZ, URZ, URZ ;  /* 0x0000003f3f3ff290 */ /* 0x000fe8000fffe03f */
[----:B------:R-:W-:Y:S04]  /*3e6d0*/  STL.64 [R1+0x7b0], R76 ;  /* 0x0007b04c01007387 */ /* 0x000fe80000100a00 */
[----:B------:R1:W-:Y:S04]  /*3e6e0*/  STL.64 [R1+0x7b8], R78 ;  /* 0x0007b84e01007387 */ /* 0x0003e80000100a00 */
[----:B------:R-:W-:Y:S04]  /*3e6f0*/  STL.64 [R1+0x7a0], R72 ;  /* 0x0007a04801007387 */ /* 0x000fe80000100a00 */
[----:B------:R2:W-:Y:S01]  /*3e700*/  STL.64 [R1+0x7a8], R74 ;  /* 0x0007a84a01007387 */ /* 0x0005e20000100a00 */
[C---:B-1----:R-:W-:Y:S08]  /*3e710*/  HMMA.1688.F32.TF32 R76, R64.reuse, R18, R88 ;  /* 0x00000012404c723c */ /* 0x042ff00000081058 */
        /* <DEDUP_REMOVED lines=9> */
[----:B--2---:R-:W-:Y:S08]  /*3e7b0*/  HMMA.1688.F32.TF32 R72, R64, R242, R104 ;  /* 0x000000f24048723c */ /* 0x004ff00000081068 */
[C---:B------:R-:W-:Y:S01]  /*3e7c0*/  HMMA.1688.F32.TF32 R64, R220.reuse, R62, R108 ;  /* 0x0000003edc40723c */ /* 0x040fe2000008106c */
        /* <DEDUP_REMOVED lines=60> */
[----:B------:R1:W-:Y:S04]  /*3eb90*/  STL [R1+0x2004], R220 ;  /* 0x002004dc01007387 */ /* 0x0003e80000100800 */
[----:B------:R-:W-:Y:S04]  /*3eba0*/  STL.64 [R1+0x580], R60 ;  /* 0x0005803c01007387 */ /* 0x000fe80000100a00 */
[----:B------:R-:W-:Y:S04]  /*3ebb0*/  STL.64 [R1+0x588], R62 ;  /* 0x0005883e01007387 */ /* 0x000fe80000100a00 */
[----:B------:R2:W-:Y:S04]  /*3ebc0*/  STL [R1+0x2000], R221 ;  /* 0x002000dd01007387 */ /* 0x0005e80000100800 */
[----:B------:R3:W-:Y:S04]  /*3ebd0*/  STL [R1+0x1ffc], R222 ;  /* 0x001ffcde01007387 */ /* 0x0007e80000100800 */
[----:B------:R-:W-:Y:S04]  /*3ebe0*/  STL [R1+0x1ff8], R223 ;  /* 0x001ff8df01007387 */ /* 0x000fe80000100800 */
[----:B------:R-:W-:Y:S04]  /*3ebf0*/  STL.64 [R1+0x570], R52 ;  /* 0x0005703401007387 */ /* 0x000fe80000100a00 */
[----:B------:R-:W-:Y:S04]  /*3ec00*/  STL.64 [R1+0x578], R54 ;  /* 0x0005783601007387 */ /* 0x000fe80000100a00 */
[----:B------:R-:W-:Y:S04]  /*3ec10*/  STL [R1+0x1ff4], R236 ;  /* 0x001ff4ec01007387 */ /* 0x000fe80000100800 */
[----:B------:R-:W-:Y:S04]  /*3ec20*/  STL.64 [R1+0x560], R48 ;  /* 0x0005603001007387 */ /* 0x000fe80000100a00 */
[----:B------:R-:W-:Y:S04]  /*3ec30*/  STL.64 [R1+0x568], R50 ;  /* 0x0005683201007387 */ /* 0x000fe80000100a00 */
[----:B------:R-:W-:Y:S01]  /*3ec40*/  STL [R1+0x1ff0], R237 ;  /* 0x001ff0ed01007387 */ /* 0x000fe20000100800 */
[----:B-1----:R-:W-:-:S03]  /*3ec50*/  IMAD.MOV.U32 R220, RZ, RZ, R37 ;  /* 0x000000ffffdc7224 */ /* 0x002fc600078e0025 */
[----:B------:R-:W-:Y:S01]  /*3ec60*/  STL [R1+0x1fec], R238 ;  /* 0x001fecee01007387 */ /* 0x000fe20000100800 */
[----:B--2---:R-:W-:-:S03]  /*3ec70*/  IMAD.MOV.U32 R221, RZ, RZ, R38 ;  /* 0x000000ffffdd7224 */ /* 0x004fc600078e0026 */
[----:B------:R-:W-:Y:S01]  /*3ec80*/  STL [R1+0x1fe8], R239 ;  /* 0x001fe8ef01007387 */ /* 0x000fe20000100800 */
[----:B---3--:R-:W-:-:S03]  /*3ec90*/  IMAD.MOV.U32 R222, RZ, RZ, R39 ;  /* 0x000000ffffde7224 */ /* 0x008fc600078e0027 */
[----:B------:R-:W-:Y:S04]  /*3eca0*/  STL.64 [R1+0x558], R42 ;  /* 0x0005582a01007387 */ /* 0x000fe80000100a00 */
[----:B------:R1:W-:Y:S01]  /*3ecb0*/  STL [R1+0x540], R36 ;  /* 0x0005402401007387 */ /* 0x0003e20000100800 */
[C---:B------:R-:W-:Y:S01]  /*3ecc0*/  HMMA.1688.F32.TF32 R248, R68.reuse, R34, R192 ;  /* 0x0000002244f8723c */ /* 0x040fe200000810c0 */
[----:B------:R-:W-:Y:S01]  /*3ecd0*/  IMAD.MOV.U32 R240, RZ, RZ, R40 ;  /* 0x000000fffff07224 */ /* 0x000fe200078e0028 */
[----:B------:R-:W-:Y:S01]  /*3ece0*/  MOV R241, R41 ;  /* 0x0000002900f17202 */ /* 0x000fe20000000f00 */
[----:B------:R-:W-:Y:S01]  /*3ecf0*/  IMAD.MOV.U32 R98, RZ, RZ, R13 ;  /* 0x000000ffff627224 */ /* 0x000fe200078e000d */
[----:B------:R-:W-:Y:S01]  /*3ed00*/  MOV R99, R12 ;  /* 0x0000000c00637202 */ /* 0x000fe20000000f00 */
[----:B------:R-:W-:Y:S01]  /*3ed10*/  IMAD.MOV.U32 R96, RZ, RZ, R17 ;  /* 0x000000ffff607224 */ /* 0x000fe200078e0011 */
[----:B------:R-:W-:Y:S01]  /*3ed20*/  MOV R95, R20 ;  /* 0x00000014005f7202 */ /* 0x000fe20000000f00 */
[----:B------:R-:W-:Y:S01]  /*3ed30*/  IMAD.MOV.U32 R97, RZ, RZ, R16 ;  /* 0x000000ffff617224 */ /* 0x000fe200078e0010 */
[----:B------:R-:W-:Y:S01]  /*3ed40*/  MOV R91, R28 ;  /* 0x0000001c005b7202 */ /* 0x000fe20000000f00 */
[----:B-1----:R-:W-:Y:S01]  /*3ed50*/  HMMA.1688.F32.TF32 R36, R68, R30, R196 ;  /* 0x0000001e4424723c */ /* 0x002fe200000810c4 */
[----:B------:R-:W-:Y:S01]  /*3ed60*/  IMAD.MOV.U32 R94, RZ, RZ, R21 ;  /* 0x000000ffff5e7224 */ /* 0x000fe200078e0015 */
[----:B------:R-:W-:Y:S01]  /*3ed70*/  LDS R76, [R252+0x28000] ;  /* 0x02800000fc4c7984 */ /* 0x000fe20000000800 */
[----:B------:R-:W-:-:S02]  /*3ed80*/  IMAD.MOV.U32 R92, RZ, RZ, R25 ;  /* 0x000000ffff5c7224 */ /* 0x000fc400078e0019 */
[----:B------:R-:W-:Y:S01]  /*3ed90*/  IMAD.MOV.U32 R93, RZ, RZ, R24 ;  /* 0x000000ffff5d7224 */ /* 0x000fe200078e0018 */
[----:B------:R-:W-:Y:S01]  /*3eda0*/  LDS R78, [R252+0x2a000] ;  /* 0x02a00000fc4e7984 */ /* 0x000fe20000000800 */
[----:B------:R-:W-:Y:S02]  /*3edb0*/  IMAD.MOV.U32 R90, RZ, RZ, R29 ;  /* 0x000000ffff5a7224 */ /* 0x000fe400078e001d */
[----:B------:R-:W-:Y:S01]  /*3edc0*/  IMAD.MOV.U32 R88, RZ, RZ, R33 ;  /* 0x000000ffff587224 */ /* 0x000fe200078e0021 */
[----:B------:R-:W-:Y:S01]  /*3edd0*/  LDS R77, [R2+0x28000] ;  /* 0x02800000024d7984 */ /* 0x000fe20000000800 */
[----:B------:R-:W-:Y:S02]  /*3ede0*/  IMAD.MOV.U32 R89, RZ, RZ, R32 ;  /* 0x000000ffff597224 */ /* 0x000fe400078e0020 */
[----:B------:R-:W-:Y:S01]  /*3edf0*/  IMAD.MOV.U32 R80, RZ, RZ, R9 ;  /* 0x000000ffff507224 */ /* 0x000fe200078e0009 */
[----:B------:R-:W-:Y:S01]  /*3ee00*/  LDS R79, [R2+0x2a000] ;  /* 0x02a00000024f7984 */ /* 0x000fe20000000800 */
[----:B------:R-:W-:Y:S01]  /*3ee10*/  IMAD.MOV.U32 R81, RZ, RZ, R8 ;  /* 0x000000ffff517224 */ /* 0x000fe200078e0008 */
[----:B------:R-:W-:Y:S01]  /*3ee20*/  MOV R83, R4 ;  /* 0x0000000400537202 */ /* 0x000fe20000000f00 */
[----:B------:R-:W-:Y:S01]  /*3ee30*/  IMAD.MOV.U32 R82, RZ, RZ, R5 ;  /* 0x000000ffff527224 */ /* 0x000fe200078e0005 */
[----:B------:R-:W-:Y:S01]  /*3ee40*/  LDS R72, [R252+0x28100] ;  /* 0x02810000fc487984 */ /* 0x000fe20000000800 */
[----:B------:R-:W-:-:S02]  /*3ee50*/  IMAD.MOV.U32 R86, RZ, RZ, R3 ;  /* 0x000000ffff567224 */ /* 0x000fc400078e0003 */
[----:B------:R-:W-:Y:S01]  /*3ee60*/  IMAD.MOV.U32 R87, RZ, RZ, R0 ;  /* 0x000000ffff577224 */ /* 0x000fe200078e0000 */
[----:B------:R-:W-:Y:S02]  /*3ee70*/  LDS R74, [R252+0x2a100] ;  /* 0x02a10000fc4a7984 */ /* 0x000fe40000000800 */
[----:B------:R-:W-:Y:S01]  /*3ee80*/  MOV R227, R36 ;  /* 0x0000002400e37202 */ /* 0x000fe20000000f00 */
[----:B------:R-:W-:Y:S01]  /*3ee90*/  IMAD.MOV.U32 R226, RZ, RZ, R37 ;  /* 0x000000ffffe27224 */ /* 0x000fe200078e0025 */
[----:B------:R-:W-:Y:S01]  /*3eea0*/  LDS R73, [R2+0x28100] ;  /* 0x0281000002497984 */ /* 0x000fe20000000800 */
[----:B------:R-:W-:Y:S02]  /*3eeb0*/  IMAD.MOV.U32 R225, RZ, RZ, R38 ;  /* 0x000000ffffe17224 */ /* 0x000fe400078e0026 */
[----:B------:R-:W-:Y:S02]  /*3eec0*/  IMAD.MOV.U32 R224, RZ, RZ, R39 ;  /* 0x000000ffffe07224 */ /* 0x000fe400078e0027 */
[----:B------:R-:W-:Y:S01]  /*3eed0*/  HMMA.1688.F32.TF32 R36, R68, R26, R200 ;  /* 0x0000001a4424723c */ /* 0x000fe200000810c8 */
[----:B------:R-:W-:Y:S04]  /*3eee0*/  STL [R1+0x1fe4], R248 ;  /* 0x001fe4f801007387 */ /* 0x000fe80000100800 */
[----:B------:R-:W-:Y:S04]  /*3eef0*/  STL [R1+0x1fe0], R249 ;  /* 0x001fe0f901007387 */ /* 0x000fe80000100800 */
[----:B------:R-:W-:Y:S04]  /*3ef00*/  STL [R1+0x1fdc], R250 ;  /* 0x001fdcfa01007387 */ /* 0x000fe80000100800 */
[----:B------:R-:W-:Y:S10]  /*3ef10*/  STL [R1+0x1fd8], R251 ;  /* 0x001fd8fb01007387 */ /* 0x000ff40000100800 */
[----:B------:R-:W-:Y:S04]  /*3ef20*/  STL [R1+0x524], R37 ;  /* 0x0005242501007387 */ /* 0x000fe80000100800 */
[----:B------:R1:W-:Y:S04]  /*3ef30*/  STL [R1+0x528], R38 ;  /* 0x0005282601007387 */ /* 0x0003e80000100800 */
[----:B------:R-:W2:Y:S01]  /*3ef40*/  LDL R75, [R1+0xa00] ;  /* 0x000a0000014b7983 */ /* 0x000ea20000100800 */
[----:B------:R-:W-:Y:S01]  /*3ef50*/  MOV R223, R36 ;  /* 0x0000002400df7202 */ /* 0x000fe20000000f00 */
[----:B------:R-:W-:-:S02]  /*3ef60*/  IMAD.MOV.U32 R236, RZ, RZ, R39 ;  /* 0x000000ffffec7224 */ /* 0x000fc400078e0027 */
[C---:B-1----:R-:W-:Y:S08]  /*3ef70*/  HMMA.1688.F32.TF32 R36, R68.reuse, R22, R232 ;  /* 0x000000164424723c */ /* 0x042ff000000810e8 */
[C---:B------:R-:W-:Y:S11]  /*3ef80*/  HMMA.1688.F32.TF32 R40, R68.reuse, R18, R204 ;  /* 0x000000124428723c */ /* 0x040ff600000810cc */
[----:B------:R-:W-:Y:S04]  /*3ef90*/  @!UPT UIADD3 URZ, URZ, URZ, URZ ;  /* 0x0000003f3f3ff290 */ /* 0x000fe8000fffe03f */
[----:B------:R1:W-:Y:S01]  /*3efa0*/  STL [R1+0x51c], R39 ;  /* 0x00051c2701007387 */ /* 0x0003e20000100800 */
[----:B------:R-:W-:Y:S01]  /*3efb0*/  IMAD.MOV.U32 R237, RZ, RZ, R36 ;  /* 0x000000ffffed7224 */ /* 0x000fe200078e0024 */
[----:B------:R-:W-:Y:S01]  /*3efc0*/  MOV R239, R38 ;  /* 0x0000002600ef7202 */ /* 0x000fe20000000f00 */
[----:B------:R-:W-:Y:S02]  /*3efd0*/  IMAD.MOV.U32 R238, RZ, RZ, R37 ;  /* 0x000000ffffee7224 */ /* 0x000fe400078e0025 */
[----:B-1----:R-:W-:Y:S11]  /*3efe0*/  HMMA.1688.F32.TF32 R36, R68, R14, R208 ;  /* 0x0000000e4424723c */ /* 0x002ff600000810d0 */
[----:B------:R-:W-:Y:S11]  /*3eff0*/  @!UPT UIADD3 URZ, URZ, URZ, URZ ;  /* 0x0000003f3f3ff290 */ /* 0x000ff6000fffe03f */
[----:B------:R-:W-:Y:S01]  /*3f000*/  @!UPT UIADD3 URZ, URZ, URZ, URZ ;  /* 0x0000003f3f3ff290 */ /* 0x000fe2000fffe03f */
[----:B------:R-:W-:Y:S01]  /*3f010*/  STL.64 [R1+0x4f0], R36 ;  /* 0x0004f02401007387 */ /* 0x000fe20000100a00 */
[----:B------:R-:W-:-:S03]  /*3f020*/  IMAD.MOV.U32 R248, RZ, RZ, R39 ;  /* 0x000000fffff87224 */ /* 0x000fc600078e0027 */
[----:B------:R-:W-:Y:S04]  /*3f030*/  STL.64 [R1+0x500], R40 ;  /* 0x0005002801007387 */ /* 0x000fe80000100a00 */
[----:B------:R-:W-:Y:S04]  /*3f040*/  STL.64 [R1+0x508], R42 ;  /* 0x0005082a01007387 */ /* 0x000fe80000100a00 */
[----:B------:R1:W-:Y:S02]  /*3f050*/  STL [R1+0x4f8], R38 ;  /* 0x0004f82601007387 */ /* 0x0003e40000100800 */
[----:B-1----:R-:W-:Y:S02]  /*3f060*/  HMMA.1688.F32.TF32 R36, R68, R10, R212 ;  /* 0x0000000a4424723c */ /* 0x002fe400000810d4 */
[----:B------:R-:W-:Y:S04]  /*3f070*/  LDS R212, [R252+0x28600] ;  /* 0x02860000fcd47984 */ /* 0x000fe80000000800 */
[----:B------:R-:W-:Y:S04]  /*3f080*/  LDS R214, [R252+0x2a600] ;  /* 0x02a60000fcd67984 */ /* 0x000fe80000000800 */
[----:B------:R-:W-:Y:S04]  /*3f090*/  LDS R213, [R2+0x28600] ;  /* 0x0286000002d57984 */ /* 0x000fe80000000800 */
[----:B------:R-:W-:Y:S09]  /*3f0a0*/  LDS R215, [R2+0x2a600] ;  /* 0x02a6000002d77984 */ /* 0x000ff20000000800 */
[----:B------:R1:W-:Y:S01]  /*3f0b0*/  STL [R1+0x4ec], R39 ;  /* 0x0004ec2701007387 */ /* 0x0003e20000100800 */
[----:B------:R-:W-:Y:S01]  /*3f0c0*/  IMAD.MOV.U32 R249, RZ, RZ, R36 ;  /* 0x000000fffff97224 */ /* 0x000fe200078e0024 */
[----:B------:R-:W-:Y:S01]  /*3f0d0*/  MOV R251, R38 ;  /* 0x0000002600fb7202 */ /* 0x000fe20000000f00 */
[----:B------:R-:W-:-:S02]  /*3f0e0*/  IMAD.MOV.U32 R250, RZ, RZ, R37 ;  /* 0x000000fffffa7224 */ /* 0x000fc400078e0025 */
[C---:B-1----:R-:W-:Y:S11]  /*3f0f0*/  HMMA.1688.F32.TF32 R36, R68.reuse, R6, R216 ;  /* 0x000000064424723c */ /* 0x042ff600000810d8 */
[----:B------:R-:W-:Y:S11]  /*3f100*/  @!UPT UIADD3 URZ, URZ, URZ, URZ ;  /* 0x0000003f3f3ff290 */ /* 0x000ff6000fffe03f */
[----:B------:R-:W-:Y:S01]  /*3f110*/  @!UPT UIADD3 URZ, URZ, URZ, URZ ;  /* 0x0000003f3f3ff290 */ /* 0x000fe2000fffe03f */
[----:B------:R-:W-:Y:S04]  /*3f120*/  STL.64 [R1+0x1f0], R36 ;  /* 0x0001f02401007387 */ /* 0x000fe80000100a00 */
[----:B------:R-:W-:Y:S01]  /*3f130*/  STL.64 [R1+0x1f8], R38 ;  /* 0x0001f82601007387 */ /* 0x000fe20000100a00 */
[----:B------:R-:W-:Y:S03]  /*3f140*/  HMMA.1688.F32.TF32 R4, R68, R242, R244 ;  /* 0x000000f24404723c */ /* 0x000fe600000810f4 */
[----:B--2---:R-:W1:Y:S04]  /*3f150*/  LDSM.16.M88.4 R12, [R75+0x82100] ;  /* 0x082100004b0c783b */ /* 0x004e680000000200 */
[----:B------:R-:W2:Y:S04]  /*3f160*/  LDSM.16.M88.4 R16, [R75+0x84100] ;  /* 0x084100004b10783b */ /* 0x000ea80000000200 */
[----:B------:R-:W3:Y:S04]  /*3f170*/  LDSM.16.M88.4 R20, [R75+0x86100] ;  /* 0x086100004b14783b */ /* 0x000ee80000000200 */
[----:B------:R-:W4:Y:S04]  /*3f180*/  LDSM.16.M88.4 R24, [R75+0x88100] ;  /* 0x088100004b18783b */ /* 0x000f280000000200 */
[----:B------:R-:W-:Y:S04]  /*3f190*/  LDSM.16.M88.4 R28, [R75+0x8a100] ;  /* 0x08a100004b1c783b */ /* 0x000fe80000000200 */
        /* <DEDUP_REMOVED lines=17> */
[----:B----4-:R-:W-:Y:S01]  /*3f2b0*/  STL [R1+0x1efc], R26 ;  /* 0x001efc1a01007387 */ /* 0x010fe20000100800 */
        /* <DEDUP_REMOVED lines=24> */
[----:B------:R-:W-:Y:S01]  /*3f440*/  STL [R1+0x1f54], R70 ;  /* 0x001f544601007387 */ /* 0x000fe20000100800 */
[----:B------:R-:W-:-:S03]  /*3f450*/  IMAD.MOV.U32 R3, RZ, RZ, R82 ;  /* 0x000000ffff037224 */ /* 0x000fc600078e0052 */
[----:B------:R-:W-:Y:S01]  /*3f460*/  STL [R1+0x1f50], R71 ;  /* 0x001f504701007387 */ /* 0x000fe20000100800 */
[----:B------:R-:W-:-:S03]  /*3f470*/  MOV R0, R83 ;  /* 0x0000005300007202 */ /* 0x000fc60000000f00 */
[----:B------:R1:W-:Y:S01]  /*3f480*/  STL.64 [R1+0xf0], R80 ;  /* 0x0000f05001007387 */ /* 0x0003e20000100a00 */
[C---:B------:R-:W-:Y:S03]  /*3f490*/  HMMA.1688.F32.TF32 R96, R76.reuse, R12, R96 ;  /* 0x0000000c4c60723c */ /* 0x040fe60000081060 */
[----:B------:R-:W3:Y:S04]  /*3f4a0*/  LDS R75, [R2+0x2a100] ;  /* 0x02a10000024b7984 */ /* 0x000ee80000000800 */
[----:B-1----:R-:W4:Y:S04]  /*3f4b0*/  LDL.LU R80, [R1+0xa0] ;  /* 0x0000a00001507983 */ /* 0x002f280000300800 */
[----:B------:R-:W4:Y:S04]  /*3f4c0*/  LDL.LU R81, [R1+0xa4] ;  /* 0x0000a40001517983 */ /* 0x000f280000300800 */
[----:B------:R-:W4:Y:S04]  /*3f4d0*/  LDL.LU R82, [R1+0xa8] ;  /* 0x0000a80001527983 */ /* 0x000f280000300800 */
[----:B------:R-:W4:Y:S01]  /*3f4e0*/  LDL.LU R83, [R1+0xac] ;  /* 0x0000ac0001537983 */ /* 0x000f220000300800 */
[C---:B------:R-:W-:Y:S08]  /*3f4f0*/  HMMA.1688.F32.TF32 R92, R76.reuse, R16, R92 ;  /* 0x000000104c5c723c */ /* 0x040ff0000008105c */
[----:B------:R-:W-:Y:S01]  /*3f500*/  HMMA.1688.F32.TF32 R88, R76, R20, R88 ;  /* 0x000000144c58723c */ /* 0x000fe20000081058 */
[----:B------:R-:W-:-:S02]  /*3f510*/  IMAD.MOV.U32 R71, RZ, RZ, R99 ;  /* 0x000000ffff477224 */ /* 0x000fc400078e0063 */
[----:B------:R-:W-:Y:S01]  /*3f520*/  IMAD.MOV.U32 R70, RZ, RZ, R98 ;  /* 0x000000ffff467224 */ /* 0x000fe200078e0062 */
[----:B------:R-:W-:Y:S04]  /*3f530*/  STL.64 [R1+0xe0], R96 ;  /* 0x0000e06001007387 */ /* 0x000fe80000100a00 */
[----:B------:R-:W-:Y:S04]  /*3f540*/  STL [R1+0x1f5c], R71 ;  /* 0x001f5c4701007387 */ /* 0x000fe80000100800 */
[----:B------:R-:W-:Y:S04]  /*3f550*/  STL [R1+0x1f58], R70 ;  /* 0x001f584601007387 */ /* 0x000fe80000100800 */
[----:B------:R1:W-:Y:S04]  /*3f560*/  STL.64 [R1+0xd0], R92 ;  /* 0x0000d05c01007387 */ /* 0x0003e80000100a00 */
[----:B------:R-:W-:Y:S04]  /*3f570*/  STL.64 [R1+0xd8], R94 ;  /* 0x0000d85e01007387 */ /* 0x000fe80000100a00 */
[----:B------:R-:W-:Y:S01]  /*3f580*/  IMAD.MOV.U32 R58, RZ, RZ, R88 ;  /* 0x000000ffff3a7224 */ /* 0x000fe200078e0058 */
[----:B------:R-:W-:Y:S01]  /*3f590*/  MOV R59, R89 ;  /* 0x00000059003b7202 */ /* 0x000fe20000000f00 */
[----:B------:R-:W3:Y:S01]  /*3f5a0*/  LDL.LU R88, [R1+0x90] ;  /* 0x0000900001587983 */ /* 0x000ee20000300800 */
[----:B------:R-:W-:-:S02]  /*3f5b0*/  IMAD.MOV.U32 R54, RZ, RZ, R90 ;  /* 0x000000ffff367224 */ /* 0x000fc400078e005a */
[----:B------:R-:W-:Y:S01]  /*3f5c0*/  IMAD.MOV.U32 R55, RZ, RZ, R91 ;  /* 0x000000ffff377224 */ /* 0x000fe200078e005b */
[----:B------:R-:W3:Y:S04]  /*3f5d0*/  LDL.LU R89, [R1+0x94] ;  /* 0x0000940001597983 */ /* 0x000ee80000300800 */
[----:B------:R-:W3:Y:S04]  /*3f5e0*/  LDL.LU R90, [R1+0x98] ;  /* 0x00009800015a7983 */ /* 0x000ee80000300800 */
[----:B------:R-:W3:Y:S04]  /*3f5f0*/  LDL.LU R91, [R1+0x9c] ;  /* 0x00009c00015b7983 */ /* 0x000ee80000300800 */
[----:B------:R-:W-:Y:S04]  /*3f600*/  STL [R1+0x1f6c], R55 ;  /* 0x001f6c3701007387 */ /* 0x000fe80000100800 */
[----:B------:R-:W-:Y:S04]  /*3f610*/  STL [R1+0x1f68], R54 ;  /* 0x001f683601007387 */ /* 0x000fe80000100800 */
[----:B------:R-:W-:Y:S04]  /*3f620*/  STL [R1+0x1f64], R59 ;  /* 0x001f643b01007387 */ /* 0x000fe80000100800 */
[----:B------:R1:W-:Y:S01]  /*3f630*/  STL [R1+0x1f60], R58 ;  /* 0x001f603a01007387 */ /* 0x0003e20000100800 */
[C---:B--2---:R-:W-:Y:S08]  /*3f640*/  HMMA.1688.F32.TF32 R84, R76.reuse, R24, R84 ;  /* 0x000000184c54723c */ /* 0x044ff00000081054 */
[----:B----4-:R-:W-:Y:S11]  /*3f650*/  HMMA.1688.F32.TF32 R80, R76, R28, R80 ;  /* 0x0000001c4c50723c */ /* 0x010ff60000081050 */
[----:B------:R-:W-:Y:S05]  /*3f660*/  @!UPT UIADD3 URZ, URZ, URZ, URZ ;  /* 0x0000003f3f3ff290 */ /* 0x000fea000fffe03f */
[----:B------:R-:W-:Y:S01]  /*3f670*/  IMAD.MOV.U32 R66, RZ, RZ, R84 ;  /* 0x000000ffff427224 */ /* 0x000fe200078e0054 */
[----:B------:R-:W-:Y:S01]  /*3f680*/  MOV R67, R85 ;  /* 0x0000005500437202 */ /* 0x000fe20000000f00 */
[----:B------:R-:W-:Y:S01]  /*3f690*/  IMAD.MOV.U32 R63, RZ, RZ, R87 ;  /* 0x000000ffff3f7224 */ /* 0x000fe200078e0057 */
[----:B------:R-:W2:Y:S01]  /*3f6a0*/  LDL.LU R84, [R1+0x80] ;  /* 0x0000800001547983 */ /* 0x000ea20000300800 */
[----:B------:R-:W-:-:S03]  /*3f6b0*/  IMAD.MOV.U32 R62, RZ, RZ, R86 ;  /* 0x000000ffff3e7224 */ /* 0x000fc600078e0056 */
[----:B------:R-:W2:Y:S04]  /*3f6c0*/  LDL.LU R85, [R1+0x84] ;  /* 0x0000840001557983 */ /* 0x000ea80000300800 */
[----:B------:R-:W2:Y:S04]  /*3f6d0*/  LDL.LU R86, [R1+0x88] ;  /* 0x0000880001567983 */ /* 0x000ea80000300800 */
[----:B------:R-:W2:Y:S04]  /*3f6e0*/  LDL.LU R87, [R1+0x8c] ;  /* 0x00008c0001577983 */ /* 0x000ea80000300800 */
[----:B------:R-:W-:Y:S04]  /*3f6f0*/  STL [R1+0x1f7c], R63 ;  /* 0x001f7c3f01007387 */ /* 0x000fe80000100800 */
[----:B------:R-:W-:Y:S01]  /*3f700*/  STL [R1+0x1f78], R62 ;  /* 0x001f783e01007387 */ /* 0x000fe20000100800 */
[----:B------:R-:W-:Y:S01]  /*3f710*/  IMAD.MOV.U32 R50, RZ, RZ, R80 ;  /* 0x000000ffff327224 */ /* 0x000fe200078e0050 */
[----:B------:R-:W-:-:S02]  /*3f720*/  MOV R51, R81 ;  /* 0x0000005100337202 */ /* 0x000fc40000000f00 */
[----:B------:R4:W-:Y:S01]  /*3f730*/  STL [R1+0x1f74], R67 ;  /* 0x001f744301007387 */ /* 0x0009e20000100800 */
[----:B------:R-:W-:-:S03]  /*3f740*/  IMAD.MOV.U32 R46, RZ, RZ, R82 ;  /* 0x000000ffff2e7224 */ /* 0x000fc600078e0052 */
[----:B------:R1:W-:Y:S01]  /*3f750*/  STL [R1+0x1f70], R66 ;  /* 0x001f704201007387 */ /* 0x0003e20000100800 */
[----:B------:R-:W-:-:S03]  /*3f760*/  IMAD.MOV.U32 R47, RZ, RZ, R83 ;  /* 0x000000ffff2f7224 */ /* 0x000fc600078e0053 */
[----:B------:R-:W4:Y:S04]  /*3f770*/  LDL.LU R80, [R1+0x70] ;  /* 0x0000700001507983 */ /* 0x000f280000300800 */
[----:B------:R-:W4:Y:S04]  /*3f780*/  LDL.LU R81, [R1+0x74] ;  /* 0x0000740001517983 */ /* 0x000f280000300800 */
[----:B------:R-:W4:Y:S04]  /*3f790*/  LDL.LU R82, [R1+0x78] ;  /* 0x0000780001527983 */ /* 0x000f280000300800 */
[----:B------:R-:W4:Y:S01]  /*3f7a0*/  LDL.LU R83, [R1+0x7c] ;  /* 0x00007c0001537983 */ /* 0x000f220000300800 */
[----:B---3--:R-:W-:Y:S03]  /*3f7b0*/  HMMA.1688.F32.TF32 R88, R76, R32, R88 ;  /* 0x000000204c58723c */ /* 0x008fe60000081058 */
[----:B------:R-:W-:Y:S04]  /*3f7c0*/  STL [R1+0x1f8c], R47 ;  /* 0x001f8c2f01007387 */ /* 0x000fe80000100800 */
[----:B------:R-:W-:Y:S04]  /*3f7d0*/  STL [R1+0x1f88], R46 ;  /* 0x001f882e01007387 */ /* 0x000fe80000100800 */
[----:B------:R3:W-:Y:S04]  /*3f7e0*/  STL [R1+0x1f84], R51 ;  /* 0x001f843301007387 */ /* 0x0007e80000100800 */
[----:B------:R2:W-:Y:S04]  /*3f7f0*/  STL [R1+0x1f80], R50 ;  /* 0x001f803201007387 */ /* 0x0005e80000100800 */
[----:B-1----:R-:W3:Y:S04]  /*3f800*/  LDL.LU R92, [R1+0x60] ;  /* 0x00006000015c7983 */ /* 0x002ee80000300800 */
[----:B------:R-:W3:Y:S01]  /*3f810*/  LDL.LU R93, [R1+0x64] ;  /* 0x00006400015d7983 */ /* 0x000ee20000300800 */
[----:B------:R-:W-:Y:S01]  /*3f820*/  IMAD.MOV.U32 R70, RZ, RZ, R91 ;  /* 0x000000ffff467224 */ /* 0x000fe200078e005b */
[----:B------:R-:W-:Y:S01]  /*3f830*/  MOV R58, R89 ;  /* 0x00000059003a7202 */ /* 0x000fe20000000f00 */
[----:B------:R-:W-:Y:S01]  /*3f840*/  IMAD.MOV.U32 R71, RZ, RZ, R90 ;  /* 0x000000ffff477224 */ /* 0x000fe200078e005a */
[----:B------:R-:W3:Y:S01]  /*3f850*/  LDL.LU R94, [R1+0x68] ;  /* 0x00006800015e7983 */ /* 0x000ee20000300800 */
[----:B------:R-:W-:-:S03]  /*3f860*/  IMAD.MOV.U32 R59, RZ, RZ, R88 ;  /* 0x000000ffff3b7224 */ /* 0x000fc600078e0058 */
[----:B------:R-:W3:Y:S04]  /*3f870*/  LDL.LU R95, [R1+0x6c] ;  /* 0x00006c00015f7983 */ /* 0x000ee80000300800 */
[----:B------:R-:W-:Y:S04]  /*3f880*/  STL [R1+0x1f9c], R70 ;  /* 0x001f9c4601007387 */ /* 0x000fe80000100800 */
[----:B------:R-:W-:Y:S04]  /*3f890*/  STL [R1+0x1f98], R71 ;  /* 0x001f984701007387 */ /* 0x000fe80000100800 */
[----:B------:R-:W-:Y:S04]  /*3f8a0*/  STL [R1+0x1f94], R58 ;  /* 0x001f943a01007387 */ /* 0x000fe80000100800 */
[----:B------:R1:W-:Y:S04]  /*3f8b0*/  STL [R1+0x1f90], R59 ;  /* 0x001f903b01007387 */ /* 0x0003e80000100800 */
[----:B------:R-:W3:Y:S04]  /*3f8c0*/  LDL.LU R88, [R1+0x50] ;  /* 0x0000500001587983 */ /* 0x000ee80000300800 */
[----:B------:R-:W3:Y:S04]  /*3f8d0*/  LDL.LU R89, [R1+0x54] ;  /* 0x0000540001597983 */ /* 0x000ee80000300800 */
[----:B------:R-:W3:Y:S04]  /*3f8e0*/  LDL.LU R90, [R1+0x58] ;  /* 0x00005800015a7983 */ /* 0x000ee80000300800 */
[----:B------:R-:W3:Y:S01]  /*3f8f0*/  LDL.LU R91, [R1+0x5c] ;  /* 0x00005c00015b7983 */ /* 0x000ee20000300800 */
        /* <DEDUP_REMOVED lines=13> */
[----:B---3--:R-:W-:Y:S01]  /*3f9d0*/  IMAD.MOV.U32 R51, RZ, RZ, R80 ;  /* 0x000000ffff337224 */ /* 0x008fe200078e0050 */
[----:B------:R-:W-:-:S02]  /*3f9e0*/  MOV R50, R81 ;  /* 0x0000005100327202 */ /* 0x000fc40000000f00 */
[----:B------:R3:W-:Y:S01]  /*3f9f0*/  STL [R1+0x1fa4], R66 ;  /* 0x001fa44201007387 */ /* 0x0007e20000100800 */
[----:B------:R-:W-:-:S03]  /*3fa00*/  IMAD.MOV.U32 R63, RZ, RZ, R82 ;  /* 0x000000ffff3f7224 */ /* 0x000fc600078e0052 */
[----:B------:R4:W-:Y:S01]  /*3fa10*/  STL [R1+0x1fa0], R67 ;  /* 0x001fa04301007387 */ /* 0x0009e20000100800 */
[----:B------:R-:W-:-:S03]  /*3fa20*/  IMAD.MOV.U32 R62, RZ, RZ, R83 ;  /* 0x000000ffff3e7224 */ /* 0x000fc600078e0053 */
[----:B------:R-:W3:Y:S04]  /*3fa30*/  LDL.LU R80, [R1+0x30] ;  /* 0x0000300001507983 */ /* 0x000ee80000300800 */
[----:B------:R-:W3:Y:S04]  /*3fa40*/  LDL.LU R81, [R1+0x34] ;  /* 0x0000340001517983 */ /* 0x000ee80000300800 */
[----:B------:R-:W3:Y:S04]  /*3fa50*/  LDL.LU R82, [R1+0x38] ;  /* 0x0000380001527983 */ /* 0x000ee80000300800 */
[----:B------:R-:W3:Y:S01]  /*3fa60*/  LDL.LU R83, [R1+0x3c] ;  /* 0x00003c0001537983 */ /* 0x000ee20000300800 */
[C---:B------:R-:W-:Y:S08]  /*3fa70*/  HMMA.1688.F32.TF32 R92, R76.reuse, R44, R92 ;  /* 0x0000002c4c5c723c */ /* 0x040ff0000008105c */
[----:B------:R-:W-:Y:S01]  /*3fa80*/  HMMA.1688.F32.TF32 R88, R76, R48, R88 ;  /* 0x000000304c58723c */ /* 0x000fe20000081058 */
[----:B------:R-:W-:Y:S04]  /*3fa90*/  STL [R1+0x1fbc], R62 ;  /* 0x001fbc3e01007387 */ /* 0x000fe80000100800 */
[----:B------:R-:W-:Y:S11]  /*3faa0*/  STL [R1+0x1fb8], R63 ;  /* 0x001fb83f01007387 */ /* 0x000ff60000100800 */
[----:B------:R-:W-:Y:S01]  /*3fab0*/  IMAD.MOV.U32 R39, RZ, RZ, R95 ;  /* 0x000000ffff277224 */ /* 0x000fe200078e005f */
[----:B------:R-:W-:Y:S01]  /*3fac0*/  MOV R43, R93 ;  /* 0x0000005d002b7202 */ /* 0x000fe20000000f00 */
[----:B------:R-:W-:Y:S01]  /*3fad0*/  IMAD.MOV.U32 R38, RZ, RZ, R94 ;  /* 0x000000ffff267224 */ /* 0x000fe200078e005e */
[----:B------:R1:W-:Y:S01]  /*3fae0*/  STL [R1+0x1fb4], R50 ;  /* 0x001fb43201007387 */ /* 0x0003e20000100800 */
[----:B------:R-:W-:-:S03]  /*3faf0*/  IMAD.MOV.U32 R42, RZ, RZ, R92 ;  /* 0x000000ffff2a7224 */ /* 0x000fc600078e005c */
[----:B------:R2:W-:Y:S04]  /*3fb00*/  STL [R1+0x1fb0], R51 ;  /* 0x001fb03301007387 */ /* 0x0005e80000100800 */
[----:B------:R-:W-:Y:S01]  /*3fb10*/  STL [R1+0x1fcc], R39 ;  /* 0x001fcc2701007387 */ /* 0x000fe20000100800 */
[----:B-1----:R-:W-:Y:S01]  /*3fb20*/  MOV R59, R89 ;  /* 0x00000059003b7202 */ /* 0x002fe20000000f00 */
[----:B------:R-:W-:Y:S02]  /*3fb30*/  IMAD.MOV.U32 R58, RZ, RZ, R88 ;  /* 0x000000ffff3a7224 */ /* 0x000fe400078e0058 */
[----:B------:R-:W-:Y:S04]  /*3fb40*/  STL [R1+0x1fc8], R38 ;  /* 0x001fc82601007387 */ /* 0x000fe80000100800 */
[----:B------:R-:W-:Y:S04]  /*3fb50*/  STL [R1+0x1fc4], R43 ;  /* 0x001fc42b01007387 */ /* 0x000fe80000100800 */
[----:B------:R-:W-:Y:S04]  /*3fb60*/  STL [R1+0x1fc0], R42 ;  /* 0x001fc02a01007387 */ /* 0x000fe80000100800 */
[----:B------:R1:W-:Y:S04]  /*3fb70*/  STL [R1+0x1fd4], R59 ;  /* 0x001fd43b01007387 */ /* 0x0003e80000100800 */
[----:B------:R1:W-:Y:S04]  /*3fb80*/  STL [R1+0x1fd0], R58 ;  /* 0x001fd03a01007387 */ /* 0x0003e80000100800 */
        /* <DEDUP_REMOVED lines=14> */
[----:B----4-:R-:W-:-:S07]  /*3fc70*/  MOV R67, R85 ;  /* 0x0000005500437202 */ /* 0x010fce0000000f00 */
[----:B------:R-:W-:Y:S01]  /*3fc80*/  IMAD.MOV.U32 R50, RZ, RZ, R80 ;  /* 0x000000ffff327224 */ /* 0x000fe200078e0050 */
[----:B------:R-:W-:Y:S01]  /*3fc90*/  MOV R51, R81 ;  /* 0x0000005100337202 */ /* 0x000fe20000000f00 */
[----:B------:R-:W2:Y:S01]  /*3fca0*/  LDL.LU R80, [R1] ;  /* 0x0000000001507983 */ /* 0x000ea20000300800 */
[----:B------:R-:W-:Y:S02]  /*3fcb0*/  IMAD.MOV.U32 R54, RZ, RZ, R82 ;  /* 0x000000ffff367224 */ /* 0x000fe400078e0052 */
[----:B------:R-:W-:Y:S01]  /*3fcc0*/  IMAD.MOV.U32 R55, RZ, RZ, R83 ;  /* 0x000000ffff377224 */ /* 0x000fe200078e0053 */
[----:B------:R-:W2:Y:S04]  /*3fcd0*/  LDL.LU R81, [R1+0x4] ;  /* 0x0000040001517983 */ /* 0x000ea80000300800 */
[----:B------:R-:W2:Y:S04]  /*3fce0*/  LDL.LU R82, [R1+0x8] ;  /* 0x0000080001527983 */ /* 0x000ea80000300800 */
[----:B------:R-:W2:Y:S01]  /*3fcf0*/  LDL.LU R83, [R1+0xc] ;  /* 0x00000c0001537983 */ /* 0x000ea20000300800 */
[----:B------:R-:W-:-:S03]  /*3fd00*/  IMAD.MOV.U32 R70, RZ, RZ, R86 ;  /* 0x000000ffff467224 */ /* 0x000fc600078e0056 */
[----:B------:R-:W3:Y:S01]  /*3fd10*/  LDL.LU R84, [R1+0x1a0] ;  /* 0x0001a00001547983 */ /* 0x000ee20000300800 */
[----:B------:R-:W-:-:S03]  /*3fd20*/  IMAD.MOV.U32 R71, RZ, RZ, R87 ;  /* 0x000000ffff477224 */ /* 0x000fc600078e0057 */
        /* <DEDUP_REMOVED lines=19> */
[C---:B------:R-:W-:Y:S08]  /*3fe60*/  HMMA.1688.F32.TF32 R108, R76.reuse, R60, R108 ;  /* 0x0000003c4c6c723c */ /* 0x040ff0000008106c */
[C---:B------:R-:W-:Y:S08]  /*3fe70*/  HMMA.1688.F32.TF32 R104, R76.reuse, R64, R104 ;  /* 0x000000404c68723c */ /* 0x040ff00000081068 */
[----:B--2---:R-:W-:Y:S08]  /*3fe80*/  HMMA.1688.F32.TF32 R76, R76, R68, R80 ;  /* 0x000000444c4c723c */ /* 0x004ff00000081050 */
[C---:B---3--:R-:W-:Y:S11]  /*3fe90*/  HMMA.1688.F32.TF32 R92, R72.reuse, R16, R92 ;  /* 0x00000010485c723c */ /* 0x048ff6000008105c */
[----:B------:R-:W-:Y:S05]  /*3fea0*/  @!UPT UIADD3 URZ, URZ, URZ, URZ ;  /* 0x0000003f3f3ff290 */ /* 0x000fea000fffe03f */
[----:B-1----:R-:W-:Y:S01]  /*3feb0*/  IMAD.MOV.U32 R59, RZ, RZ, R76 ;  /* 0x000000ffff3b7224 */ /* 0x002fe200078e004c */
[----:B------:R-:W-:Y:S01]  /*3fec0*/  MOV R58, R77 ;  /* 0x0000004d003a7202 */ /* 0x000fe20000000f00 */
[----:B------:R-:W-:Y:S01]  /*3fed0*/  IMAD.MOV.U32 R39, RZ, RZ, R78 ;  /* 0x000000ffff277224 */ /* 0x000fe200078e004e */
[C---:B----4-:R-:W-:Y:S01]  /*3fee0*/  HMMA.1688.F32.TF32 R88, R72.reuse, R20, R88 ;  /* 0x000000144858723c */ /* 0x050fe20000081058 */
[----:B------:R-:W-:Y:S01]  /*3fef0*/  IMAD.MOV.U32 R38, RZ, RZ, R79 ;  /* 0x000000ffff267224 */ /* 0x000fe200078e004f */
[----:B------:R-:W-:Y:S01]  /*3ff00*/  MOV R35, R109 ;  /* 0x0000006d00237202 */ /* 0x000fe20000000f00 */
[----:B------:R-:W-:Y:S02]  /*3ff10*/  IMAD.MOV.U32 R34, RZ, RZ, R108 ;  /* 0x000000ffff227224 */ /* 0x000fe400078e006c */
[----:B------:R-:W-:Y:S02]  /*3ff20*/  IMAD.MOV.U32 R30, RZ, RZ, R110 ;  /* 0x000000ffff1e7224 */ /* 0x000fe400078e006e */
[----:B------:R-:W-:Y:S01]  /*3ff30*/  IMAD.MOV.U32 R31, RZ, RZ, R111 ;  /* 0x000000ffff1f7224 */ /* 0x000fe200078e006f */
[----:B------:R-:W-:Y:S01]  /*3ff40*/  HMMA.1688.F32.TF32 R76, R72, R8, R100 ;  /* 0x00000008484c723c */ /* 0x000fe20000081064 */
[----:B------:R-:W-:Y:S01]  /*3ff50*/  IMAD.MOV.U32 R43, RZ, RZ, R104 ;  /* 0x000000ffff2b7224 */ /* 0x000fe200078e0068 */
[----:B------:R-:W-:Y:S01]  /*3ff60*/  MOV R42, R105 ;  /* 0x00000069002a7202 */ /* 0x000fe20000000f00 */
[----:B------:R-:W-:Y:S01]  /*3ff70*/  IMAD.MOV.U32 R62, RZ, RZ, R106 ;  /* 0x000000ffff3e7224 */ /* 0x000fe200078e006a */
[----:B------:R-:W-:Y:S01]  /*3ff80*/  LDS R80, [R252+0x28200] ;  /* 0x02820000fc507984 */ /* 0x000fe20000000800 */
[----:B------:R-:W-:-:S03]  /*3ff90*/  IMAD.MOV.U32 R63, RZ, RZ, R107 ;  /* 0x000000ffff3f7224 */ /* 0x000fc600078e006b */
[----:B------:R-:W-:Y:S04]  /*3ffa0*/  LDS R82, [R252+0x2a200] ;  /* 0x02a20000fc527984 */ /* 0x000fe80000000800 */
[----:B------:R-:W-:Y:S04]  /*3ffb0*/  LDS R81, [R2+0x28200] ;  /* 0x0282000002517984 */ /* 0x000fe80000000800 */
[----:B------:R-:W1:Y:S08]  /*3ffc0*/  LDS R83, [R2+0x2a200] ;  /* 0x02a2000002537984 */ /* 0x000e700000000800 */
[----:B------:R-:W-:Y:S01]  /*3ffd0*/  IMAD.MOV.U32 R26, RZ, RZ, R76 ;  /* 0x000000ffff1a7224 */ /* 0x000fe200078e004c */
[----:B------:R-:W-:Y:S01]  /*3ffe0*/  MOV R18, R77 ;  /* 0x0000004d00127202 */ /* 0x000fe20000000f00 */
[----:B------:R-:W-:-:S02]  /*3fff0*/  IMAD.MOV.U32 R19, RZ, RZ, R78 ;  /* 0x000000ffff137224 */ /* 0x000fc400078e004e */
[----:B------:R-:W-:Y:S02]  /*40000*/  IMAD.MOV.U32 R14, RZ, RZ, R79 ;  /* 0x000000ffff0e7224 */ /* 0x000fe400078e004f */
[C---:B------:R-:W-:Y:S01]  /*40010*/  HMMA.1688.F32.TF32 R76, R72.reuse, R12, R96 ;  /* 0x0000000c484c723c */ /* 0x040fe20000081060 */
[----:B------:R-:W-:Y:S11]  /*40020*/  STL.64 [R1+0x1c0], R92 ;  /* 0x0001c05c01007387 */ /* 0x000ff60000100a00 */
[----:B------:R-:W-:Y:S11]  /*40030*/  @!UPT UIADD3 URZ, URZ, URZ, URZ ;  /* 0x0000003f3f3ff290 */ /* 0x000ff6000fffe03f */
[----:B------:R-:W-:Y:S01]  /*40040*/  @!UPT UIADD3 URZ, URZ, URZ, URZ ;  /* 0x0000003f3f3ff290 */ /* 0x000fe2000fffe03f */
[----:B------:R-:W-:Y:S01]  /*40050*/  IMAD.MOV.U32 R15, RZ, RZ, R76 ;  /* 0x000000ffff0f7224 */ /* 0x000fe200078e004c */
[----:B------:R-:W-:Y:S01]  /*40060*/  MOV R27, R77 ;  /* 0x0000004d001b7202 */ /* 0x000fe20000000f00 */
[----:B------:R-:W-:Y:S02]  /*40070*/  IMAD.MOV.U32 R22, RZ, RZ, R78 ;  /* 0x000000ffff167224 */ /* 0x000fe400078e004e */
[----:B------:R-:W-:Y:S02]  /*40080*/  IMAD.MOV.U32 R23, RZ, RZ, R79 ;  /* 0x000000ffff177224 */ /* 0x000fe400078e004f */
[----:B------:R-:W-:Y:S01]  /*40090*/  HMMA.1688.F32.TF32 R76, R72, R24, R84 ;  /* 0x00000018484c723c */ /* 0x000fe20000081054 */
[----:B------:R-:W-:Y:S04]  /*400a0*/  STL.64 [R1+0x1c8], R94 ;  /* 0x0001c85e01007387 */ /* 0x000fe80000100a00 */
[----:B------:R-:W1:Y:S04]  /*400b0*/  LDL.LU R96, [R1+0x4b0] ;  /* 0x0004b00001607983 */ /* 0x000e680000300800 */
[----:B------:R2:W-:Y:S04]  /*400c0*/  STL.64 [R1+0x1b0], R88 ;  /* 0x0001b05801007387 */ /* 0x0005e80000100a00 */
[----:B------:R3:W-:Y:S10]  /*400d0*/  STL.64 [R1+0x1b8], R90 ;  /* 0x0001b85a01007387 */ /* 0x0007f40000100a00 */
[----:B------:R-:W-:Y:S04]  /*400e0*/  STL.64 [R1+0x1a0], R76 ;  /* 0x0001a04c01007387 */ /* 0x000fe80000100a00 */
[----:B------:R4:W-:Y:S04]  /*400f0*/  STL.64 [R1+0x1a8], R78 ;  /* 0x0001a84e01007387 */ /* 0x0009e80000100a00 */
        /* <DEDUP_REMOVED lines=67> */
[----:B-1----:R-:W-:Y:S08]  /*40530*/  HMMA.1688.F32.TF32 R96, R80, R16, R96 ;  /* 0x000000105060723c */ /* 0x002ff00000081060 */
[C---:B----4-:R-:W-:Y:S08]  /*40540*/  HMMA.1688.F32.TF32 R116, R72.reuse, R60, R116 ;  /* 0x0000003c4874723c */ /* 0x050ff00000081074 */
[C---:B------:R-:W-:Y:S08]  /*40550*/  HMMA.1688.F32.TF32 R128, R72.reuse, R48, R128 ;  /* 0x000000304880723c */ /* 0x040ff00000081080 */
[C---:B------:R-:W-:Y:S08]  /*40560*/  HMMA.1688.F32.TF32 R132, R72.reuse, R44, R132 ;  /* 0x0000002c4884723c */ /* 0x040ff00000081084 */
[C---:B------:R-:W-:Y:S08]  /*40570*/  HMMA.1688.F32.TF32 R76, R72.reuse, R28, R148 ;  /* 0x0000001c484c723c */ /* 0x040ff00000081094 */
[C---:B------:R-:W-:Y:S08]  /*40580*/  HMMA.1688.F32.TF32 R144, R72.reuse, R32, R144 ;  /* 0x000000204890723c */ /* 0x040ff00000081090 */
[C---:B------:R-:W-:Y:S07]  /*40590*/  HMMA.1688.F32.TF32 R140, R72.reuse, R36, R140 ;  /* 0x00000024488c723c */ /* 0x040fee000008108c */
        /* <DEDUP_REMOVED lines=14> */
[----:B------:R-:W-:Y:S09]  /*40680*/  STL.64 [R1+0x148], R130 ;  /* 0x0001488201007387 */ /* 0x000ff20000100a00 */
[----:B------:R-:W-:Y:S04]  /*40690*/  STL.64 [R1+0x130], R76 ;  /* 0x0001304c01007387 */ /* 0x000fe80000100a00 */
[----:B------:R1:W-:Y:S02]  /*406a0*/  STL.64 [R1+0x138], R78 ;  /* 0x0001384e01007387 */ /* 0x0003e40000100a00 */
[C---:B-1----:R-:W-:Y:S08]  /*406b0*/  HMMA.1688.F32.TF32 R76, R72.reuse, R64, R112 ;  /* 0x00000040484c723c */ /* 0x042ff00000081070 */
[----:B------:R-:W-:Y:S01]  /*406c0*/  HMMA.1688.F32.TF32 R72, R72, R68, R108 ;  /* 0x000000444848723c */ /* 0x000fe2000008106c */
[----:B------:R-:W-:Y:S04]  /*406d0*/  STL.64 [R1+0x120], R120 ;  /* 0x0001207801007387 */ /* 0x000fe80000100a00 */
[----:B------:R-:W-:Y:S04]  /*406e0*/  STL.64 [R1+0x128], R122 ;  /* 0x0001287a01007387 */ /* 0x000fe80000100a00 */
[----:B------:R-:W-:Y:S04]  /*406f0*/  STL.64 [R1+0x110], R116 ;  /* 0x0001107401007387 */ /* 0x000fe80000100a00 */
[----:B------:R-:W-:Y:S01]  /*40700*/  STL.64 [R1+0x118], R118 ;  /* 0x0001187601007387 */ /* 0x000fe20000100a00 */
[C---:B------:R-:W-:Y:S09]  /*40710*/  HMMA.1688.F32.TF32 R100, R80.reuse, R12, R100 ;  /* 0x0000000c5064723c */ /* 0x040ff20000081064 */
[----:B------:R-:W-:Y:S04]  /*40720*/  STL.64 [R1+0x1e70], R74 ;  /* 0x001e704a01007387 */ /* 0x000fe80000100a00 */
[----:B------:R-:W-:Y:S04]  /*40730*/  STL.64 [R1+0x100], R76 ;  /* 0x0001004c01007387 */ /* 0x000fe80000100a00 */
[----:B------:R-:W-:Y:S04]  /*40740*/  STL.64 [R1+0x108], R78 ;  /* 0x0001084e01007387 */ /* 0x000fe80000100a00 */
[----:B------:R1:W-:Y:S01]  /*40750*/  STL.64 [R1+0x1e68], R72 ;  /* 0x001e684801007387 */ /* 0x0003e20000100a00 */
[C---:B--2---:R-:W-:Y:S03]  /*40760*/  HMMA.1688.F32.TF32 R88, R80.reuse, R24, R88 ;  /* 0x000000185058723c */ /* 0x044fe60000081058 */
[----:B------:R-:W-:Y:S04]  /*40770*/  LDS R76, [R252+0x28300] ;  /* 0x02830000fc4c7984 */ /* 0x000fe80000000800 */
[----:B------:R-:W-:Y:S01]  /*40780*/  LDS R78, [R252+0x2a300] ;  /* 0x02a30000fc4e7984 */ /* 0x000fe20000000800 */
[C---:B-1----:R-:W-:Y:S03]  /*40790*/  HMMA.1688.F32.TF32 R72, R80.reuse, R8, R104 ;  /* 0x000000085048723c */ /* 0x042fe60000081068 */
[----:B------:R-:W-:Y:S04]  /*407a0*/  LDS R77, [R2+0x28300] ;  /* 0x02830000024d7984 */ /* 0x000fe80000000800 */
[----:B------:R-:W1:Y:S01]  /*407b0*/  LDS R79, [R2+0x2a300] ;  /* 0x02a30000024f7984 */ /* 0x000e620000000800 */
[----:B------:R-:W-:Y:S11]  /*407c0*/  HMMA.1688.F32.TF32 R84, R80, R28, R84 ;  /* 0x0000001c5054723c */ /* 0x000ff60000081054 */
[----:B------:R-:W-:Y:S04]  /*407d0*/  @!UPT UIADD3 URZ, URZ, URZ, URZ ;  /* 0x0000003f3f3ff290 */ /* 0x000fe8000fffe03f */
[----:B------:R2:W-:Y:S04]  /*407e0*/  STL.64 [R1+0x4d0], R72 ;  /* 0x0004d04801007387 */ /* 0x0005e80000100a00 */
[----:B------:R4:W-:Y:S04]  /*407f0*/  STL.64 [R1+0x4d8], R74 ;  /* 0x0004d84a01007387 */ /* 0x0009e80000100a00 */
[----:B------:R-:W-:Y:S01]  /*40800*/  STL.64 [R1+0x4c0], R100 ;  /* 0x0004c06401007387 */ /* 0x000fe20000100a00 */
[----:B--2---:R-:W-:-:S03]  /*40810*/  IMAD.MOV.U32 R72, RZ, RZ, R99 ;  /* 0x000000ffff487224 */ /* 0x004fc600078e0063 */
[----:B------:R-:W-:Y:S01]  /*40820*/  STL.64 [R1+0x4c8], R102 ;  /* 0x0004c86601007387 */ /* 0x000fe20000100a00 */
[----:B------:R-:W-:Y:S01]  /*40830*/  IMAD.MOV.U32 R73, RZ, RZ, R98 ;  /* 0x000000ffff497224 */ /* 0x000fe200078e0062 */
[----:B----4-:R-:W-:Y:S01]  /*40840*/  MOV R74, R97 ;  /* 0x00000061004a7202 */ /* 0x010fe20000000f00 */
[----:B------:R-:W-:Y:S01]  /*40850*/  IMAD.MOV.U32 R75, RZ, RZ, R96 ;  /* 0x000000ffff4b7224 */ /* 0x000fe200078e0060 */
[----:B------:R-:W-:Y:S04]  /*40860*/  STL [R1+0x1ec4], R72 ;  /* 0x001ec44801007387 */ /* 0x000fe80000100800 */
[----:B------:R-:W-:Y:S04]  /*40870*/  STL [R1+0x1ec0], R74 ;  /* 0x001ec04a01007387 */ /* 0x000fe80000100800 */
[----:B------:R-:W-:Y:S04]  /*40880*/  STL [R1+0x1ebc], R75 ;  /* 0x001ebc4b01007387 */ /* 0x000fe80000100800 */
[----:B------:R3:W-:Y:S02]  /*40890*/  STL [R1+0x1eb8], R73 ;  /* 0x001eb84901007387 */ /* 0x0007e40000100800 */
[----:B---3--:R-:W-:Y:S11]  /*408a0*/  HMMA.1688.F32.TF32 R72, R80, R20, R92 ;  /* 0x000000145048723c */ /* 0x008ff6000008105c */
[----:B------:R-:W-:Y:S11]  /*408b0*/  @!UPT UIADD3 URZ, URZ, URZ, URZ ;  /* 0x0000003f3f3ff290 */ /* 0x000ff6000fffe03f */
[----:B------:R-:W-:Y:S01]  /*408c0*/  @!UPT UIADD3 URZ, URZ, URZ, URZ ;  /* 0x0000003f3f3ff290 */ /* 0x000fe2000fffe03f */
[----:B------:R2:W-:Y:S04]  /*408d0*/  STL.64 [R1+0x4a0], R72 ;  /* 0x0004a04801007387 */ /* 0x0005e80000100a00 */
[----:B------:R3:W-:Y:S04]  /*408e0*/  STL.64 [R1+0x4a8], R74 ;  /* 0x0004a84a01007387 */ /* 0x0007e80000100a00 */
[----:B------:R4:W-:Y:S01]  /*408f0*/  STL.64 [R1+0x490], R88 ;  /* 0x0004905801007387 */ /* 0x0009e20000100a00 */
[----:B--2---:R-:W-:-:S03]  /*40900*/  IMAD.MOV.U32 R72, RZ, RZ, R84 ;  /* 0x000000ffff487224 */ /* 0x004fc600078e0054 */
[----:B------:R2:W-:Y:S01]  /*40910*/  STL.64 [R1+0x498], R90 ;  /* 0x0004985a01007387 */ /* 0x0005e20000100a00 */
[----:B------:R-:W-:Y:S01]  /*40920*/  IMAD.MOV.U32 R73, RZ, RZ, R87 ;  /* 0x000000ffff497224 */ /* 0x000fe200078e0057 */
[----:B---3--:R-:W-:Y:S02]  /*40930*/  MOV R74, R85 ;  /* 0x00000055004a7202 */ /* 0x008fe40000000f00 */
[----:B------:R-:W1:Y:S01]  /*40940*/  LDL.LU R84, [R1+0x3f0] ;  /* 0x0003f00001547983 */ /* 0x000e620000300800 */
[----:B------:R-:W-:-:S03]  /*40950*/  IMAD.MOV.U32 R75, RZ, RZ, R86 ;  /* 0x000000ffff4b7224 */ /* 0x000fc600078e0056 */
[----:B------:R-:W1:Y:S04]  /*40960*/  LDL.LU R85, [R1+0x3f4] ;  /* 0x0003f40001557983 */ /* 0x000e680000300800 */
[----:B------:R-:W1:Y:S04]  /*40970*/  LDL.LU R86, [R1+0x3f8] ;  /* 0x0003f80001567983 */ /* 0x000e680000300800 */
[----:B------:R-:W1:Y:S04]  /*40980*/  LDL.LU R87, [R1+0x3fc] ;  /* 0x0003fc0001577983 */ /* 0x000e680000300800 */
[----:B----4-:R-:W3:Y:S04]  /*40990*/  LDL.LU R88, [R1+0x400] ;  /* 0x0004000001587983 */ /* 0x010ee80000300800 */
[----:B------:R-:W3:Y:S04]  /*409a0*/  LDL.LU R89, [R1+0x404] ;  /* 0x0004040001597983 */ /* 0x000ee80000300800 */
[----:B--2---:R-:W3:Y:S04]  /*409b0*/  LDL.LU R90, [R1+0x408] ;  /* 0x00040800015a7983 */ /* 0x004ee80000300800 */
        /* <DEDUP_REMOVED lines=66> */
[----:B------:R-:W-:Y:S04]  /*40de0*/  STL [R1+0x1ed0], R75 ;  /* 0x001ed04b01007387 */ /* 0x000fe80000100800 */
[----:B------:R1:W-:Y:S04]  /*40df0*/  STL [R1+0x1ecc], R72 ;  /* 0x001ecc4801007387 */ /* 0x0003e80000100800 */
[----:B------:R1:W-:Y:S02]  /*40e00*/  STL [R1+0x1ec8], R74 ;  /* 0x001ec84a01007387 */ /* 0x0003e40000100800 */
[C---:B-1----:R-:W-:Y:S08]  /*40e10*/  HMMA.1688.F32.TF32 R84, R76.reuse, R36, R84 ;  /* 0x000000244c54723c */ /* 0x042ff00000081054 */
[C---:B---3--:R-:W-:Y:S08]  /*40e20*/  HMMA.1688.F32.TF32 R88, R76.reuse, R32, R88 ;  /* 0x000000204c58723c */ /* 0x048ff00000081058 */
[C---:B--2---:R-:W-:Y:S08]  /*40e30*/  HMMA.1688.F32.TF32 R92, R76.reuse, R28, R92 ;  /* 0x0000001c4c5c723c */ /* 0x044ff0000008105c */
[C---:B----4-:R-:W-:Y:S08]  /*40e40*/  HMMA.1688.F32.TF32 R100, R76.reuse, R20, R100 ;  /* 0x000000144c64723c */ /* 0x050ff00000081064 */
        /* <DEDUP_REMOVED lines=9> */
[----:B------:R-:W-:-:S07]  /*40ee0*/  IMAD.MOV.U32 R72, RZ, RZ, R150 ;  /* 0x000000ffff487224 */ /* 0x000fce00078e0096 */
[C---:B------:R-:W-:Y:S01]  /*40ef0*/  HMMA.1688.F32.TF32 R136, R80.reuse, R48, R136 ;  /* 0x000000305088723c */ /* 0x040fe20000081088 */
[----:B------:R-:W-:Y:S01]  /*40f00*/  IMAD.MOV.U32 R74, RZ, RZ, R151 ;  /* 0x000000ffff4a7224 */ /* 0x000fe200078e0097 */
[----:B------:R-:W-:Y:S06]  /*40f10*/  STL.64 [R1+0x470], R152 ;  /* 0x0004709801007387 */ /* 0x000fec0000100a00 */
[----:B------:R-:W-:Y:S01]  /*40f20*/  HMMA.1688.F32.TF32 R128, R80, R56, R128 ;  /* 0x000000385080723c */ /* 0x000fe20000081080 */
[----:B------:R-:W-:Y:S04]  /*40f30*/  STL.64 [R1+0x478], R154 ;  /* 0x0004789a01007387 */ /* 0x000fe80000100a00 */
[----:B------:R-:W-:Y:S04]  /*40f40*/  STL [R1+0x1edc], R72 ;  /* 0x001edc4801007387 */ /* 0x000fe80000100800 */
[----:B------:R-:W-:Y:S01]  /*40f50*/  STL [R1+0x1ed8], R74 ;  /* 0x001ed84a01007387 */ /* 0x000fe20000100800 */
[C---:B------:R-:W-:Y:S03]  /*40f60*/  HMMA.1688.F32.TF32 R108, R76.reuse, R12, R108 ;  /* 0x0000000c4c6c723c */ /* 0x040fe6000008106c */
[----:B------:R-:W-:Y:S04]  /*40f70*/  STL.64 [R1+0x270], R144 ;  /* 0x0002709001007387 */ /* 0x000fe80000100a00 */
[----:B------:R-:W-:Y:S01]  /*40f80*/  STL.64 [R1+0x278], R146 ;  /* 0x0002789201007387 */ /* 0x000fe20000100a00 */
[C---:B------:R-:W-:Y:S03]  /*40f90*/  HMMA.1688.F32.TF32 R112, R76.reuse, R8, R112 ;  /* 0x000000084c70723c */ /* 0x040fe60000081070 */
        /* <DEDUP_REMOVED lines=24> */
[----:B------:R-:W-:Y:S04]  /*41120*/  STL.64 [R1+0x410], R92 ;  /* 0x0004105c01007387 */ /* 0x000fe80000100a00 */
[----:B------:R-:W-:Y:S04]  /*41130*/  STL.64 [R1+0x418], R94 ;  /* 0x0004185e01007387 */ /* 0x000fe80000100a00 */
        /* <DEDUP_REMOVED lines=30> */
[----:B----4-:R-:W2:Y:S04]  /*41320*/  LDL.LU R86, [R1+0x398] ;  /* 0x0003980001567983 */ /* 0x010ea80000300800 */
[----:B------:R-:W2:Y:S04]  /*41330*/  LDL.LU R87, [R1+0x39c] ;  /* 0x00039c0001577983 */ /* 0x000ea80000300800 */
        /* <DEDUP_REMOVED lines=14> */
[----:B------:R-:W-:-:S03]  /*41420*/  MOV R75, R149 ;  /* 0x00000095004b7202 */ /* 0x000fc60000000f00 */
        /* <DEDUP_REMOVED lines=42> */
[C---:B---3--:R-:W-:Y:S08]  /*416d0*/  HMMA.1688.F32.TF32 R160, R76.reuse, R40, R156 ;  /* 0x000000284ca0723c */ /* 0x048ff0000008109c */
[C---:B------:R-:W-:Y:S08]  /*416e0*/  HMMA.1688.F32.TF32 R156, R76.reuse, R44, R152 ;  /* 0x0000002c4c9c723c */ /* 0x040ff00000081098 */
[C---:B----4-:R-:W-:Y:S08]  /*416f0*/  HMMA.1688.F32.TF32 R152, R76.reuse, R48, R148 ;  /* 0x000000304c98723c */ /* 0x050ff00000081094 */
[C---:B------:R-:W-:Y:S08]  /*41700*/  HMMA.1688.F32.TF32 R148, R76.reuse, R52, R144 ;  /* 0x000000344c94723c */ /* 0x040ff00000081090 */
        /* <DEDUP_REMOVED lines=17> */
[----:B---3--:R-:W3:Y:S04]  /*41820*/  LDL.LU R84, [R1+0x2b0] ;  /* 0x0002b00001547983 */ /* 0x008ee80000300800 */
[----:B------:R-:W3:Y:S04]  /*41830*/  LDL.LU R85, [R1+0x2b4] ;  /* 0x0002b40001557983 */ /* 0x000ee80000300800 */
[----:B----4-:R-:W3:Y:S04]  /*41840*/  LDL.LU R86, [R1+0x2b8] ;  /* 0x0002b80001567983 */ /* 0x010ee80000300800 */
[----:B------:R-:W3:Y:S01]  /*41850*/  LDL.LU R87, [R1+0x2bc] ;  /* 0x0002bc0001577983 */ /* 0x000ee20000300800 */
[C---:B------:R-:W-:Y:S03]  /*41860*/  HMMA.1688.F32.TF32 R140, R76.reuse, R64, R140 ;  /* 0x000000404c8c723c */ /* 0x040fe6000008108c */
[----:B------:R-:W-:Y:S04]  /*41870*/  LDS R148, [R252+0x28500] ;  /* 0x02850000fc947984 */ /* 0x000fe80000000800 */
[----:B------:R-:W-:Y:S01]  /*41880*/  LDS R150, [R252+0x2a500] ;  /* 0x02a50000fc967984 */ /* 0x000fe20000000800 */
[----:B------:R-:W-:Y:S03]  /*41890*/  HMMA.1688.F32.TF32 R76, R76, R68, R136 ;  /* 0x000000444c4c723c */ /* 0x000fe60000081088 */
[----:B------:R-:W-:Y:S04]  /*418a0*/  LDS R149, [R2+0x28500] ;  /* 0x0285000002957984 */ /* 0x000fe80000000800 */
[----:B------:R-:W4:Y:S01]  /*418b0*/  LDS R151, [R2+0x2a500] ;  /* 0x02a5000002977984 */ /* 0x000f220000000800 */
[C---:B-1----:R-:W-:Y:S07]  /*418c0*/  HMMA.1688.F32.TF32 R132, R80.reuse, R8, R132 ;  /* 0x000000085084723c */ /* 0x042fee0000081084 */
[----:B------:R-:W-:Y:S04]  /*418d0*/  STL.64 [R1+0x380], R140 ;  /* 0x0003808c01007387 */ /* 0x000fe80000100a00 */
[----:B------:R-:W-:Y:S04]  /*418e0*/  STL.64 [R1+0x388], R142 ;  /* 0x0003888e01007387 */ /* 0x000fe80000100a00 */
[----:B------:R-:W-:Y:S04]  /*418f0*/  STL.64 [R1+0x280], R76 ;  /* 0x0002804c01007387 */ /* 0x000fe80000100a00 */
[----:B------:R1:W-:Y:S02]  /*41900*/  STL.64 [R1+0x288], R78 ;  /* 0x0002884e01007387 */ /* 0x0003e40000100a00 */
[C---:B-1----:R-:W-:Y:S02]  /*41910*/  HMMA.1688.F32.TF32 R76, R80.reuse, R12, R128 ;  /* 0x0000000c504c723c */ /* 0x042fe40000081080 */
[----:B------:R-:W-:Y:S04]  /*41920*/  STL.64 [R1+0x370], R132 ;  /* 0x0003708401007387 */ /* 0x000fe80000100a00 */
[----:B------:R-:W-:Y:S02]  /*41930*/  STL.64 [R1+0x378], R134 ;  /* 0x0003788601007387 */ /* 0x000fe40000100a00 */
[C---:B------:R-:W-:Y:S08]  /*41940*/  HMMA.1688.F32.TF32 R124, R80.reuse, R16, R124 ;  /* 0x00000010507c723c */ /* 0x040ff0000008107c */
[C---:B------:R-:W-:Y:S07]  /*41950*/  HMMA.1688.F32.TF32 R120, R80.reuse, R20, R120 ;  /* 0x000000145078723c */ /* 0x040fee0000081078 */
        /* <DEDUP_REMOVED lines=22> */
[----:B------:R-:W-:Y:S04]  /*41ac0*/  STL.64 [R1+0x2f8], R102 ;  /* 0x0002f86601007387 */ /* 0x000fe80000100a00 */
[----:B------:R-:W4:Y:S04]  /*41ad0*/  LDL.LU R112, [R1+0x6d0] ;  /* 0x0006d00001707983 */ /* 0x000f280000300800 */
[----:B------:R-:W-:Y:S04]  /*41ae0*/  STL.64 [R1+0x2e0], R96 ;  /* 0x0002e06001007387 */ /* 0x000fe80000100a00 */
[----:B------:R-:W-:Y:S05]  /*41af0*/  STL.64 [R1+0x2e8], R98 ;  /* 0x0002e86201007387 */ /* 0x000fea0000100a00 */
        /* <DEDUP_REMOVED lines=15> */
[----:B------:R-:W2:Y:S11]  /*41bf0*/  LDL.LU R84, [R1+0x6c0] ;  /* 0x0006c00001547983 */ /* 0x000eb60000300800 */
[----:B------:R-:W-:Y:S03]  /*41c00*/  @!UPT UIADD3 URZ, URZ, URZ, URZ ;  /* 0x0000003f3f3ff290 */ /* 0x000fe6000fffe03f */
        /* <DEDUP_REMOVED lines=27> */
[C---:B----4-:R-:W-:Y:S08]  /*41dc0*/  HMMA.1688.F32.TF32 R76, R80.reuse, R64, R112 ;  /* 0x00000040504c723c */ /* 0x050ff00000081070 */
[C---:B------:R-:W-:Y:S08]  /*41dd0*/  HMMA.1688.F32.TF32 R116, R80.reuse, R60, R116 ;  /* 0x0000003c5074723c */ /* 0x040ff00000081074 */
[----:B------:R-:W-:Y:S07]  /*41de0*/  HMMA.1688.F32.TF32 R80, R80, R68, R88 ;  /* 0x000000445050723c */ /* 0x000fee0000081058 */
[----:B------:R-:W-:Y:S04]  /*41df0*/  STL.64 [R1+0x1d50], R78 ;  /* 0x001d504e01007387 */ /* 0x000fe80000100a00 */
[----:B------:R-:W-:Y:S04]  /*41e00*/  LDS R88, [R252+0x28700] ;  /* 0x02870000fc587984 */ /* 0x000fe80000000800 */
[----:B------:R1:W-:Y:S04]  /*41e10*/  STL.64 [R1+0x2a0], R116 ;  /* 0x0002a07401007387 */ /* 0x0003e80000100a00 */
[----:B------:R4:W-:Y:S04]  /*41e20*/  STL.64 [R1+0x2a8], R118 ;  /* 0x0002a87601007387 */ /* 0x0009e80000100a00 */
[----:B------:R1:W-:Y:S04]  /*41e30*/  STL.64 [R1+0x1d48], R76 ;  /* 0x001d484c01007387 */ /* 0x0003e80000100a00 */
[----:B------:R-:W-:Y:S04]  /*41e40*/  LDS R90, [R252+0x2a700] ;  /* 0x02a70000fc5a7984 */ /* 0x000fe80000000800 */
[----:B------:R-:W-:Y:S04]  /*41e50*/  STL.64 [R1+0x1d60], R82 ;  /* 0x001d605201007387 */ /* 0x000fe80000100a00 */
[----:B------:R-:W-:Y:S01]  /*41e60*/  STL.64 [R1+0x1d58], R80 ;  /* 0x001d585001007387 */ /* 0x000fe20000100a00 */
[C---:B--2---:R-:W-:Y:S03]  /*41e70*/  HMMA.1688.F32.TF32 R84, R148.reuse, R8, R84 ;  /* 0x000000089454723c */ /* 0x044fe60000081054 */
[----:B------:R-:W-:Y:S04]  /*41e80*/  LDS R89, [R2+0x28700] ;  /* 0x0287000002597984 */ /* 0x000fe80000000800 */
[----:B------:R-:W2:Y:S01]  /*41e90*/  LDS R91, [R2+0x2a700] ;  /* 0x02a70000025b7984 */ /* 0x000ea20000000800 */
[C---:B------:R-:W-:Y:S08]  /*41ea0*/  HMMA.1688.F32.TF32 R96, R148.reuse, R16, R96 ;  /* 0x000000109460723c */ /* 0x040ff00000081060 */
[C---:B---3--:R-:W-:Y:S08]  /*41eb0*/  HMMA.1688.F32.TF32 R92, R148.reuse, R12, R92 ;  /* 0x0000000c945c723c */ /* 0x048ff0000008105c */
[C---:B------:R-:W-:Y:S01]  /*41ec0*/  HMMA.1688.F32.TF32 R100, R148.reuse, R20, R100 ;  /* 0x000000149464723c */ /* 0x040fe20000081064 */
[----:B------:R-:W-:Y:S07]  /*41ed0*/  STL.64 [R1+0x1d70], R86 ;  /* 0x001d705601007387 */ /* 0x000fee0000100a00 */
[C---:B------:R-:W-:Y:S01]  /*41ee0*/  HMMA.1688.F32.TF32 R104, R148.reuse, R24, R104 ;  /* 0x000000189468723c */ /* 0x040fe20000081068 */
[----:B------:R-:W-:Y:S06]  /*41ef0*/  STL.64 [R1+0x1d68], R84 ;  /* 0x001d685401007387 */ /* 0x000fec0000100a00 */
        /* <DEDUP_REMOVED lines=41> */
[----:B------:R1:W-:Y:S04]  /*42190*/  STL.64 [R1+0x1dc0], R110 ;  /* 0x001dc06e01007387 */ /* 0x0003e80000100a00 */
        /* <DEDUP_REMOVED lines=35> */
[----:B------:R-:W2:Y:S01]  /*423d0*/  LDL.LU R155, [R1+0x6ac] ;  /* 0x0006ac00019b7983 */ /* 0x000ea20000300800 */
[----:B------:R-:W-:Y:S03]  /*423e0*/  HMMA.1688.F32.TF32 R148, R148, R68, R156 ;  /* 0x000000449494723c */ /* 0x000fe6000008109c */
        /* <DEDUP_REMOVED lines=54> */
[----:B------:R-:W-:Y:S04]  /*42750*/  STL [R1+0x1cfc], R168 ;  /* 0x001cfca801007387 */ /* 0x000fe80000100800 */
[----:B------:R-:W-:Y:S04]  /*42760*/  STL [R1+0x1cf8], R169 ;  /* 0x001cf8a901007387 */ /* 0x000fe80000100800 */
[----:B------:R-:W-:Y:S04]  /*42770*/  STL [R1+0x1cf4], R170 ;  /* 0x001cf4aa01007387 */ /* 0x000fe80000100800 */
[----:B------:R-:W-:Y:S04]  /*42780*/  STL [R1+0x1cf0], R171 ;  /* 0x001cf0ab01007387 */ /* 0x000fe80000100800 */
[----:B------:R-:W-:Y:S04]  /*42790*/  STL [R1+0x1d0c], R172 ;  /* 0x001d0cac01007387 */ /* 0x000fe80000100800 */
[----:B------:R-:W-:Y:S04]  /*427a0*/  STL [R1+0x1d08], R173 ;  /* 0x001d08ad01007387 */ /* 0x000fe80000100800 */
[----:B------:R2:W-:Y:S04]  /*427b0*/  STL [R1+0x1d04], R174 ;  /* 0x001d04ae01007387 */ /* 0x0005e80000100800 */
        /* <DEDUP_REMOVED lines=42> */
[----:B------:R-:W-:Y:S04]  /*42a60*/  STL [R1+0x1d2c], R184 ;  /* 0x001d2cb801007387 */ /* 0x000fe80000100800 */
[----:B------:R-:W-:Y:S04]  /*42a70*/  STL [R1+0x1d28], R185 ;  /* 0x001d28b901007387 */ /* 0x000fe80000100800 */
[----:B------:R-:W-:Y:S04]  /*42a80*/  STL [R1+0x1ce4], R186 ;  /* 0x001ce4ba01007387 */ /* 0x000fe80000100800 */
[----:B------:R-:W-:Y:S01]  /*42a90*/  STL [R1+0x1ce0], R187 ;  /* 0x001ce0bb01007387 */ /* 0x000fe20000100800 */
        /* <DEDUP_REMOVED lines=9> */
[C---:B--2---:R-:W-:Y:S08]  /*42b30*/  HMMA.1688.F32.TF32 R188, R212.reuse, R44, R188 ;  /* 0x0000002cd4bc723c */ /* 0x044ff000000810bc */
[C---:B---3--:R-:W-:Y:S11]  /*42b40*/  HMMA.1688.F32.TF32 R192, R212.reuse, R48, R228 ;  /* 0x00000030d4c0723c */ /* 0x048ff600000810e4 */
[----:B------:R-:W-:Y:S04]  /*42b50*/  @!UPT UIADD3 URZ, URZ, URZ, URZ ;  /* 0x0000003f3f3ff290 */ /* 0x000fe8000fffe03f */
        /* <DEDUP_REMOVED lines=8> */
[----:B------:R-:W2:Y:S04]  /*42be0*/  LDL.LU R232, [R1+0x560] ;  /* 0x0005600001e87983 */ /* 0x000ea80000300800 */
[----:B------:R-:W2:Y:S04]  /*42bf0*/  LDL.LU R233, [R1+0x564] ;  /* 0x0005640001e97983 */ /* 0x000ea80000300800 */
[----:B------:R-:W2:Y:S01]  /*42c00*/  LDL.LU R234, [R1+0x568] ;  /* 0x0005680001ea7983 */ /* 0x000ea20000300800 */
[C---:B----4-:R-:W-:Y:S03]  /*42c10*/  HMMA.1688.F32.TF32 R196, R212.reuse, R52, R196 ;  /* 0x00000034d4c4723c */ /* 0x050fe600000810c4 */
[----:B------:R-:W4:Y:S04]  /*42c20*/  LDL.LU R235, [R1+0x56c] ;  /* 0x00056c0001eb7983 */ /* 0x000f280000300800 */
[----:B------:R-:W-:Y:S01]  /*42c30*/  STL [R1+0x1d44], R194 ;  /* 0x001d44c201007387 */ /* 0x000fe20000100800 */
[C---:B------:R-:W-:Y:S03]  /*42c40*/  HMMA.1688.F32.TF32 R200, R212.reuse, R56, R200 ;  /* 0x00000038d4c8723c */ /* 0x040fe600000810c8 */
[----:B------:R-:W-:Y:S04]  /*42c50*/  STL [R1+0x1d40], R195 ;  /* 0x001d40c301007387 */ /* 0x000fe80000100800 */
[----:B------:R-:W2:Y:S01]  /*42c60*/  LDL.LU R242, [R1+0x558] ;  /* 0x0005580001f27983 */ /* 0x000ea20000300800 */
[C---:B------:R-:W-:Y:S03]  /*42c70*/  HMMA.1688.F32.TF32 R204, R212.reuse, R60, R204 ;  /* 0x0000003cd4cc723c */ /* 0x040fe600000810cc */
[----:B------:R-:W2:Y:S05]  /*42c80*/  LDL.LU R243, [R1+0x55c] ;  /* 0x00055c0001f37983 */ /* 0x000eaa0000300800 */
[C---:B------:R-:W-:Y:S08]  /*42c90*/  HMMA.1688.F32.TF32 R208, R212.reuse, R64, R208 ;  /* 0x00000040d4d0723c */ /* 0x040ff000000810d0 */
[----:B------:R-:W-:Y:S01]  /*42ca0*/  HMMA.1688.F32.TF32 R212, R212, R68, R244 ;  /* 0x00000044d4d4723c */ /* 0x000fe200000810f4 */
[----:B------:R-:W2:Y:S06]  /*42cb0*/  LDL.LU R244, [R1+0x540] ;  /* 0x0005400001f47983 */ /* 0x000eac0000300800 */
[----:B------:R-:W-:-:S02]  /*42cc0*/  IMAD.MOV.U32 R245, RZ, RZ, R220 ;  /* 0x000000fffff57224 */ /* 0x000fc400078e00dc */
[----:B------:R-:W2:Y:S01]  /*42cd0*/  LDL.LU R220, [R1+0x2004] ;  /* 0x0020040001dc7983 */ /* 0x000ea20000300800 */
[----:B------:R-:W-:Y:S02]  /*42ce0*/  IMAD.MOV.U32 R246, RZ, RZ, R221 ;  /* 0x000000fffff67224 */ /* 0x000fe400078e00dd */
[----:B------:R-:W-:Y:S01]  /*42cf0*/  IMAD.MOV.U32 R247, RZ, RZ, R222 ;  /* 0x000000fffff77224 */ /* 0x000fe200078e00de */
        /* <DEDUP_REMOVED lines=24> */
[----:B------:R-:W-:Y:S01]  /*42e80*/  IMAD.MOV.U32 R105, RZ, RZ, R226 ;  /* 0x000000ffff697224 */ /* 0x000fe200078e00e2 */
[----:B------:R-:W4:Y:S01]  /*42e90*/  LDL.LU R80, [R1+0x1f0] ;  /* 0x0001f00001507983 */ /* 0x000f220000300800 */
[----:B------:R-:W-:-:S03]  /*42ea0*/  IMAD.MOV.U32 R107, RZ, RZ, R224 ;  /* 0x000000ffff6b7224 */ /* 0x000fc600078e00e0 */
[----:B------:R-:W4:Y:S04]  /*42eb0*/  LDL.LU R81, [R1+0x1f4] ;  /* 0x0001f40001517983 */ /* 0x000f280000300800 */
[----:B------:R-:W-:Y:S01]  /*42ec0*/  HMMA.1688.F32.TF32 R104, R88, R40, R104 ;  /* 0x000000285868723c */ /* 0x000fe20000081068 */
[----:B------:R-:W4:Y:S04]  /*42ed0*/  LDL.LU R82, [R1+0x1f8] ;  /* 0x0001f80001527983 */ /* 0x000f280000300800 */
[----:B------:R-:W4:Y:S01]  /*42ee0*/  LDL.LU R83, [R1+0x1fc] ;  /* 0x0001fc0001537983 */ /* 0x000f220000300800 */
[----:B-1----:R-:W-:-:S02]  /*42ef0*/  IMAD.MOV.U32 R110, RZ, RZ, R47 ;  /* 0x000000ffff6e7224 */ /* 0x002fc400078e002f */
[----:B------:R-:W-:Y:S01]  /*42f00*/  IMAD.MOV.U32 R111, RZ, RZ, R46 ;  /* 0x000000ffff6f7224 */ /* 0x000fe200078e002e */
[----:B------:R-:W-:Y:S04]  /*42f10*/  LDS R224, [R252+0x2c000] ;  /* 0x02c00000fce07984 */ /* 0x000fe80000000800 */
[----:B------:R-:W-:Y:S04]  /*42f20*/  LDS R226, [R252+0x2e000] ;  /* 0x02e00000fce27984 */ /* 0x000fe80000000800 */
[----:B------:R-:W-:Y:S04]  /*42f30*/  LDS R225, [R2+0x2c000] ;  /* 0x02c0000002e17984 */ /* 0x000fe80000000800 */
[----:B------:R-:W1:Y:S04]  /*42f40*/  LDS R227, [R2+0x2e000] ;  /* 0x02e0000002e37984 */ /* 0x000e680000000800 */
[----:B------:R1:W-:Y:S04]  /*42f50*/  STL.64 [R1+0x540], R104 ;  /* 0x0005406801007387 */ /* 0x0003e80000100a00 */
[----:B------:R1:W-:Y:S01]  /*42f60*/  STL.64 [R1+0x548], R106 ;  /* 0x0005486a01007387 */ /* 0x0003e20000100a00 */
[C---:B--2---:R-:W-:Y:S11]  /*42f70*/  HMMA.1688.F32.TF32 R76, R88.reuse, R44, R76 ;  /* 0x0000002c584c723c */ /* 0x044ff6000008104c */
[----:B------:R-:W-:Y:S11]  /*42f80*/  @!UPT UIADD3 URZ, URZ, URZ, URZ ;  /* 0x0000003f3f3ff290 */ /* 0x000ff6000fffe03f */
[----:B------:R-:W-:Y:S02]  /*42f90*/  @!UPT UIADD3 URZ, URZ, URZ, URZ ;  /* 0x0000003f3f3ff290 */ /* 0x000fe4000fffe03f */
[----:B------:R-:W-:Y:S02]  /*42fa0*/  IMAD.MOV.U32 R174, RZ, RZ, R76 ;  /* 0x000000ffffae7224 */ /* 0x000fe400078e004c */
[----:B------:R-:W-:Y:S01]  /*42fb0*/  IMAD.MOV.U32 R175, RZ, RZ, R77 ;  /* 0x000000ffffaf7224 */ /* 0x000fe200078e004d */
[----:B------:R-:W2:Y:S04]  /*42fc0*/  LDL.LU R76, [R1+0xf0] ;  /* 0x0000f000014c7983 */ /* 0x000ea80000300800 */
[----:B------:R-:W2:Y:S01]  /*42fd0*/  LDL.LU R77, [R1+0xf4] ;  /* 0x0000f400014d7983 */ /* 0x000ea20000300800 */
[C---:B---3--:R-:W-:Y:S11]  /*42fe0*/  HMMA.1688.F32.TF32 R84, R88.reuse, R60, R84 ;  /* 0x0000003c5854723c */ /* 0x048ff60000081054 */
[----:B------:R-:W-:Y:S11]  /*42ff0*/  @!UPT UIADD3 URZ, URZ, URZ, URZ ;  /* 0x0000003f3f3ff290 */ /* 0x000ff6000fffe03f */
[----:B------:R-:W-:Y:S02]  /*43000*/  @!UPT UIADD3 URZ, URZ, URZ, URZ ;  /* 0x0000003f3f3ff290 */ /* 0x000fe4000fffe03f */
[----:B------:R-:W-:Y:S01]  /*43010*/  IMAD.MOV.U32 R170, RZ, RZ, R84 ;  /* 0x000000ffffaa7224 */ /* 0x000fe200078e0054 */
[----:B------:R-:W-:Y:S01]  /*43020*/  MOV R171, R85 ;  /* 0x0000005500ab7202 */ /* 0x000fe20000000f00 */
[----:B------:R-:W-:Y:S01]  /*43030*/  IMAD.MOV.U32 R84, RZ, RZ, R59 ;  /* 0x000000ffff547224 */ /* 0x000fe200078e003b */
[----:B------:R-:W-:Y:S01]  /*43040*/  MOV R85, R58 ;  /* 0x0000003a00557202 */ /* 0x000fe20000000f00 */
[----:B------:R-:W3:Y:S04]  /*43050*/  LDL.LU R59, [R1+0x1fd4] ;  /* 0x001fd400013b7983 */ /* 0x000ee80000300800 */
[----:B------:R-:W2:Y:S01]  /*43060*/  LDL.LU R58, [R1+0x1fd0] ;  /* 0x001fd000013a7983 */ /* 0x000ea20000300800 */
[C---:B------:R-:W-:Y:S08]  /*43070*/  HMMA.1688.F32.TF32 R92, R88.reuse, R56, R92 ;  /* 0x00000038585c723c */ /* 0x040ff0000008105c */
[----:B------:R-:W-:Y:S01]  /*43080*/  HMMA.1688.F32.TF32 R100, R88, R48, R100 ;  /* 0x000000305864723c */ /* 0x000fe20000081064 */
[----:B------:R-:W-:-:S02]  /*43090*/  IMAD.MOV.U32 R179, RZ, RZ, R86 ;  /* 0x000000ffffb37224 */ /* 0x000fc400078e0056 */
[----:B------:R-:W-:Y:S02]  /*430a0*/  IMAD.MOV.U32 R183, RZ, RZ, R87 ;  /* 0x000000ffffb77224 */ /* 0x000fe400078e0057 */
[----:B------:R-:W-:Y:S02]  /*430b0*/  IMAD.MOV.U32 R86, RZ, RZ, R39 ;  /* 0x000000ffff567224 */ /* 0x000fe400078e0027 */
[----:B------:R-:W4:Y:S01]  /*430c0*/  LDL.LU R39, [R1+0x1fcc] ;  /* 0x001fcc0001277983 */ /* 0x000f220000300800 */
[----:B------:R-:W-:-:S03]  /*430d0*/  IMAD.MOV.U32 R87, RZ, RZ, R38 ;  /* 0x000000ffff577224 */ /* 0x000fc600078e0026 */
[----:B------:R-:W4:Y:S05]  /*430e0*/  LDL.LU R38, [R1+0x1fc8] ;  /* 0x001fc80001267983 */ /* 0x000f2a0000300800 */
[----:B------:R-:W-:Y:S01]  /*430f0*/  IMAD.MOV.U32 R190, RZ, RZ, R92 ;  /* 0x000000ffffbe7224 */ /* 0x000fe200078e005c */
[----:B------:R-:W-:Y:S01]  /*43100*/  MOV R191, R93 ;  /* 0x0000005d00bf7202 */ /* 0x000fe20000000f00 */
[----:B------:R-:W-:Y:S01]  /*43110*/  IMAD.MOV.U32 R92, RZ, RZ, R43 ;  /* 0x000000ffff5c7224 */ /* 0x000fe200078e002b */
[----:B------:R-:W-:Y:S01]  /*43120*/  MOV R93, R42 ;  /* 0x0000002a005d7202 */ /* 0x000fe20000000f00 */
[----:B------:R-:W-:Y:S01]  /*43130*/  IMAD.MOV.U32 R184, RZ, RZ, R94 ;  /* 0x000000ffffb87224 */ /* 0x000fe200078e005e */
[----:B------:R-:W4:Y:S01]  /*43140*/  LDL.LU R43, [R1+0x1fc4] ;  /* 0x001fc400012b7983 */ /* 0x000f220000300800 */
[----:B------:R-:W-:-:S02]  /*43150*/  IMAD.MOV.U32 R185, RZ, RZ, R95 ;  /* 0x000000ffffb97224 */ /* 0x000fc400078e005f */
[----:B------:R-:W-:Y:S01]  /*43160*/  IMAD.MOV.U32 R94, RZ, RZ, R62 ;  /* 0x000000ffff5e7224 */ /* 0x000fe200078e003e */
[----:B------:R-:W4:Y:S01]  /*43170*/  LDL.LU R42, [R1+0x1fc0] ;  /* 0x001fc000012a7983 */ /* 0x000f220000300800 */
[----:B------:R-:W-:Y:S01]  /*43180*/  IMAD.MOV.U32 R177, RZ, RZ, R100 ;  /* 0x000000ffffb17224 */ /* 0x000fe200078e0064 */
[----:B------:R-:W-:Y:S01]  /*43190*/  MOV R178, R101 ;  /* 0x0000006500b27202 */ /* 0x000fe20000000f00 */
[----:B------:R-:W-:Y:S01]  /*431a0*/  IMAD.MOV.U32 R95, RZ, RZ, R63 ;  /* 0x000000ffff5f7224 */ /* 0x000fe200078e003f */
[----:B------:R-:W4:Y:S01]  /*431b0*/  LDL.LU R62, [R1+0x1fbc] ;  /* 0x001fbc00013e7983 */ /* 0x000f220000300800 */
        /* <DEDUP_REMOVED lines=9> */
[----:B-1----:R-:W-:Y:S01]  /*43250*/  IMAD.MOV.U32 R104, RZ, RZ, R66 ;  /* 0x000000ffff687224 */ /* 0x002fe200078e0042 */
[----:B------:R-:W-:Y:S02]  /*43260*/  MOV R105, R67 ;  /* 0x0000004300697202 */ /* 0x000fe40000000f00 */
        /* <DEDUP_REMOVED lines=8> */
[----:B---3--:R-:W-:Y:S01]  /*432f0*/  MOV R109, R59 ;  /* 0x0000003b006d7202 */ /* 0x008fe20000000f00 */
[----:B--2---:R-:W-:-:S02]  /*43300*/  IMAD.MOV.U32 R108, RZ, RZ, R58 ;  /* 0x000000ffff6c7224 */ /* 0x004fc400078e003a */
[----:B------:R-:W2:Y:S04]  /*43310*/  LDL.LU R58, [R1+0x1f94] ;  /* 0x001f9400013a7983 */ /* 0x000ea80000300800 */
[----:B------:R-:W3:Y:S04]  /*43320*/  LDL.LU R59, [R1+0x1f90] ;  /* 0x001f9000013b7983 */ /* 0x000ee80000300800 */
[----:B------:R-:W3:Y:S04]  /*43330*/  LDL.LU R47, [R1+0x1f8c] ;  /* 0x001f8c00012f7983 */ /* 0x000ee80000300800 */
[----:B------:R-:W3:Y:S01]  /*43340*/  LDL.LU R46, [R1+0x1f88] ;  /* 0x001f8800012e7983 */ /* 0x000ee20000300800 */
[----:B----4-:R-:W-:-:S02]  /*43350*/  IMAD.MOV.U32 R119, RZ, RZ, R62 ;  /* 0x000000ffff777224 */ /* 0x010fc400078e003e */
[----:B------:R-:W-:Y:S01]  /*43360*/  IMAD.MOV.U32 R118, RZ, RZ, R63 ;  /* 0x000000ffff767224 */ /* 0x000fe200078e003f */
[----:B------:R-:W-:Y:S01]  /*43370*/  MOV R117, R50 ;  /* 0x0000003200757202 */ /* 0x000fe20000000f00 */
[----:B------:R-:W-:Y:S02]  /*43380*/  IMAD.MOV.U32 R116, RZ, RZ, R51 ;  /* 0x000000ffff747224 */ /* 0x000fe400078e0033 */
[----:B------:R-:W4:Y:S04]  /*43390*/  LDL.LU R51, [R1+0x1f84] ;  /* 0x001f840001337983 */ /* 0x000f280000300800 */
[----:B------:R-:W4:Y:S04]  /*433a0*/  LDL.LU R50, [R1+0x1f80] ;  /* 0x001f800001327983 */ /* 0x000f280000300800 */
[----:B------:R-:W4:Y:S01]  /*433b0*/  LDL.LU R63, [R1+0x1f7c] ;  /* 0x001f7c00013f7983 */ /* 0x000f220000300800 */
[----:B------:R-:W-:Y:S01]  /*433c0*/  IMAD.MOV.U32 R122, RZ, RZ, R55 ;  /* 0x000000ffff7a7224 */ /* 0x000fe200078e0037 */
[----:B------:R-:W-:-:S02]  /*433d0*/  MOV R121, R66 ;  /* 0x0000004200797202 */ /* 0x000fc40000000f00 */
[----:B------:R-:W4:Y:S01]  /*433e0*/  LDL.LU R62, [R1+0x1f78] ;  /* 0x001f7800013e7983 */ /* 0x000f220000300800 */
[----:B------:R-:W-:-:S03]  /*433f0*/  IMAD.MOV.U32 R120, RZ, RZ, R67 ;  /* 0x000000ffff787224 */ /* 0x000fc600078e0043 */
[----:B------:R-:W4:Y:S01]  /*43400*/  LDL.LU R67, [R1+0x1f74] ;  /* 0x001f740001437983 */ /* 0x000f220000300800 */
[----:B------:R-:W-:-:S03]  /*43410*/  IMAD.MOV.U32 R123, RZ, RZ, R54 ;  /* 0x000000ffff7b7224 */ /* 0x000fc600078e0036 */
[----:B------:R-:W4:Y:S04]  /*43420*/  LDL.LU R66, [R1+0x1f70] ;  /* 0x001f700001427983 */ /* 0x000f280000300800 */
[----:B------:R-:W4:Y:S01]  /*43430*/  LDL.LU R55, [R1+0x1f6c] ;  /* 0x001f6c0001377983 */ /* 0x000f220000300800 */
[----:B------:R-:W-:-:S03]  /*43440*/  IMAD.MOV.U32 R126, RZ, RZ, R71 ;  /* 0x000000ffff7e7224 */ /* 0x000fc600078e0047 */
[----:B------:R-:W4:Y:S01]  /*43450*/  LDL.LU R54, [R1+0x1f68] ;  /* 0x001f680001367983 */ /* 0x000f220000300800 */
[----:B------:R-:W-:Y:S01]  /*43460*/  IMAD.MOV.U32 R127, RZ, RZ, R70 ;  /* 0x000000ffff7f7224 */ /* 0x000fe200078e0046 */
[----:B--2---:R-:W-:Y:S01]  /*43470*/  MOV R125, R58 ;  /* 0x0000003a007d7202 */ /* 0x004fe20000000f00 */
[----:B---3--:R-:W-:Y:S02]  /*43480*/  IMAD.MOV.U32 R124, RZ, RZ, R59 ;  /* 0x000000ffff7c7224 */ /* 0x008fe400078e003b */
[----:B------:R-:W2:Y:S04]  /*43490*/  LDL.LU R59, [R1+0x1f64] ;  /* 0x001f6400013b7983 */ /* 0x000ea80000300800 */
[----:B------:R-:W3:Y:S04]  /*434a0*/  LDL.LU R58, [R1+0x1f60] ;  /* 0x001f6000013a7983 */ /* 0x000ee80000300800 */
[----:B------:R-:W3:Y:S04]  /*434b0*/  LDL.LU R71, [R1+0x1f5c] ;  /* 0x001f5c0001477983 */ /* 0x000ee80000300800 */
[----:B------:R-:W3:Y:S01]  /*434c0*/  LDL.LU R70, [R1+0x1f58] ;  /* 0x001f580001467983 */ /* 0x000ee20000300800 */
[C---:B------:R-:W-:Y:S03]  /*434d0*/  HMMA.1688.F32.TF32 R96, R88.reuse, R52, R96 ;  /* 0x000000345860723c */ /* 0x040fe60000081060 */
[----:B------:R-:W3:Y:S04]  /*434e0*/  LDL.LU R140, [R1+0xd0] ;  /* 0x0000d000018c7983 */ /* 0x000ee80000300800 */
[----:B------:R-:W3:Y:S01]  /*434f0*/  LDL.LU R141, [R1+0xd4] ;  /* 0x0000d400018d7983 */ /* 0x000ee20000300800 */
[----:B------:R-:W-:Y:S03]  /*43500*/  HMMA.1688.F32.TF32 R80, R88, R64, R80 ;  /* 0x000000405850723c */ /* 0x000fe60000081050 */
[----:B------:R-:W3:Y:S04]  /*43510*/  LDL.LU R142, [R1+0xd8] ;  /* 0x0000d800018e7983 */ /* 0x000ee80000300800 */
[----:B------:R-:W3:Y:S04]  /*43520*/  LDL.LU R143, [R1+0xdc] ;  /* 0x0000dc00018f7983 */ /* 0x000ee80000300800 */
[----:B------:R-:W3:Y:S04]  /*43530*/  LDL.LU R144, [R1+0xe0] ;  /* 0x0000e00001907983 */ /* 0x000ee80000300800 */
[----:B------:R-:W3:Y:S01]  /*43540*/  LDL.LU R145, [R1+0xe4] ;  /* 0x0000e40001917983 */ /* 0x000ee20000300800 */
[----:B------:R-:W-:Y:S01]  /*43550*/  IMAD.MOV.U32 R130, RZ, RZ, R46 ;  /* 0x000000ffff827224 */ /* 0x000fe200078e002e */
[----:B------:R-:W-:Y:S01]  /*43560*/  MOV R169, R79 ;  /* 0x0000004f00a97202 */ /* 0x000fe20000000f00 */
[----:B------:R-:W-:Y:S01]  /*43570*/  IMAD.MOV.U32 R168, RZ, RZ, R78 ;  /* 0x000000ffffa87224 */ /* 0x000fe200078e004e */
[----:B------:R-:W-:Y:S01]  /*43580*/  MOV R131, R47 ;  /* 0x0000002f00837202 */ /* 0x000fe20000000f00 */
[----:B------:R-:W-:-:S02]  /*43590*/  IMAD.MOV.U32 R78, RZ, RZ, R3 ;  /* 0x000000ffff4e7224 */ /* 0x000fc400078e0003 */
[----:B----4-:R-:W-:Y:S01]  /*435a0*/  IMAD.MOV.U32 R129, RZ, RZ, R51 ;  /* 0x000000ffff817224 */ /* 0x010fe200078e0033 */
[----:B------:R-:W-:Y:S01]  /*435b0*/  MOV R135, R63 ;  /* 0x0000003f00877202 */ /* 0x000fe20000000f00 */
[----:B------:R-:W-:Y:S02]  /*435c0*/  IMAD.MOV.U32 R134, RZ, RZ, R62 ;  /* 0x000000ffff867224 */ /* 0x000fe400078e003e */
[----:B------:R-:W-:Y:S02]  /*435d0*/  IMAD.MOV.U32 R133, RZ, RZ, R67 ;  /* 0x000000ffff857224 */ /* 0x000fe400078e0043 */
[----:B------:R-:W-:Y:S02]  /*435e0*/  IMAD.MOV.U32 R132, RZ, RZ, R66 ;  /* 0x000000ffff847224 */ /* 0x000fe400078e0042 */
        /* <DEDUP_REMOVED lines=9> */
[----:B------:R-:W-:Y:S02]  /*43680*/  IMAD.MOV.U32 R180, RZ, RZ, R96 ;  /* 0x000000ffffb47224 */ /* 0x000fe400078e0060 */
[----:B------:R-:W-:-:S02]  /*43690*/  IMAD.MOV.U32 R96, RZ, RZ, R34 ;  /* 0x000000ffff607224 */ /* 0x000fc400078e0022 */
[----:B------:R-:W-:Y:S02]  /*436a0*/  IMAD.MOV.U32 R182, RZ, RZ, R98 ;  /* 0x000000ffffb67224 */ /* 0x000fe400078e0062 */
[----:B------:R-:W-:Y:S01]  /*436b0*/  IMAD.MOV.U32 R97, RZ, RZ, R35 ;  /* 0x000000ffff617224 */ /* 0x000fe200078e0023 */
[----:B------:R-:W-:Y:S01]  /*436c0*/  HMMA.1688.F32.TF32 R76, R224, R10, R76 ;  /* 0x0000000ae04c723c */ /* 0x000fe2000008104c */
[----:B------:R-:W-:Y:S01]  /*436d0*/  IMAD.MOV.U32 R176, RZ, RZ, R99 ;  /* 0x000000ffffb07224 */ /* 0x000fe200078e0063 */
[----:B------:R-:W-:Y:S01]  /*436e0*/  MOV R99, R31 ;  /* 0x0000001f00637202 */ /* 0x000fe20000000f00 */
[----:B------:R-:W-:Y:S01]  /*436f0*/  IMAD.MOV.U32 R98, RZ, RZ, R30 ;  /* 0x000000ffff627224 */ /* 0x000fe200078e001e */
[----:B------:R-:W-:Y:S01]  /*43700*/  MOV R195, R81 ;  /* 0x0000005100c37202 */ /* 0x000fe20000000f00 */
[----:B------:R-:W-:Y:S02]  /*43710*/  IMAD.MOV.U32 R194, RZ, RZ, R80 ;  /* 0x000000ffffc27224 */ /* 0x000fe400078e0050 */
[----:B------:R-:W-:-:S02]  /*43720*/  IMAD.MOV.U32 R80, RZ, RZ, R26 ;  /* 0x000000ffff507224 */ /* 0x000fc400078e001a */
[----:B------:R-:W-:Y:S02]  /*43730*/  IMAD.MOV.U32 R188, RZ, RZ, R82 ;  /* 0x000000ffffbc7224 */ /* 0x000fe400078e0052 */
[----:B------:R-:W-:Y:S02]  /*43740*/  IMAD.MOV.U32 R81, RZ, RZ, R18 ;  /* 0x000000ffff517224 */ /* 0x000fe400078e0012 */
[----:B------:R-:W-:Y:S01]  /*43750*/  IMAD.MOV.U32 R82, RZ, RZ, R19 ;  /* 0x000000ffff527224 */ /* 0x000fe200078e0013 */
[----:B------:R-:W-:Y:S01]  /*43760*/  HMMA.1688.F32.TF32 R228, R88, R16, R228 ;  /* 0x0000001058e4723c */ /* 0x000fe200000810e4 */
[----:B------:R-:W-:Y:S01]  /*43770*/  IMAD.MOV.U32 R189, RZ, RZ, R83 ;  /* 0x000000ffffbd7224 */ /* 0x000fe200078e0053 */
[----:B------:R-:W-:-:S06]  /*43780*/  MOV R83, R14 ;  /* 0x0000000e00537202 */ /* 0x000fcc0000000f00 */
[----:B------:R-:W-:Y:S02]  /*43790*/  HMMA.1688.F32.TF32 R216, R88, R8, R216 ;  /* 0x0000000858d8723c */ /* 0x000fe400000810d8 */
[----:B------:R-:W-:Y:S01]  /*437a0*/  IMAD.MOV.U32 R17, RZ, RZ, R76 ;  /* 0x000000ffff117224 */ /* 0x000fe200078e004c */
[----:B------:R-:W-:Y:S01]  /*437b0*/  MOV R16, R77 ;  /* 0x0000004d00107202 */ /* 0x000fe20000000f00 */
[----:B------:R-:W-:Y:S02]  /*437c0*/  IMAD.MOV.U32 R76, RZ, RZ, R15 ;  /* 0x000000ffff4c7224 */ /* 0x000fe400078e000f */
[----:B------:R-:W-:Y:S02]  /*437d0*/  IMAD.MOV.U32 R77, RZ, RZ, R27 ;  /* 0x000000ffff4d7224 */ /* 0x000fe400078e001b */
[----:B------:R-:W-:Y:S02]  /*437e0*/  IMAD.MOV.U32 R9, RZ, RZ, R78 ;  /* 0x000000ffff097224 */ /* 0x000fe400078e004e */
[----:B------:R-:W-:Y:S01]  /*437f0*/  IMAD.MOV.U32 R8, RZ, RZ, R79 ;  /* 0x000000ffff087224 */ /* 0x000fe200078e004f */
[----:B------:R-:W-:Y:S01]  /*43800*/  MOV R79, R23 ;  /* 0x00000017004f7202 */ /* 0x000fe20000000f00 */
[----:B------:R-:W-:-:S02]  /*43810*/  IMAD.MOV.U32 R78, RZ, RZ, R22 ;  /* 0x000000ffff4e7224 */ /* 0x000fc400078e0016 */
[----:B--2---:R-:W-:Y:S01]  /*43820*/  IMAD.MOV.U32 R137, RZ, RZ, R59 ;  /* 0x000000ffff897224 */ /* 0x004fe200078e003b */
[----:B---3--:R-:W-:Y:S01]  /*43830*/  MOV R147, R71 ;  /* 0x0000004700937202 */ /* 0x008fe20000000f00 */
[----:B------:R-:W-:Y:S02]  /*43840*/  IMAD.MOV.U32 R146, RZ, RZ, R70 ;  /* 0x000000ffff927224 */ /* 0x000fe400078e0046 */
[----:B------:R-:W2:Y:S04]  /*43850*/  LDL.LU R70, [R1+0x1f54] ;  /* 0x001f540001467983 */ /* 0x000ea80000300800 */
[----:B------:R-:W2:Y:S01]  /*43860*/  LDL.LU R71, [R1+0x1f50] ;  /* 0x001f500001477983 */ /* 0x000ea20000300800 */
[----:B------:R-:W-:-:S03]  /*43870*/  IMAD.MOV.U32 R136, RZ, RZ, R58 ;  /* 0x000000ffff887224 */ /* 0x000fc600078e003a */
[----:B------:R-:W3:Y:S04]  /*43880*/  LDL.LU R66, [R1+0x1f4c] ;  /* 0x001f4c0001427983 */ /* 0x000ee80000300800 */
[----:B------:R-:W3:Y:S04]  /*43890*/  LDL.LU R67, [R1+0x1f48] ;  /* 0x001f480001437983 */ /* 0x000ee80000300800 */
        /* <DEDUP_REMOVED lines=32> */
[----:B------:R-:W-:Y:S01]  /*43aa0*/  HMMA.1688.F32.TF32 R4, R88, R68, R4 ;  /* 0x000000445804723c */ /* 0x000fe20000081004 */
[----:B------:R1:W-:Y:S04]  /*43ab0*/  STL [R1+0x1cdc], R8 ;  /* 0x001cdc0801007387 */ /* 0x0003e80000100800 */
[----:B------:R-:W-:Y:S04]  /*43ac0*/  STL [R1+0x1cd8], R16 ;  /* 0x001cd81001007387 */ /* 0x000fe80000100800 */
[----:B------:R-:W-:Y:S04]  /*43ad0*/  STL [R1+0x1cd4], R17 ;  /* 0x001cd41101007387 */ /* 0x000fe80000100800 */
[----:B------:R1:W-:Y:S11]  /*43ae0*/  STL [R1+0x1cd0], R9 ;  /* 0x001cd00901007387 */ /* 0x0003f60000100800 */
[----:B------:R-:W-:Y:S01]  /*43af0*/  IMAD.MOV.U32 R186, RZ, RZ, R4 ;  /* 0x000000ffffba7224 */ /* 0x000fe200078e0004 */
[----:B------:R-:W-:Y:S01]  /*43b00*/  MOV R187, R5 ;  /* 0x0000000500bb7202 */ /* 0x000fe20000000f00 */
[----:B------:R-:W-:Y:S01]  /*43b10*/  IMAD.MOV.U32 R3, RZ, RZ, R6 ;  /* 0x000000ffff037224 */ /* 0x000fe200078e0006 */
[----:B------:R-:W-:Y:S01]  /*43b20*/  LDS R4, [R252+0x2c100] ;  /* 0x02c10000fc047984 */ /* 0x000fe20000000800 */
[----:B------:R-:W-:-:S03]  /*43b30*/  IMAD.MOV.U32 R0, RZ, RZ, R7 ;  /* 0x000000ffff007224 */ /* 0x000fc600078e0007 */
[----:B------:R-:W-:Y:S04]  /*43b40*/  LDS R6, [R252+0x2e100] ;  /* 0x02e10000fc067984 */ /* 0x000fe80000000800 */
[----:B------:R-:W-:Y:S04]  /*43b50*/  LDS R5, [R2+0x2c100] ;  /* 0x02c1000002057984 */ /* 0x000fe80000000800 */
[----:B------:R-:W1:Y:S01]  /*43b60*/  LDS R7, [R2+0x2e100] ;  /* 0x02e1000002077984 */ /* 0x000e620000000800 */
[C---:B--2---:R-:W-:Y:S08]  /*43b70*/  HMMA.1688.F32.TF32 R88, R224.reuse, R18, R140 ;  /* 0x00000012e058723c */ /* 0x044ff0000008108c */
[C---:B---3--:R-:W-:Y:S11]  /*43b80*/  HMMA.1688.F32.TF32 R144, R224.reuse, R14, R144 ;  /* 0x0000000ee090723c */ /* 0x048ff60000081090 */
[----:B------:R-:W-:Y:S05]  /*43b90*/  @!UPT UIADD3 URZ, URZ, URZ, URZ ;  /* 0x0000003f3f3ff290 */ /* 0x000fea000fffe03f */
[----:B-1----:R-:W-:Y:S01]  /*43ba0*/  IMAD.MOV.U32 R8, RZ, RZ, R88 ;  /* 0x000000ffff087224 */ /* 0x002fe200078e0058 */
[----:B------:R-:W-:Y:S01]  /*43bb0*/  MOV R9, R91 ;  /* 0x0000005b00097202 */ /* 0x000fe20000000f00 */
[----:B------:R-:W-:Y:S02]  /*43bc0*/  IMAD.MOV.U32 R16, RZ, RZ, R89 ;  /* 0x000000ffff107224 */ /* 0x000fe400078e0059 */
[----:B------:R-:W-:Y:S02]  /*43bd0*/  IMAD.MOV.U32 R17, RZ, RZ, R90 ;  /* 0x000000ffff117224 */ /* 0x000fe400078e005a */
[C---:B----4-:R-:W-:Y:S01]  /*43be0*/  HMMA.1688.F32.TF32 R88, R224.reuse, R22, R136 ;  /* 0x00000016e058723c */ /* 0x050fe20000081088 */
[----:B------:R-:W-:Y:S04]  /*43bf0*/  STL.64 [R1+0xe0], R144 ;  /* 0x0000e09001007387 */ /* 0x000fe80000100a00 */
[----:B------:R-:W-:Y:S11]  /*43c00*/  STL.64 [R1+0xe8], R146 ;  /* 0x0000e89201007387 */ /* 0x000ff60000100a00 */
[----:B------:R-:W-:Y:S07]  /*43c10*/  @!UPT UIADD3 URZ, URZ, URZ, URZ ;  /* 0x0000003f3f3ff290 */ /* 0x000fee000fffe03f */
[----:B------:R1:W-:Y:S01]  /*43c20*/  STL.64 [R1+0xc0], R88 ;  /* 0x0000c05801007387 */ /* 0x0003e20000100a00 */
[----:B------:R-:W-:Y:S02]  /*43c30*/  IMAD.MOV.U32 R13, RZ, RZ, R90 ;  /* 0x000000ffff0d7224 */ /* 0x000fe400078e005a */
[----:B------:R-:W-:Y:S02]  /*43c40*/  IMAD.MOV.U32 R12, RZ, RZ, R91 ;  /* 0x000000ffff0c7224 */ /* 0x000fe400078e005b */
[C---:B-1----:R-:W-:Y:S08]  /*43c50*/  HMMA.1688.F32.TF32 R88, R224.reuse, R26, R132 ;  /* 0x0000001ae058723c */ /* 0x042ff00000081084 */
        /* <DEDUP_REMOVED lines=20> */
[----:B------:R-:W-:Y:S01]  /*43da0*/  STL.64 [R1+0x50], R88 ;  /* 0x0000505801007387 */ /* 0x000fe20000100a00 */
[C---:B------:R-:W-:Y:S03]  /*43db0*/  HMMA.1688.F32.TF32 R92, R224.reuse, R66, R92 ;  /* 0x00000042e05c723c */ /* 0x040fe6000008105c */
[----:B------:R1:W-:Y:S05]  /*43dc0*/  STL.64 [R1+0x58], R90 ;  /* 0x0000585a01007387 */ /* 0x0003ea0000100a00 */
[C---:B------:R-:W-:Y:S08]  /*43dd0*/  HMMA.1688.F32.TF32 R84, R224.reuse, R70, R84 ;  /* 0x00000046e054723c */ /* 0x040ff00000081054 */
[----:B-1----:R-:W-:Y:S01]  /*43de0*/  HMMA.1688.F32.TF32 R88, R224, R62, R96 ;  /* 0x0000003ee058723c */ /* 0x002fe20000081060 */
        /* <DEDUP_REMOVED lines=8> */
[----:B------:R-:W-:Y:S04]  /*43e70*/  STL.64 [R1+0x18], R94 ;  /* 0x0000185e01007387 */ /* 0x000fe80000100a00 */
[----:B------:R-:W-:Y:S04]  /*43e80*/  STL.64 [R1], R84 ;  /* 0x0000005401007387 */ /* 0x000fe80000100a00 */
[----:B------:R1:W-:Y:S04]  /*43e90*/  STL.64 [R1+0x8], R86 ;  /* 0x0000085601007387 */ /* 0x0003e80000100a00 */
[----:B------:R-:W-:Y:S04]  /*43ea0*/  LDS R88, [R252+0x2c200] ;  /* 0x02c20000fc587984 */ /* 0x000fe80000000800 */
[----:B------:R-:W-:Y:S01]  /*43eb0*/  LDS R90, [R252+0x2e200] ;  /* 0x02e20000fc5a7984 */ /* 0x000fe20000000800 */
[----:B-1----:R-:W-:Y:S03]  /*43ec0*/  HMMA.1688.F32.TF32 R84, R4, R10, R80 ;  /* 0x0000000a0454723c */ /* 0x002fe60000081050 */
[----:B------:R-:W-:Y:S04]  /*43ed0*/  LDS R89, [R2+0x2c200] ;  /* 0x02c2000002597984 */ /* 0x000fe80000000800 */
[----:B------:R-:W1:Y:S01]  /*43ee0*/  LDS R91, [R2+0x2e200] ;  /* 0x02e20000025b7984 */ /* 0x000e620000000800 */
[----:B------:R-:W-:Y:S01]  /*43ef0*/  IMAD.MOV.U32 R80, RZ, RZ, R72 ;  /* 0x000000ffff507224 */ /* 0x000fe200078e0048 */
[----:B------:R-:W-:Y:S11]  /*43f00*/  MOV R81, R74 ;  /* 0x0000004a00517202 */ /* 0x000ff60000000f00 */
[----:B------:R-:W-:Y:S03]  /*43f10*/  @!UPT UIADD3 URZ, URZ, URZ, URZ ;  /* 0x0000003f3f3ff290 */ /* 0x000fe6000fffe03f */
[----:B------:R2:W-:Y:S04]  /*43f20*/  STL.64 [R1+0x870], R84 ;  /* 0x0008705401007387 */ /* 0x0005e80000100a00 */
[----:B------:R3:W-:Y:S04]  /*43f30*/  STL.64 [R1+0x878], R86 ;  /* 0x0008785601007387 */ /* 0x0007e80000100a00 */
[----:B------:R-:W4:Y:S04]  /*43f40*/  LDL.LU R72, [R1+0x1edc] ;  /* 0x001edc0001487983 */ /* 0x000f280000300800 */
[----:B------:R1:W-:Y:S04]  /*43f50*/  STL.64 [R1+0x1e0], R76 ;  /* 0x0001e04c01007387 */ /* 0x0003e80000100a00 */
[----:B------:R1:W-:Y:S04]  /*43f60*/  STL.64 [R1+0x1e8], R78 ;  /* 0x0001e84e01007387 */ /* 0x0003e80000100a00 */
[----:B------:R-:W2:Y:S01]  /*43f70*/  LDL.LU R74, [R1+0x1ed8] ;  /* 0x001ed800014a7983 */ /* 0x000ea20000300800 */
[----:B------:R-:W-:-:S03]  /*43f80*/  IMAD.MOV.U32 R92, RZ, RZ, R73 ;  /* 0x000000ffff5c7224 */ /* 0x000fc600078e0049 */
[----:B------:R-:W3:Y:S01]  /*43f90*/  LDL.LU R82, [R1+0x268] ;  /* 0x0002680001527983 */ /* 0x000ee20000300800 */
[----:B------:R-:W-:-:S03]  /*43fa0*/  IMAD.MOV.U32 R93, RZ, RZ, R75 ;  /* 0x000000ffff5d7224 */ /* 0x000fc600078e004b */
[----:B------:R-:W3:Y:S04]  /*43fb0*/  LDL.LU R83, [R1+0x26c] ;  /* 0x00026c0001537983 */ /* 0x000ee80000300800 */
[----:B------:R-:W3:Y:S04]  /*43fc0*/  LDL.LU R73, [R1+0x1ed4] ;  /* 0x001ed40001497983 */ /* 0x000ee80000300800 */
[----:B------:R-:W3:Y:S01]  /*43fd0*/  LDL.LU R75, [R1+0x1ed0] ;  /* 0x001ed000014b7983 */ /* 0x000ee20000300800 */
[----:B----4-:R-:W-:-:S03]  /*43fe0*/  IMAD.MOV.U32 R94, RZ, RZ, R72 ;  /* 0x000000ffff5e7224 */ /* 0x010fc600078e0048 */
[----:B------:R-:W4:Y:S01]  /*43ff0*/  LDL.LU R72, [R1+0x1ecc] ;  /* 0x001ecc0001487983 */ /* 0x000f220000300800 */
[----:B--2---:R-:W-:-:S03]  /*44000*/  MOV R95, R74 ;  /* 0x0000004a005f7202 */ /* 0x004fc60000000f00 */
[----:B------:R-:W2:Y:S04]  /*44010*/  LDL.LU R74, [R1+0x1ec8] ;  /* 0x001ec800014a7983 */ /* 0x000ea80000300800 */
[----:B------:R-:W2:Y:S04]  /*44020*/  LDL.LU R96, [R1+0x470] ;  /* 0x0004700001607983 */ /* 0x000ea80000300800 */
[----:B------:R-:W2:Y:S04]  /*44030*/  LDL.LU R97, [R1+0x474] ;  /* 0x0004740001617983 */ /* 0x000ea80000300800 */
[----:B------:R-:W2:Y:S01]  /*44040*/  LDL.LU R98, [R1+0x478] ;  /* 0x0004780001627983 */ /* 0x000ea20000300800 */
[----:B---3--:R-:W-:Y:S01]  /*44050*/  MOV R103, R73 ;  /* 0x0000004900677202 */ /* 0x008fe20000000f00 */
[----:B------:R-:W-:-:S02]  /*44060*/  IMAD.MOV.U32 R102, RZ, RZ, R75 ;  /* 0x000000ffff667224 */ /* 0x000fc400078e004b */
[----:B------:R-:W3:Y:S01]  /*44070*/  LDL.LU R99, [R1+0x47c] ;  /* 0x00047c0001637983 */ /* 0x000ee20000300800 */
[----:B----4-:R-:W-:-:S03]  /*44080*/  IMAD.MOV.U32 R100, RZ, RZ, R72 ;  /* 0x000000ffff647224 */ /* 0x010fc600078e0048 */
[----:B------:R-:W4:Y:S01]  /*44090*/  LDL.LU R72, [R1+0x1ec4] ;  /* 0x001ec40001487983 */ /* 0x000f220000300800 */
[----:B--2---:R-:W-:-:S03]  /*440a0*/  IMAD.MOV.U32 R101, RZ, RZ, R74 ;  /* 0x000000ffff657224 */ /* 0x004fc600078e004a */
        /* <DEDUP_REMOVED lines=31> */
[----:B----4-:R-:W-:-:S03]  /*442a0*/  MOV R115, R72 ;  /* 0x0000004800737202 */ /* 0x010fc60000000f00 */
[----:B------:R-:W4:Y:S01]  /*442b0*/  LDL.LU R72, [R1+0x180] ;  /* 0x0001800001487983 */ /* 0x000f220000300800 */
[----:B--2---:R-:W-:Y:S02]  /*442c0*/  IMAD.MOV.U32 R113, RZ, RZ, R74 ;  /* 0x000000ffff717224 */ /* 0x004fe400078e004a */
[----:B---3--:R-:W-:Y:S02]  /*442d0*/  IMAD.MOV.U32 R112, RZ, RZ, R75 ;  /* 0x000000ffff707224 */ /* 0x008fe400078e004b */
[----:B------:R-:W-:Y:S02]  /*442e0*/  IMAD.MOV.U32 R114, RZ, RZ, R73 ;  /* 0x000000ffff727224 */ /* 0x000fe400078e0049 */
        /* <DEDUP_REMOVED lines=45> */
[----:B------:R-:W3:Y:S04]  /*445c0*/  LDL.LU R78, [R1+0x258] ;  /* 0x00025800014e7983 */ /* 0x000ee80000300800 */
[----:B------:R-:W3:Y:S01]  /*445d0*/  LDL.LU R79, [R1+0x25c] ;  /* 0x00025c00014f7983 */ /* 0x000ee20000300800 */
[C---:B----4-:R-:W-:Y:S08]  /*445e0*/  HMMA.1688.F32.TF32 R72, R4.reuse, R34, R72 ;  /* 0x000000220448723c */ /* 0x050ff00000081048 */
[C---:B--2---:R-:W-:Y:S08]  /*445f0*/  HMMA.1688.F32.TF32 R152, R4.reuse, R30, R152 ;  /* 0x0000001e0498723c */ /* 0x044ff00000081098 */
[C---:B---3--:R-:W-:Y:S08]  /*44600*/  HMMA.1688.F32.TF32 R160, R4.reuse, R22, R160 ;  /* 0x0000001604a0723c */ /* 0x048ff000000810a0 */
[C---:B------:R-:W-:Y:S08]  /*44610*/  HMMA.1688.F32.TF32 R164, R4.reuse, R18, R164 ;  /* 0x0000001204a4723c */ /* 0x040ff000000810a4 */
[C---:B------:R-:W-:Y:S11]  /*44620*/  HMMA.1688.F32.TF32 R156, R4.reuse, R26, R156 ;  /* 0x0000001a049c723c */ /* 0x040ff6000008109c */
        /* <DEDUP_REMOVED lines=42> */
[C---:B------:R-:W-:Y:S03]  /*448d0*/  HMMA.1688.F32.TF32 R120, R88.reuse, R10, R120 ;  /* 0x0000000a5878723c */ /* 0x040fe60000081078 */
[----:B------:R-:W-:Y:S04]  /*448e0*/  STL.64 [R1+0x128], R130 ;  /* 0x0001288201007387 */ /* 0x000fe80000100a00 */
[----:B------:R-:W-:Y:S04]  /*448f0*/  STL.64 [R1+0x110], R124 ;  /* 0x0001107c01007387 */ /* 0x000fe80000100a00 */
[----:B------:R-:W-:Y:S01]  /*44900*/  STL.64 [R1+0x118], R126 ;  /* 0x0001187e01007387 */ /* 0x000fe20000100a00 */
[C---:B------:R-:W-:Y:S08]  /*44910*/  HMMA.1688.F32.TF32 R112, R88.reuse, R18, R112 ;  /* 0x000000125870723c */ /* 0x040ff00000081070 */
[C---:B------:R-:W-:Y:S08]  /*44920*/  HMMA.1688.F32.TF32 R108, R88.reuse, R22, R108 ;  /* 0x00000016586c723c */ /* 0x040ff0000008106c */
[C---:B------:R-:W-:Y:S08]  /*44930*/  HMMA.1688.F32.TF32 R100, R88.reuse, R30, R100 ;  /* 0x0000001e5864723c */ /* 0x040ff00000081064 */
[----:B------:R-:W-:Y:S08]  /*44940*/  HMMA.1688.F32.TF32 R96, R88, R34, R96 ;  /* 0x000000225860723c */ /* 0x000ff00000081060 */
[----:B--2---:R-:W-:Y:S01]  /*44950*/  HMMA.1688.F32.TF32 R72, R4, R70, R72 ;  /* 0x000000460448723c */ /* 0x004fe20000081048 */
[----:B------:R-:W-:Y:S04]  /*44960*/  LDS R4, [R252+0x2c300] ;  /* 0x02c30000fc047984 */ /* 0x000fe80000000800 */
[----:B------:R-:W-:Y:S04]  /*44970*/  LDS R6, [R252+0x2e300] ;  /* 0x02e30000fc067984 */ /* 0x000fe80000000800 */
[----:B------:R-:W-:Y:S04]  /*44980*/  LDS R5, [R2+0x2c300] ;  /* 0x02c3000002057984 */ /* 0x000fe80000000800 */
[----:B------:R-:W1:Y:S10]  /*44990*/  LDS R7, [R2+0x2e300] ;  /* 0x02e3000002077984 */ /* 0x000e740000000800 */
[----:B------:R-:W-:Y:S04]  /*449a0*/  STL.64 [R1+0x5a0], R72 ;  /* 0x0005a04801007387 */ /* 0x000fe80000100a00 */
[----:B------:R2:W-:Y:S02]  /*449b0*/  STL.64 [R1+0x5a8], R74 ;  /* 0x0005a84a01007387 */ /* 0x0005e40000100a00 */
[C---:B--2---:R-:W-:Y:S02]  /*449c0*/  HMMA.1688.F32.TF32 R72, R88.reuse, R14, R116 ;  /* 0x0000000e5848723c */ /* 0x044fe40000081074 */
[----:B------:R-:W-:Y:S04]  /*449d0*/  STL.64 [R1+0x860], R120 ;  /* 0x0008607801007387 */ /* 0x000fe80000100a00 */
[----:B------:R-:W-:Y:S11]  /*449e0*/  STL.64 [R1+0x868], R122 ;  /* 0x0008687a01007387 */ /* 0x000ff60000100a00 */
[----:B------:R-:W-:Y:S06]  /*449f0*/  @!UPT UIADD3 URZ, URZ, URZ, URZ ;  /* 0x0000003f3f3ff290 */ /* 0x000fec000fffe03f */
        /* <DEDUP_REMOVED lines=15> */
[----:B------:R-:W-:Y:S07]  /*44af0*/  HMMA.1688.F32.TF32 R84, R88, R46, R80 ;  /* 0x0000002e5854723c */ /* 0x000fee0000081050 */
[----:B------:R2:W-:Y:S01]  /*44b00*/  STL.64 [R1+0x7f0], R72 ;  /* 0x0007f04801007387 */ /* 0x0005e20000100a00 */
[----:B------:R-:W-:-:S02]  /*44b10*/  IMAD.MOV.U32 R45, RZ, RZ, R74 ;  /* 0x000000ffff2d7224 */ /* 0x000fc400078e004a */
[----:B------:R-:W-:Y:S02]  /*44b20*/  IMAD.MOV.U32 R44, RZ, RZ, R75 ;  /* 0x000000ffff2c7224 */ /* 0x000fe400078e004b */
[C---:B--2---:R-:W-:Y:S03]  /*44b30*/  HMMA.1688.F32.TF32 R72, R88.reuse, R50, R76 ;  /* 0x000000325848723c */ /* 0x044fe6000008104c */
        /* <DEDUP_REMOVED lines=90> */
[----:B------:R-:W-:Y:S11]  /*450e0*/  HMMA.1688.F32.TF32 R140, R88, R62, R140 ;  /* 0x0000003e588c723c */ /* 0x000ff6000008108c */
        /* <DEDUP_REMOVED lines=29> */
[C---:B------:R-:W-:Y:S07]  /*452c0*/  HMMA.1688.F32.TF32 R224, R4.reuse, R22, R224 ;  /* 0x0000001604e0723c */ /* 0x040fee00000810e0 */
[----:B------:R-:W-:Y:S04]  /*452d0*/  STL.64 [R1+0x7d0], R132 ;  /* 0x0007d08401007387 */ /* 0x000fe80000100a00 */
[----:B------:R1:W-:Y:S01]  /*452e0*/  STL.64 [R1+0x7d8], R134 ;  /* 0x0007d88601007387 */ /* 0x0003e20000100a00 */
[C---:B------:R-:W-:Y:S03]  /*452f0*/  HMMA.1688.F32.TF32 R124, R4.reuse, R26, R124 ;  /* 0x0000001a047c723c */ /* 0x040fe6000008107c */
[----:B-1----:R-:W3:Y:S04]  /*45300*/  LDL.LU.64 R134, [R1+0x1e20] ;  /* 0x001e200001867983 */ /* 0x002ee80000300a00 */
[----:B------:R-:W3:Y:S04]  /*45310*/  LDL.LU.64 R132, [R1+0x1e18] ;  /* 0x001e180001847983 */ /* 0x000ee80000300a00 */
[----:B------:R-:W-:Y:S04]  /*45320*/  STL.64 [R1+0x7c0], R128 ;  /* 0x0007c08001007387 */ /* 0x000fe80000100a00 */
[----:B------:R1:W-:Y:S04]  /*45330*/  STL.64 [R1+0x7c8], R130 ;  /* 0x0007c88201007387 */ /* 0x0003e80000100a00 */
[----:B-1----:R-:W3:Y:S04]  /*45340*/  LDL.LU.64 R130, [R1+0x1e10] ;  /* 0x001e100001827983 */ /* 0x002ee80000300a00 */
[----:B------:R-:W3:Y:S01]  /*45350*/  LDL.LU.64 R128, [R1+0x1e08] ;  /* 0x001e080001807983 */ /* 0x000ee20000300a00 */
[C---:B------:R-:W-:Y:S08]  /*45360*/  HMMA.1688.F32.TF32 R116, R4.reuse, R34, R116 ;  /* 0x000000220474723c */ /* 0x040ff00000081074 */
[C---:B------:R-:W-:Y:S08]  /*45370*/  HMMA.1688.F32.TF32 R112, R4.reuse, R38, R112 ;  /* 0x000000260470723c */ /* 0x040ff00000081070 */
[C---:B------:R-:W-:Y:S08]  /*45380*/  HMMA.1688.F32.TF32 R104, R4.reuse, R46, R104 ;  /* 0x0000002e0468723c */ /* 0x040ff00000081068 */
[C---:B------:R-:W-:Y:S08]  /*45390*/  HMMA.1688.F32.TF32 R100, R4.reuse, R50, R100 ;  /* 0x000000320464723c */ /* 0x040ff00000081064 */
[C---:B------:R-:W-:Y:S08]  /*453a0*/  HMMA.1688.F32.TF32 R84, R4.reuse, R62, R84 ;  /* 0x0000003e0454723c */ /* 0x040ff00000081054 */
[C---:B------:R-:W-:Y:S11]  /*453b0*/  HMMA.1688.F32.TF32 R80, R4.reuse, R66, R80 ;  /* 0x000000420450723c */ /* 0x040ff60000081050 */
[----:B------:R-:W-:Y:S11]  /*453c0*/  @!UPT UIADD3 URZ, URZ, URZ, URZ ;  /* 0x0000003f3f3ff290 */ /* 0x000ff6000fffe03f */
[----:B------:R-:W-:Y:S02]  /*453d0*/  @!UPT UIADD3 URZ, URZ, URZ, URZ ;  /* 0x0000003f3f3ff290 */ /* 0x000fe4000fffe03f */
[----:B------:R-:W-:Y:S01]  /*453e0*/  IMAD.MOV.U32 R29, RZ, RZ, R82 ;  /* 0x000000ffff1d7224 */ /* 0x000fe200078e0052 */
[----:B------:R-:W-:Y:S01]  /*453f0*/  MOV R28, R83 ;  /* 0x00000053001c7202 */ /* 0x000fe20000000f00 */
        /* <DEDUP_REMOVED lines=20> */
[----:B------:R-:W-:Y:S11]  /*45540*/  STL.64 [R1+0x750], R104 ;  /* 0x0007506801007387 */ /* 0x000ff60000100a00 */
[----:B------:R-:W-:Y:S11]  /*45550*/  @!UPT UIADD3 URZ, URZ, URZ, URZ ;  /* 0x0000003f3f3ff290 */ /* 0x000ff6000fffe03f */
[----:B------:R-:W-:Y:S01]  /*45560*/  IMAD.MOV.U32 R25, RZ, RZ, R88 ;  /* 0x000000ffff197224 */ /* 0x000fe200078e0058 */
[----:B------:R-:W-:Y:S01]  /*45570*/  MOV R24, R89 ;  /* 0x0000005900187202 */ /* 0x000fe20000000f00 */
[----:B------:R-:W-:Y:S02]  /*45580*/  IMAD.MOV.U32 R21, RZ, RZ, R90 ;  /* 0x000000ffff157224 */ /* 0x000fe400078e005a */
[----:B------:R-:W-:Y:S02]  /*45590*/  IMAD.MOV.U32 R20, RZ, RZ, R91 ;  /* 0x000000ffff147224 */ /* 0x000fe400078e005b */
[C---:B------:R-:W-:Y:S01]  /*455a0*/  HMMA.1688.F32.TF32 R88, R4.reuse, R58, R92 ;  /* 0x0000003a0458723c */ /* 0x040fe2000008105c */
[----:B------:R-:W-:Y:S04]  /*455b0*/  STL.64 [R1+0x758], R106 ;  /* 0x0007586a01007387 */ /* 0x000fe80000100a00 */
[----:B------:R-:W-:Y:S04]  /*455c0*/  STL.64 [R1+0x740], R100 ;  /* 0x0007406401007387 */ /* 0x000fe80000100a00 */
[----:B------:R-:W-:Y:S11]  /*455d0*/  STL.64 [R1+0x748], R102 ;  /* 0x0007486601007387 */ /* 0x000ff60000100a00 */
[----:B------:R-:W-:Y:S03]  /*455e0*/  @!UPT UIADD3 URZ, URZ, URZ, URZ ;  /* 0x0000003f3f3ff290 */ /* 0x000fe6000fffe03f */
[----:B------:R-:W-:Y:S04]  /*455f0*/  STL.64 [R1+0x720], R88 ;  /* 0x0007205801007387 */ /* 0x000fe80000100a00 */
[----:B------:R1:W-:Y:S04]  /*45600*/  STL.64 [R1+0x728], R90 ;  /* 0x0007285a01007387 */ /* 0x0003e80000100a00 */
[----:B------:R-:W-:Y:S04]  /*45610*/  STL.64 [R1+0x710], R84 ;  /* 0x0007105401007387 */ /* 0x000fe80000100a00 */
[----:B------:R-:W-:Y:S04]  /*45620*/  STL.64 [R1+0x718], R86 ;  /* 0x0007185601007387 */ /* 0x000fe80000100a00 */
[----:B------:R2:W-:Y:S01]  /*45630*/  STL.64 [R1+0x700], R80 ;  /* 0x0007005001007387 */ /* 0x0005e20000100a00 */
[----:B-1----:R-:W-:Y:S03]  /*45640*/  HMMA.1688.F32.TF32 R88, R4, R70, R76 ;  /* 0x000000460458723c */ /* 0x002fe6000008104c */
        /* <DEDUP_REMOVED lines=8> */
[----:B--2---:R-:W2:Y:S04]  /*456d0*/  LDL.LU R80, [R1+0x2c0] ;  /* 0x0002c00001507983 */ /* 0x004ea80000300800 */
        /* <DEDUP_REMOVED lines=43> */
[----:B------:R1:W-:Y:S04]  /*45990*/  STL [R1+0x1ccc], R88 ;  /* 0x001ccc5801007387 */ /* 0x0003e80000100800 */
[----:B------:R1:W-:Y:S04]  /*459a0*/  STL [R1+0x1cc8], R89 ;  /* 0x001cc85901007387 */ /* 0x0003e80000100800 */
[----:B------:R1:W-:Y:S04]  /*459b0*/  STL [R1+0x1cc4], R90 ;  /* 0x001cc45a01007387 */ /* 0x0003e80000100800 */
[----:B------:R1:W-:Y:S04]  /*459c0*/  STL [R1+0x1cc0], R91 ;  /* 0x001cc05b01007387 */ /* 0x0003e80000100800 */
[----:B-1----:R-:W4:Y:S04]  /*459d0*/  LDL.LU R88, [R1+0x370] ;  /* 0x0003700001587983 */ /* 0x002f280000300800 */
[----:B------:R-:W4:Y:S04]  /*459e0*/  LDL.LU R89, [R1+0x374] ;  /* 0x0003740001597983 */ /* 0x000f280000300800 */
[----:B------:R-:W4:Y:S04]  /*459f0*/  LDL.LU R90, [R1+0x378] ;  /* 0x00037800015a7983 */ /* 0x000f280000300800 */
[----:B------:R-:W4:Y:S04]  /*45a00*/  LDL.LU R91, [R1+0x37c] ;  /* 0x00037c00015b7983 */ /* 0x000f280000300800 */
[----:B------:R-:W-:Y:S04]  /*45a10*/  LDS R4, [R252+0x2c500] ;  /* 0x02c50000fc047984 */ /* 0x000fe80000000800 */
[----:B------:R-:W-:Y:S04]  /*45a20*/  LDS R6, [R252+0x2e500] ;  /* 0x02e50000fc067984 */ /* 0x000fe80000000800 */
[----:B------:R-:W-:Y:S04]  /*45a30*/  LDS R5, [R2+0x2c500] ;  /* 0x02c5000002057984 */ /* 0x000fe80000000800 */
[----:B------:R-:W1:Y:S01]  /*45a40*/  LDS R7, [R2+0x2e500] ;  /* 0x02e5000002077984 */ /* 0x000e620000000800 */
        /* <DEDUP_REMOVED lines=11> */
[----:B------:R-:W-:Y:S01]  /*45b00*/  IMAD.MOV.U32 R53, RZ, RZ, R122 ;  /* 0x000000ffff357224 */ /* 0x000fe200078e007a */
[----:B------:R-:W-:Y:S01]  /*45b10*/  MOV R52, R123 ;  /* 0x0000007b00347202 */ /* 0x000fe20000000f00 */
[----:B------:R-:W-:-:S05]  /*45b20*/  IMAD.MOV.U32 R57, RZ, RZ, R120 ;  /* 0x000000ffff397224 */ /* 0x000fca00078e0078 */
[----:B------:R-:W-:Y:S01]  /*45b30*/  HMMA.1688.F32.TF32 R104, R72, R34, R104 ;  /* 0x000000224868723c */ /* 0x000fe20000081068 */
[----:B------:R-:W-:Y:S01]  /*45b40*/  IMAD.MOV.U32 R56, RZ, RZ, R121 ;  /* 0x000000ffff387224 */ /* 0x000fe200078e0079 */
[----:B------:R-:W-:Y:S01]  /*45b50*/  MOV R40, R119 ;  /* 0x0000007700287202 */ /* 0x000fe20000000f00 */
[----:B------:R-:W-:-:S05]  /*45b60*/  IMAD.MOV.U32 R41, RZ, RZ, R118 ;  /* 0x000000ffff297224 */ /* 0x000fca00078e0076 */
[----:B------:R-:W-:Y:S01]  /*45b70*/  HMMA.1688.F32.TF32 R88, R72, R10, R88 ;  /* 0x0000000a4858723c */ /* 0x000fe20000081058 */
[----:B------:R-:W-:Y:S01]  /*45b80*/  IMAD.MOV.U32 R49, RZ, RZ, R116 ;  /* 0x000000ffff317224 */ /* 0x000fe200078e0074 */
[----:B------:R-:W-:Y:S01]  /*45b90*/  MOV R32, R115 ;  /* 0x0000007300207202 */ /* 0x000fe20000000f00 */
[----:B------:R-:W-:Y:S02]  /*45ba0*/  IMAD.MOV.U32 R48, RZ, RZ, R117 ;  /* 0x000000ffff307224 */ /* 0x000fe400078e0075 */
[----:B------:R-:W-:Y:S02]  /*45bb0*/  IMAD.MOV.U32 R33, RZ, RZ, R114 ;  /* 0x000000ffff217224 */ /* 0x000fe400078e0072 */
[----:B------:R-:W-:Y:S02]  /*45bc0*/  IMAD.MOV.U32 R37, RZ, RZ, R112 ;  /* 0x000000ffff257224 */ /* 0x000fe400078e0070 */
[----:B------:R-:W-:Y:S11]  /*45bd0*/  IMAD.MOV.U32 R36, RZ, RZ, R113 ;  /* 0x000000ffff247224 */ /* 0x000ff600078e0071 */
[----:B------:R-:W-:Y:S03]  /*45be0*/  @!UPT UIADD3 URZ, URZ, URZ, URZ ;  /* 0x0000003f3f3ff290 */ /* 0x000fe6000fffe03f */
[----:B------:R2:W-:Y:S04]  /*45bf0*/  STL.64 [R1+0x6f0], R88 ;  /* 0x0006f05801007387 */ /* 0x0005e80000100a00 */
[----:B------:R3:W-:Y:S01]  /*45c00*/  STL.64 [R1+0x6f8], R90 ;  /* 0x0006f85a01007387 */ /* 0x0007e20000100a00 */
[----:B--2---:R-:W-:Y:S02]  /*45c10*/  IMAD.MOV.U32 R88, RZ, RZ, R124 ;  /* 0x000000ffff587224 */ /* 0x004fe400078e007c */
[----:B------:R-:W-:Y:S02]  /*45c20*/  IMAD.MOV.U32 R89, RZ, RZ, R125 ;  /* 0x000000ffff597224 */ /* 0x000fe400078e007d */
[----:B---3--:R-:W-:Y:S01]  /*45c30*/  IMAD.MOV.U32 R90, RZ, RZ, R126 ;  /* 0x000000ffff5a7224 */ /* 0x008fe200078e007e */
[----:B------:R-:W-:-:S02]  /*45c40*/  MOV R91, R127 ;  /* 0x0000007f005b7202 */ /* 0x000fc40000000f00 */
[----:B------:R-:W2:Y:S04]  /*45c50*/  LDL.LU.64 R126, [R1+0x1e00] ;  /* 0x001e0000017e7983 */ /* 0x000ea80000300a00 */
[----:B------:R-:W2:Y:S04]  /*45c60*/  LDL.LU.64 R124, [R1+0x1df8] ;  /* 0x001df800017c7983 */ /* 0x000ea80000300a00 */
[----:B------:R-:W3:Y:S04]  /*45c70*/  LDL.LU.64 R122, [R1+0x1df0] ;  /* 0x001df000017a7983 */ /* 0x000ee80000300a00 */
[----:B------:R-:W3:Y:S04]  /*45c80*/  LDL.LU.64 R120, [R1+0x1de8] ;  /* 0x001de80001787983 */ /* 0x000ee80000300a00 */
[----:B------:R-:W4:Y:S04]  /*45c90*/  LDL.LU.64 R118, [R1+0x1de0] ;  /* 0x001de00001767983 */ /* 0x000f280000300a00 */
[----:B------:R-:W4:Y:S04]  /*45ca0*/  LDL.LU.64 R116, [R1+0x1dd8] ;  /* 0x001dd80001747983 */ /* 0x000f280000300a00 */
[----:B------:R-:W2:Y:S04]  /*45cb0*/  LDL.LU.64 R114, [R1+0x1dd0] ;  /* 0x001dd00001727983 */ /* 0x000ea80000300a00 */
        /* <DEDUP_REMOVED lines=33> */
[----:B------:R-:W-:Y:S11]  /*45ed0*/  HMMA.1688.F32.TF32 R224, R72, R62, R224 ;  /* 0x0000003e48e0723c */ /* 0x000ff600000810e0 */
[----:B------:R-:W-:Y:S11]  /*45ee0*/  @!UPT UIADD3 URZ, URZ, URZ, URZ ;  /* 0x0000003f3f3ff290 */ /* 0x000ff6000fffe03f */
[----:B------:R-:W-:Y:S01]  /*45ef0*/  @!UPT UIADD3 URZ, URZ, URZ, URZ ;  /* 0x0000003f3f3ff290 */ /* 0x000fe2000fffe03f */
[----:B------:R-:W-:Y:S04]  /*45f00*/  STL.64 [R1+0x620], R224 ;  /* 0x000620e001007387 */ /* 0x000fe80000100a00 */
[----:B------:R-:W-:Y:S01]  /*45f10*/  STL.64 [R1+0x628], R226 ;  /* 0x000628e201007387 */ /* 0x000fe20000100a00 */
[----:B--2---:R-:W-:Y:S08]  /*45f20*/  HMMA.1688.F32.TF32 R92, R4, R14, R92 ;  /* 0x0000000e045c723c */ /* 0x004ff0000008105c */
[C---:B---3--:R-:W-:Y:S08]  /*45f30*/  HMMA.1688.F32.TF32 R80, R72.reuse, R70, R80 ;  /* 0x000000464850723c */ /* 0x048ff00000081050 */
[----:B----4-:R-:W-:Y:S11]  /*45f40*/  HMMA.1688.F32.TF32 R76, R72, R66, R76 ;  /* 0x00000042484c723c */ /* 0x010ff6000008104c */
[----:B------:R-:W-:Y:S05]  /*45f50*/  @!UPT UIADD3 URZ, URZ, URZ, URZ ;  /* 0x0000003f3f3ff290 */ /* 0x000fea000fffe03f */
[----:B------:R-:W-:Y:S02]  /*45f60*/  IMAD.MOV.U32 R69, RZ, RZ, R82 ;  /* 0x000000ffff457224 */ /* 0x000fe400078e0052 */
[----:B------:R-:W-:Y:S01]  /*45f70*/  IMAD.MOV.U32 R68, RZ, RZ, R83 ;  /* 0x000000ffff447224 */ /* 0x000fe200078e0053 */
[C---:B------:R-:W-:Y:S08]  /*45f80*/  HMMA.1688.F32.TF32 R72, R4.reuse, R10, R84 ;  /* 0x0000000a0448723c */ /* 0x040ff00000081054 */
[C---:B------:R-:W-:Y:S01]  /*45f90*/  HMMA.1688.F32.TF32 R84, R4.reuse, R18, R96 ;  /* 0x000000120454723c */ /* 0x040fe20000081060 */
[----:B------:R-:W-:Y:S04]  /*45fa0*/  STL.64 [R1+0x610], R76 ;  /* 0x0006104c01007387 */ /* 0x000fe80000100a00 */
[----:B------:R-:W-:Y:S04]  /*45fb0*/  STL.64 [R1+0x618], R78 ;  /* 0x0006184e01007387 */ /* 0x000fe80000100a00 */
[----:B------:R1:W-:Y:S04]  /*45fc0*/  STL.64 [R1+0x3a0], R80 ;  /* 0x0003a05001007387 */ /* 0x0003e80000100a00 */
[----:B------:R-:W-:Y:S04]  /*45fd0*/  LDS R76, [R252+0x2c600] ;  /* 0x02c60000fc4c7984 */ /* 0x000fe80000000800 */
        /* <DEDUP_REMOVED lines=8> */
[----:B------:R-:W1:Y:S04]  /*46060*/  LDS R79, [R2+0x2e600] ;  /* 0x02e60000024f7984 */ /* 0x000e680000000800 */
[----:B------:R-:W-:Y:S01]  /*46070*/  STL.64 [R1+0x930], R80 ;  /* 0x0009305001007387 */ /* 0x000fe20000100a00 */
[C---:B--2---:R-:W-:Y:S03]  /*46080*/  HMMA.1688.F32.TF32 R84, R4.reuse, R30, R108 ;  /* 0x0000001e0454723c */ /* 0x044fe6000008106c */
[----:B------:R2:W-:Y:S05]  /*46090*/  STL.64 [R1+0x938], R82 ;  /* 0x0009385201007387 */ /* 0x0005ea0000100a00 */
[----:B--2---:R-:W-:Y:S03]  /*460a0*/  HMMA.1688.F32.TF32 R80, R4, R34, R112 ;  /* 0x000000220450723c */ /* 0x004fe60000081070 */
[----:B------:R-:W-:Y:S04]  /*460b0*/  STL.64 [R1+0x920], R92 ;  /* 0x0009205c01007387 */ /* 0x000fe80000100a00 */
[----:B------:R-:W-:Y:S08]  /*460c0*/  STL.64 [R1+0x928], R94 ;  /* 0x0009285e01007387 */ /* 0x000ff00000100a00 */
[----:B------:R-:W-:Y:S04]  /*460d0*/  STL.64 [R1+0x910], R84 ;  /* 0x0009105401007387 */ /* 0x000fe80000100a00 */
[----:B------:R2:W-:Y:S05]  /*460e0*/  STL.64 [R1+0x918], R86 ;  /* 0x0009185601007387 */ /* 0x0005ea0000100a00 */
[----:B------:R-:W-:Y:S01]  /*460f0*/  IMAD.MOV.U32 R115, RZ, RZ, R80 ;  /* 0x000000ffff737224 */ /* 0x000fe200078e0050 */
[----:B------:R-:W-:Y:S01]  /*46100*/  MOV R114, R81 ;  /* 0x0000005100727202 */ /* 0x000fe20000000f00 */
[----:B------:R-:W-:-:S02]  /*46110*/  IMAD.MOV.U32 R113, RZ, RZ, R82 ;  /* 0x000000ffff717224 */ /* 0x000fc400078e0052 */
[----:B------:R-:W-:Y:S02]  /*46120*/  IMAD.MOV.U32 R112, RZ, RZ, R83 ;  /* 0x000000ffff707224 */ /* 0x000fe400078e0053 */
[C---:B------:R-:W-:Y:S08]  /*46130*/  HMMA.1688.F32.TF32 R80, R4.reuse, R42, R120 ;  /* 0x0000002a0450723c */ /* 0x040ff00000081078 */
[C---:B--2---:R-:W-:Y:S11]  /*46140*/  HMMA.1688.F32.TF32 R84, R4.reuse, R38, R116 ;  /* 0x000000260454723c */ /* 0x044ff60000081074 */
[----:B------:R-:W-:Y:S05]  /*46150*/  @!UPT UIADD3 URZ, URZ, URZ, URZ ;  /* 0x0000003f3f3ff290 */ /* 0x000fea000fffe03f */
[----:B------:R-:W-:Y:S01]  /*46160*/  IMAD.MOV.U32 R119, RZ, RZ, R80 ;  /* 0x000000ffff777224 */ /* 0x000fe200078e0050 */
[----:B------:R-:W-:Y:S01]  /*46170*/  MOV R118, R81 ;  /* 0x0000005100767202 */ /* 0x000fe20000000f00 */
[----:B------:R-:W-:Y:S02]  /*46180*/  IMAD.MOV.U32 R117, RZ, RZ, R82 ;  /* 0x000000ffff757224 */ /* 0x000fe400078e0052 */
[----:B------:R-:W-:Y:S02]  /*46190*/  IMAD.MOV.U32 R116, RZ, RZ, R83 ;  /* 0x000000ffff747224 */ /* 0x000fe400078e0053 */
[C---:B------:R-:W-:Y:S01]  /*461a0*/  HMMA.1688.F32.TF32 R80, R4.reuse, R46, R124 ;  /* 0x0000002e0450723c */ /* 0x040fe2000008107c */
[----:B------:R-:W-:Y:S04]  /*461b0*/  STL.64 [R1+0x8f0], R84 ;  /* 0x0008f05401007387 */ /* 0x000fe80000100a00 */
[----:B------:R2:W-:Y:S03]  /*461c0*/  STL.64 [R1+0x8f8], R86 ;  /* 0x0008f85601007387 */ /* 0x0005e60000100a00 */
        /* <DEDUP_REMOVED lines=14> */
[----:B------:R-:W-:Y:S01]  /*462b0*/  IMAD.MOV.U32 R124, RZ, RZ, R83 ;  /* 0x000000ffff7c7224 */ /* 0x000fe200078e0053 */
[C---:B------:R-:W-:Y:S08]  /*462c0*/  HMMA.1688.F32.TF32 R92, R4.reuse, R62, R140 ;  /* 0x0000003e045c723c */ /* 0x040ff0000008108c */
[C---:B------:R-:W-:Y:S01]  /*462d0*/  HMMA.1688.F32.TF32 R80, R4.reuse, R66, R144 ;  /* 0x000000420450723c */ /* 0x040fe20000081090 */
[----:B------:R-:W-:Y:S04]  /*462e0*/  STL.64 [R1+0x8a0], R84 ;  /* 0x0008a05401007387 */ /* 0x000fe80000100a00 */
[----:B------:R2:W-:Y:S03]  /*462f0*/  STL.64 [R1+0x8a8], R86 ;  /* 0x0008a85601007387 */ /* 0x0005e60000100a00 */
[----:B--2---:R-:W-:Y:S08]  /*46300*/  HMMA.1688.F32.TF32 R84, R4, R70, R148 ;  /* 0x000000460454723c */ /* 0x004ff00000081094 */
[C---:B-1----:R-:W-:Y:S01]  /*46310*/  HMMA.1688.F32.TF32 R4, R76.reuse, R10, R152 ;  /* 0x0000000a4c04723c */ /* 0x042fe20000081098 */
        /* <DEDUP_REMOVED lines=10> */
[----:B-1----:R-:W-:Y:S07]  /*463c0*/  HMMA.1688.F32.TF32 R4, R76, R22, R164 ;  /* 0x000000164c04723c */ /* 0x002fee00000810a4 */
[----:B------:R1:W-:Y:S04]  /*463d0*/  STL.64 [R1+0x5d0], R80 ;  /* 0x0005d05001007387 */ /* 0x0003e80000100a00 */
[----:B------:R2:W-:Y:S04]  /*463e0*/  STL.64 [R1+0x5d8], R82 ;  /* 0x0005d85201007387 */ /* 0x0005e80000100a00 */
[----:B------:R3:W-:Y:S01]  /*463f0*/  STL.64 [R1+0x5c0], R84 ;  /* 0x0005c05401007387 */ /* 0x0007e20000100a00 */
[----:B-1----:R-:W-:-:S03]  /*46400*/  IMAD.MOV.U32 R80, RZ, RZ, R194 ;  /* 0x000000ffff507224 */ /* 0x002fc600078e00c2 */
[----:B------:R1:W-:Y:S01]  /*46410*/  STL.64 [R1+0x5c8], R86 ;  /* 0x0005c85601007387 */ /* 0x0003e20000100a00 */
[----:B------:R-:W-:-:S03]  /*46420*/  MOV R81, R195 ;  /* 0x000000c300517202 */ /* 0x000fc60000000f00 */
[----:B------:R-:W4:Y:S01]  /*46430*/  LDL.LU R194, [R1+0x1d44] ;  /* 0x001d440001c27983 */ /* 0x000f220000300800 */
[----:B--2---:R-:W-:-:S03]  /*46440*/  IMAD.MOV.U32 R82, RZ, RZ, R188 ;  /* 0x000000ffff527224 */ /* 0x004fc600078e00bc */
[----:B------:R-:W-:Y:S01]  /*46450*/  STL.64 [R1+0x3b0], R4 ;  /* 0x0003b00401007387 */ /* 0x000fe20000100a00 */
[----:B------:R-:W-:-:S03]  /*46460*/  IMAD.MOV.U32 R83, RZ, RZ, R189 ;  /* 0x000000ffff537224 */ /* 0x000fc600078e00bd */
[----:B------:R-:W-:Y:S01]  /*46470*/  STL.64 [R1+0x3b8], R6 ;  /* 0x0003b80601007387 */ /* 0x000fe20000100a00 */
[----:B------:R-:W-:-:S03]  /*46480*/  IMAD.MOV.U32 R96, RZ, RZ, R190 ;  /* 0x000000ffff607224 */ /* 0x000fc600078e00be */
[----:B------:R-:W4:Y:S01]  /*46490*/  LDL.LU R195, [R1+0x1d40] ;  /* 0x001d400001c37983 */ /* 0x000f220000300800 */
        /* <DEDUP_REMOVED lines=21> */
[----:B------:R-:W2:Y:S04]  /*465f0*/  LDL.LU R177, [R1+0x1d14] ;  /* 0x001d140001b17983 */ /* 0x000ea80000300800 */
[----:B------:R-:W2:Y:S04]  /*46600*/  LDL.LU R178, [R1+0x1d10] ;  /* 0x001d100001b27983 */ /* 0x000ea80000300800 */
[----:B------:R-:W2:Y:S04]  /*46610*/  LDL.LU R172, [R1+0x1d0c] ;  /* 0x001d0c0001ac7983 */ /* 0x000ea80000300800 */
        /* <DEDUP_REMOVED lines=9> */
[----:B---3--:R-:W-:-:S03]  /*466b0*/  IMAD.MOV.U32 R84, RZ, RZ, R170 ;  /* 0x000000ffff547224 */ /* 0x008fc600078e00aa */
[----:B------:R-:W2:Y:S01]  /*466c0*/  LDL.LU R174, [R1+0x1d04] ;  /* 0x001d040001ae7983 */ /* 0x000ea20000300800 */
[----:B------:R-:W-:-:S03]  /*466d0*/  MOV R85, R171 ;  /* 0x000000ab00557202 */ /* 0x000fc60000000f00 */
[----:B------:R-:W2:Y:S04]  /*466e0*/  LDL.LU R175, [R1+0x1d00] ;  /* 0x001d000001af7983 */ /* 0x000ea80000300800 */
[----:B------:R-:W3:Y:S04]  /*466f0*/  LDL.LU R168, [R1+0x1cfc] ;  /* 0x001cfc0001a87983 */ /* 0x000ee80000300800 */
[----:B------:R-:W3:Y:S04]  /*46700*/  LDL.LU R169, [R1+0x1cf8] ;  /* 0x001cf80001a97983 */ /* 0x000ee80000300800 */
[----:B------:R-:W3:Y:S04]  /*46710*/  LDL.LU R170, [R1+0x1cf4] ;  /* 0x001cf40001aa7983 */ /* 0x000ee80000300800 */
[----:B------:R-:W3:Y:S01]  /*46720*/  LDL.LU R171, [R1+0x1cf0] ;  /* 0x001cf00001ab7983 */ /* 0x000ee20000300800 */
[----:B-1----:R-:W-:-:S03]  /*46730*/  IMAD.MOV.U32 R86, RZ, RZ, R179 ;  /* 0x000000ffff567224 */ /* 0x002fc600078e00b3 */
[----:B------:R-:W4:Y:S01]  /*46740*/  LDL.LU R179, [R1+0x1cec] ;  /* 0x001cec0001b37983 */ /* 0x000f220000300800 */
[----:B------:R-:W-:Y:S01]  /*46750*/  IMAD.MOV.U32 R87, RZ, RZ, R183 ;  /* 0x000000ffff577224 */ /* 0x000fe200078e00b7 */
[----:B------:R-:W-:Y:S01]  /*46760*/  MOV R225, R187 ;  /* 0x000000bb00e17202 */ /* 0x000fe20000000f00 */
[----:B------:R-:W-:Y:S01]  /*46770*/  IMAD.MOV.U32 R224, RZ, RZ, R186 ;  /* 0x000000ffffe07224 */ /* 0x000fe200078e00ba */
[----:B------:R-:W4:Y:S04]  /*46780*/  LDL.LU R183, [R1+0x1ce8] ;  /* 0x001ce80001b77983 */ /* 0x000f280000300800 */
[----:B------:R-:W4:Y:S04]  /*46790*/  LDL.LU R186, [R1+0x1ce4] ;  /* 0x001ce40001ba7983 */ /* 0x000f280000300800 */
[----:B------:R-:W4:Y:S01]  /*467a0*/  LDL.LU R187, [R1+0x1ce0] ;  /* 0x001ce00001bb7983 */ /* 0x000f220000300800 */
[----:B------:R-:W-:Y:S01]  /*467b0*/  IMAD.MOV.U32 R65, RZ, RZ, R72 ;  /* 0x000000ffff417224 */ /* 0x000fe200078e0048 */
[----:B------:R-:W-:Y:S01]  /*467c0*/  MOV R64, R73 ;  /* 0x0000004900407202 */ /* 0x000fe20000000f00 */
[----:B------:R-:W-:Y:S01]  /*467d0*/  IMAD.MOV.U32 R61, RZ, RZ, R74 ;  /* 0x000000ffff3d7224 */ /* 0x000fe200078e004a */
[----:B------:R-:W-:Y:S01]  /*467e0*/  LDS R72, [R252+0x2c700] ;  /* 0x02c70000fc487984 */ /* 0x000fe20000000800 */
[----:B------:R-:W-:-:S03]  /*467f0*/  IMAD.MOV.U32 R60, RZ, RZ, R75 ;  /* 0x000000ffff3c7224 */ /* 0x000fc600078e004b */
[----:B------:R-:W-:Y:S04]  /*46800*/  LDS R74, [R252+0x2e700] ;  /* 0x02e70000fc4a7984 */ /* 0x000fe80000000800 */
[----:B------:R-:W-:Y:S04]  /*46810*/  LDS R73, [R2+0x2c700] ;  /* 0x02c7000002497984 */ /* 0x000fe80000000800 */
[----:B------:R-:W1:Y:S02]  /*46820*/  LDS R75, [R2+0x2e700] ;  /* 0x02e70000024b7984 */ /* 0x000e640000000800 */
[C---:B-1----:R-:W-:Y:S08]  /*46830*/  HMMA.1688.F32.TF32 R108, R72.reuse, R46, R108 ;  /* 0x0000002e486c723c */ /* 0x042ff0000008106c */
[----:B------:R-:W-:Y:S08]  /*46840*/  HMMA.1688.F32.TF32 R96, R72, R58, R96 ;  /* 0x0000003a4860723c */ /* 0x000ff00000081060 */
[C---:B--2---:R-:W-:Y:S08]  /*46850*/  HMMA.1688.F32.TF32 R132, R76.reuse, R30, R172 ;  /* 0x0000001e4c84723c */ /* 0x044ff000000810ac */
        /* <DEDUP_REMOVED lines=10> */
[----:B--2---:R-:W-:Y:S01]  /*46900*/  HMMA.1688.F32.TF32 R132, R76, R42, R184 ;  /* 0x0000002a4c84723c */ /* 0x004fe200000810b8 */
[----:B------:R-:W-:-:S02]  /*46910*/  IMAD.MOV.U32 R226, RZ, RZ, R3 ;  /* 0x000000ffffe27224 */ /* 0x000fc400078e0003 */
[----:B------:R-:W-:Y:S01]  /*46920*/  LDS R184, [R252+0x30700] ;  /* 0x03070000fcb87984 */ /* 0x000fe20000000800 */
[----:B------:R-:W-:-:S03]  /*46930*/  IMAD.MOV.U32 R227, RZ, RZ, R0 ;  /* 0x000000ffffe37224 */ /* 0x000fc600078e0000 */
[----:B------:R-:W-:Y:S01]  /*46940*/  LDS R186, [R252+0x32700] ;  /* 0x03270000fcba7984 */ /* 0x000fe20000000800 */
[C---:B-1----:R-:W-:Y:S03]  /*46950*/  HMMA.1688.F32.TF32 R4, R76.reuse, R46, R188 ;  /* 0x0000002e4c04723c */ /* 0x042fe600000810bc */
[----:B------:R-:W-:Y:S04]  /*46960*/  LDS R185, [R2+0x30700] ;  /* 0x0307000002b97984 */ /* 0x000fe80000000800 */
[----:B------:R-:W-:Y:S04]  /*46970*/  LDS R187, [R2+0x32700] ;  /* 0x0327000002bb7984 */ /* 0x000fe80000000800 */
        /* <DEDUP_REMOVED lines=18> */
[----:B------:R-:W-:Y:S04]  /*46aa0*/  STL.64 [R1+0x4c0], R92 ;  /* 0x0004c05c01007387 */ /* 0x000fe80000100a00 */
[----:B------:R1:W-:Y:S01]  /*46ab0*/  STL.64 [R1+0x4c8], R94 ;  /* 0x0004c85e01007387 */ /* 0x0003e20000100a00 */
[C---:B------:R-:W-:Y:S03]  /*46ac0*/  HMMA.1688.F32.TF32 R76, R72.reuse, R14, R220 ;  /* 0x0000000e484c723c */ /* 0x040fe600000810dc */
[----:B------:R-:W-:Y:S04]  /*46ad0*/  STL.64 [R1+0x4b0], R132 ;  /* 0x0004b08401007387 */ /* 0x000fe80000100a00 */
[----:B------:R-:W-:Y:S01]  /*46ae0*/  STL.64 [R1+0x4b8], R134 ;  /* 0x0004b88601007387 */ /* 0x000fe20000100a00 */
[C---:B-1----:R-:W-:Y:S03]  /*46af0*/  HMMA.1688.F32.TF32 R92, R72.reuse, R10, R216 ;  /* 0x0000000a485c723c */ /* 0x042fe600000810d8 */
[----:B------:R-:W-:Y:S04]  /*46b00*/  STL.64 [R1+0x4a0], R4 ;  /* 0x0004a00401007387 */ /* 0x000fe80000100a00 */
[----:B------:R1:W-:Y:S04]  /*46b10*/  STL.64 [R1+0x4a8], R6 ;  /* 0x0004a80601007387 */ /* 0x0003e80000100a00 */
[----:B------:R-:W-:Y:S04]  /*46b20*/  LDS R14, [R252+0x32100] ;  /* 0x03210000fc0e7984 */ /* 0x000fe80000000800 */
        /* <DEDUP_REMOVED lines=13> */
[----:B------:R-:W-:Y:S01]  /*46c00*/  STL.64 [R1+0x460], R92 ;  /* 0x0004605c01007387 */ /* 0x000fe20000100a00 */
[C---:B------:R-:W-:Y:S03]  /*46c10*/  HMMA.1688.F32.TF32 R132, R72.reuse, R34, R244 ;  /* 0x000000224884723c */ /* 0x040fe600000810f4 */
[----:B------:R1:W-:Y:S04]  /*46c20*/  STL.64 [R1+0x468], R94 ;  /* 0x0004685e01007387 */ /* 0x0003e80000100a00 */
[----:B------:R-:W-:Y:S04]  /*46c30*/  LDS R244, [R252+0x30600] ;  /* 0x03060000fcf47984 */ /* 0x000fe80000000800 */
[----:B------:R-:W-:Y:S04]  /*46c40*/  LDS R246, [R252+0x32600] ;  /* 0x03260000fcf67984 */ /* 0x000fe80000000800 */
[----:B-1----:R-:W2:Y:S04]  /*46c50*/  LDL.LU R95, [R1+0x9d0] ;  /* 0x0009d000015f7983 */ /* 0x002ea80000300800 */
[----:B------:R-:W-:Y:S04]  /*46c60*/  STL.64 [R1+0x450], R76 ;  /* 0x0004504c01007387 */ /* 0x000fe80000100a00 */
[----:B------:R1:W-:Y:S04]  /*46c70*/  STL.64 [R1+0x458], R78 ;  /* 0x0004584e01007387 */ /* 0x0003e80000100a00 */
[----:B------:R-:W-:Y:S04]  /*46c80*/  STL.64 [R1+0x440], R4 ;  /* 0x0004400401007387 */ /* 0x000fe80000100a00 */
[----:B------:R3:W-:Y:S01]  /*46c90*/  STL.64 [R1+0x448], R6 ;  /* 0x0004480601007387 */ /* 0x0007e20000100a00 */
[C---:B-1----:R-:W-:Y:S03]  /*46ca0*/  HMMA.1688.F32.TF32 R76, R72.reuse, R38, R248 ;  /* 0x00000026484c723c */ /* 0x042fe600000810f8 */
[----:B------:R-:W-:Y:S04]  /*46cb0*/  LDS R245, [R2+0x30600] ;  /* 0x0306000002f57984 */ /* 0x000fe80000000800 */
[----:B------:R-:W-:Y:S01]  /*46cc0*/  LDS R247, [R2+0x32600] ;  /* 0x0326000002f77984 */ /* 0x000fe20000000800 */
[C---:B---3--:R-:W-:Y:S03]  /*46cd0*/  HMMA.1688.F32.TF32 R4, R72.reuse, R42, R128 ;  /* 0x0000002a4804723c */ /* 0x048fe60000081080 */
[----:B------:R-:W-:Y:S04]  /*46ce0*/  STL.64 [R1+0x430], R132 ;  /* 0x0004308401007387 */ /* 0x000fe80000100a00 */
[----:B------:R-:W-:Y:S08]  /*46cf0*/  STL.64 [R1+0x438], R134 ;  /* 0x0004388601007387 */ /* 0x000ff00000100a00 */
[----:B------:R-:W-:Y:S04]  /*46d00*/  STL.64 [R1+0x420], R76 ;  /* 0x0004204c01007387 */ /* 0x000fe80000100a00 */
[----:B------:R1:W-:Y:S04]  /*46d10*/  STL.64 [R1+0x428], R78 ;  /* 0x0004284e01007387 */ /* 0x0003e80000100a00 */
[----:B------:R-:W-:Y:S04]  /*46d20*/  STL.64 [R1+0x410], R4 ;  /* 0x0004100401007387 */ /* 0x000fe80000100a00 */
[----:B------:R3:W-:Y:S01]  /*46d30*/  STL.64 [R1+0x418], R6 ;  /* 0x0004180601007387 */ /* 0x0007e20000100a00 */
[C---:B-1----:R-:W-:Y:S08]  /*46d40*/  HMMA.1688.F32.TF32 R76, R72.reuse, R50, R104 ;  /* 0x00000032484c723c */ /* 0x042ff00000081068 */
[C---:B---3--:R-:W-:Y:S01]  /*46d50*/  HMMA.1688.F32.TF32 R4, R72.reuse, R54, R100 ;  /* 0x000000364804723c */ /* 0x048fe20000081064 */
[----:B------:R-:W-:Y:S04]  /*46d60*/  STL.64 [R1+0x400], R108 ;  /* 0x0004006c01007387 */ /* 0x000fe80000100a00 */
[----:B------:R-:W-:Y:S10]  /*46d70*/  STL.64 [R1+0x408], R110 ;  /* 0x0004086e01007387 */ /* 0x000ff40000100a00 */
[----:B------:R-:W-:Y:S04]  /*46d80*/  STL.64 [R1+0x3e0], R76 ;  /* 0x0003e04c01007387 */ /* 0x000fe80000100a00 */
[----:B------:R1:W-:Y:S04]  /*46d90*/  STL.64 [R1+0x3e8], R78 ;  /* 0x0003e84e01007387 */ /* 0x0003e80000100a00 */
[----:B------:R-:W-:Y:S04]  /*46da0*/  STL.64 [R1+0x3c0], R4 ;  /* 0x0003c00401007387 */ /* 0x000fe80000100a00 */
[----:B------:R3:W-:Y:S01]  /*46db0*/  STL.64 [R1+0x3c8], R6 ;  /* 0x0003c80601007387 */ /* 0x0007e20000100a00 */
[C---:B-1----:R-:W-:Y:S08]  /*46dc0*/  HMMA.1688.F32.TF32 R76, R72.reuse, R62, R84 ;  /* 0x0000003e484c723c */ /* 0x042ff00000081054 */
[----:B---3--:R-:W-:Y:S01]  /*46dd0*/  HMMA.1688.F32.TF32 R4, R72, R66, R80 ;  /* 0x000000424804723c */ /* 0x008fe20000081050 */
[----:B------:R1:W-:Y:S04]  /*46de0*/  STL.64 [R1+0x390], R96 ;  /* 0x0003906001007387 */ /* 0x0003e80000100a00 */
[----:B------:R3:W-:Y:S02]  /*46df0*/  STL.64 [R1+0x398], R98 ;  /* 0x0003986201007387 */ /* 0x0007e40000100a00 */
[----:B------:R-:W-:-:S02]  /*46e00*/  IMAD.MOV.U32 R80, RZ, RZ, R8 ;  /* 0x000000ffff507224 */ /* 0x000fc400078e0008 */
[----:B------:R-:W-:Y:S01]  /*46e10*/  IMAD.MOV.U32 R81, RZ, RZ, R16 ;  /* 0x000000ffff517224 */ /* 0x000fe200078e0010 */
[----:B------:R-:W-:Y:S01]  /*46e20*/  MOV R83, R9 ;  /* 0x0000000900537202 */ /* 0x000fe20000000f00 */
[----:B------:R-:W-:-:S04]  /*46e30*/  IMAD.MOV.U32 R82, RZ, RZ, R17 ;  /* 0x000000ffff527224 */ /* 0x000fc800078e0011 */
[----:B------:R-:W-:Y:S04]  /*46e40*/  STL.64 [R1+0x200], R76 ;  /* 0x0002004c01007387 */ /* 0x000fe80000100a00 */
[----:B------:R-:W-:Y:S04]  /*46e50*/  STL.64 [R1+0x208], R78 ;  /* 0x0002084e01007387 */ /* 0x000fe80000100a00 */
[----:B------:R-:W-:Y:S04]  /*46e60*/  STL.64 [R1+0x100], R4 ;  /* 0x0001000401007387 */ /* 0x000fe80000100a00 */
[----:B------:R-:W4:Y:S04]  /*46e70*/  LDL.LU R8, [R1+0x1cdc] ;  /* 0x001cdc0001087983 */ /* 0x000f280000300800 */
[----:B------:R-:W4:Y:S04]  /*46e80*/  LDL.LU R16, [R1+0x1cd8] ;  /* 0x001cd80001107983 */ /* 0x000f280000300800 */
[----:B------:R-:W4:Y:S04]  /*46e90*/  LDL.LU R17, [R1+0x1cd4] ;  /* 0x001cd40001117983 */ /* 0x000f280000300800 */
[----:B------:R-:W4:Y:S04]  /*46ea0*/  LDL.LU R9, [R1+0x1cd0] ;  /* 0x001cd00001097983 */ /* 0x000f280000300800 */
[----:B-1----:R-:W4:Y:S04]  /*46eb0*/  LDL.LU R96, [R1+0xe0] ;  /* 0x0000e00001607983 */ /* 0x002f280000300800 */
[----:B------:R-:W4:Y:S04]  /*46ec0*/  LDL.LU R97, [R1+0xe4] ;  /* 0x0000e40001617983 */ /* 0x000f280000300800 */
[----:B---3--:R-:W3:Y:S04]  /*46ed0*/  LDL.LU R98, [R1+0xe8] ;  /* 0x0000e80001627983 */ /* 0x008ee80000300800 */
[----:B------:R-:W3:Y:S01]  /*46ee0*/  LDL.LU R99, [R1+0xec] ;  /* 0x0000ec0001637983 */ /* 0x000ee20000300800 */
[----:B------:R-:W-:Y:S01]  /*46ef0*/  IMAD.MOV.U32 R3, RZ, RZ, R6 ;  /* 0x000000ffff037224 */ /* 0x000fe200078e0006 */
[----:B------:R-:W-:Y:S01]  /*46f00*/  MOV R0, R7 ;  /* 0x0000000700007202 */ /* 0x000fe20000000f00 */
[----:B------:R-:W-:Y:S11]  /*46f10*/  HMMA.1688.F32.TF32 R248, R72, R70, R224 ;  /* 0x0000004648f8723c */ /* 0x000ff600000810e0 */
[----:B------:R-:W-:Y:S11]  /*46f20*/  @!UPT UIADD3 URZ, URZ, URZ, URZ ;  /* 0x0000003f3f3ff290 */ /* 0x000ff6000fffe03f */
[----:B------:R-:W-:Y:S01]  /*46f30*/  @!UPT UIADD3 URZ, URZ, URZ, URZ ;  /* 0x0000003f3f3ff290 */ /* 0x000fe2000fffe03f */
[----:B------:R-:W-:Y:S04]  /*46f40*/  STL.64 [R1+0x1c78], R250 ;  /* 0x001c78fa01007387 */ /* 0x000fe80000100a00 */
[----:B------:R-:W-:Y:S04]  /*46f50*/  STL.64 [R1+0x1c70], R248 ;  /* 0x001c70f801007387 */ /* 0x000fe80000100a00 */
[----:B--2---:R-:W-:Y:S04]  /*46f60*/  LDSM.16.M88.4 R4, [R95+0x82180] ;  /* 0x082180005f04783b */ /* 0x004fe80000000200 */
[----:B------:R-:W-:Y:S04]  /*46f70*/  LDSM.16.M88.4 R240, [R95+0x84180] ;  /* 0x084180005ff0783b */ /* 0x000fe80000000200 */
        /* <DEDUP_REMOVED lines=12> */
[----:B------:R-:W-:Y:S01]  /*47040*/  LDSM.16.M88.4 R188, [R95+0x9e180] ;  /* 0x09e180005fbc783b */ /* 0x000fe20000000200 */
[----:B----4-:R-:W-:Y:S01]  /*47050*/  MOV R87, R8 ;  /* 0x0000000800577202 */ /* 0x010fe20000000f00 */
[----:B------:R-:W-:-:S02]  /*47060*/  IMAD.MOV.U32 R86, RZ, RZ, R9 ;  /* 0x000000ffff567224 */ /* 0x000fc400078e0009 */
[----:B------:R-:W1:Y:S01]  /*47070*/  LDSM.16.M88.4 R8, [R95+0x80180] ;  /* 0x080180005f08783b */ /* 0x000e620000000200 */
[----:B------:R-:W-:Y:S02]  /*47080*/  IMAD.MOV.U32 R84, RZ, RZ, R17 ;  /* 0x000000ffff547224 */ /* 0x000fe400078e0011 */
[----:B------:R-:W-:Y:S01]  /*47090*/  IMAD.MOV.U32 R85, RZ, RZ, R16 ;  /* 0x000000ffff557224 */ /* 0x000fe200078e0010 */
[----:B------:R-:W-:Y:S04]  /*470a0*/  LDS R17, [R2+0x30000] ;  /* 0x0300000002117984 */ /* 0x000fe80000000800 */
[----:B------:R-:W2:Y:S04]  /*470b0*/  LDS R16, [R252+0x30000] ;  /* 0x03000000fc107984 */ /* 0x000ea80000000800 */
[----:B-1----:R-:W-:Y:S04]  /*470c0*/  STL [R1+0x1b90], R10 ;  /* 0x001b900a01007387 */ /* 0x002fe80000100800 */
        /* <DEDUP_REMOVED lines=29> */
[----:B------:R-:W4:Y:S04]  /*472a0*/  LDL.LU R92, [R1+0xc0] ;  /* 0x0000c000015c7983 */ /* 0x000f280000300800 */
[----:B------:R-:W4:Y:S01]  /*472b0*/  LDL.LU R93, [R1+0xc4] ;  /* 0x0000c400015d7983 */ /* 0x000f220000300800 */
[C---:B--2---:R-:W-:Y:S03]  /*472c0*/  HMMA.1688.F32.TF32 R72, R16.reuse, R8, R84 ;  /* 0x000000081048723c */ /* 0x044fe60000081054 */
        /* <DEDUP_REMOVED lines=8> */
[C---:B---3--:R-:W-:Y:S03]  /*47350*/  HMMA.1688.F32.TF32 R72, R16.reuse, R4, R96 ;  /* 0x000000041048723c */ /* 0x048fe60000081060 */
[----:B------:R-:W2:Y:S11]  /*47360*/  LDL.LU R87, [R1+0xbc] ;  /* 0x0000bc0001577983 */ /* 0x000eb60000300800 */
[----:B------:R-:W-:Y:S10]  /*47370*/  @!UPT UIADD3 URZ, URZ, URZ, URZ ;  /* 0x0000003f3f3ff290 */ /* 0x000ff4000fffe03f */
[----:B------:R-:W-:Y:S01]  /*47380*/  IMAD.MOV.U32 R203, RZ, RZ, R75 ;  /* 0x000000ffffcb7224 */ /* 0x000fe200078e004b */
[----:B------:R-:W-:Y:S01]  /*47390*/  MOV R199, R73 ;  /* 0x0000004900c77202 */ /* 0x000fe20000000f00 */
[----:B------:R-:W-:Y:S02]  /*473a0*/  IMAD.MOV.U32 R202, RZ, RZ, R74 ;  /* 0x000000ffffca7224 */ /* 0x000fe400078e004a */
[----:B------:R-:W-:Y:S01]  /*473b0*/  IMAD.MOV.U32 R198, RZ, RZ, R72 ;  /* 0x000000ffffc67224 */ /* 0x000fe200078e0048 */
[----:B------:R1:W-:Y:S01]  /*473c0*/  STL [R1+0x1c0c], R203 ;  /* 0x001c0ccb01007387 */ /* 0x0003e20000100800 */
[----:B------:R-:W-:Y:S03]  /*473d0*/  HMMA.1688.F32.TF32 R72, R16, R240, R80 ;  /* 0x000000f01048723c */ /* 0x000fe60000081050 */
[----:B------:R3:W-:Y:S04]  /*473e0*/  STL [R1+0x1c08], R202 ;  /* 0x001c08ca01007387 */ /* 0x0007e80000100800 */
[----:B------:R1:W-:Y:S04]  /*473f0*/  STL [R1+0x1c04], R199 ;  /* 0x001c04c701007387 */ /* 0x0003e80000100800 */
[----:B------:R1:W-:Y:S04]  /*47400*/  STL [R1+0x1c00], R198 ;  /* 0x001c00c601007387 */ /* 0x0003e80000100800 */
[----:B------:R-:W3:Y:S04]  /*47410*/  LDL.LU R80, [R1+0xa0] ;  /* 0x0000a00001507983 */ /* 0x000ee80000300800 */
[----:B------:R-:W3:Y:S04]  /*47420*/  LDL.LU R81, [R1+0xa4] ;  /* 0x0000a40001517983 */ /* 0x000ee80000300800 */
[----:B------:R-:W3:Y:S04]  /*47430*/  LDL.LU R82, [R1+0xa8] ;  /* 0x0000a80001527983 */ /* 0x000ee80000300800 */
[----:B------:R-:W3:Y:S01]  /*47440*/  LDL.LU R83, [R1+0xac] ;  /* 0x0000ac0001537983 */ /* 0x000ee20000300800 */
[----:B------:R-:W-:-:S02]  /*47450*/  IMAD.MOV.U32 R94, RZ, RZ, R13 ;  /* 0x000000ffff5e7224 */ /* 0x000fc400078e000d */
[----:B------:R-:W-:Y:S01]  /*47460*/  IMAD.MOV.U32 R95, RZ, RZ, R12 ;  /* 0x000000ffff5f7224 */ /* 0x000fe200078e000c */
[----:B------:R-:W-:Y:S01]  /*47470*/  MOV R191, R73 ;  /* 0x0000004900bf7202 */ /* 0x000fe20000000f00 */
[----:B------:R-:W-:Y:S01]  /*47480*/  IMAD.MOV.U32 R190, RZ, RZ, R72 ;  /* 0x000000ffffbe7224 */ /* 0x000fe200078e0048 */
[----:B------:R-:W-:Y:S01]  /*47490*/  LDS R12, [R252+0x30100] ;  /* 0x03010000fc0c7984 */ /* 0x000fe20000000800 */
[----:B------:R-:W-:Y:S02]  /*474a0*/  IMAD.MOV.U32 R194, RZ, RZ, R74 ;  /* 0x000000ffffc27224 */ /* 0x000fe400078e004a */
[----:B------:R-:W-:Y:S01]  /*474b0*/  IMAD.MOV.U32 R195, RZ, RZ, R75 ;  /* 0x000000ffffc37224 */ /* 0x000fe200078e004b */
[----:B------:R-:W1:Y:S04]  /*474c0*/  LDS R13, [R2+0x30100] ;  /* 0x03010000020d7984 */ /* 0x000e680000000800 */
[----:B------:R1:W-:Y:S04]  /*474d0*/  STL [R1+0x1c1c], R195 ;  /* 0x001c1cc301007387 */ /* 0x0003e80000100800 */
[----:B------:R1:W-:Y:S04]  /*474e0*/  STL [R1+0x1c18], R194 ;  /* 0x001c18c201007387 */ /* 0x0003e80000100800 */
[----:B------:R1:W-:Y:S04]  /*474f0*/  STL [R1+0x1c14], R190 ;  /* 0x001c14be01007387 */ /* 0x0003e80000100800 */
[----:B------:R1:W-:Y:S01]  /*47500*/  STL [R1+0x1c10], R191 ;  /* 0x001c10bf01007387 */ /* 0x0003e20000100800 */
[C---:B----4-:R-:W-:Y:S11]  /*47510*/  HMMA.1688.F32.TF32 R72, R16.reuse, R236, R92 ;  /* 0x000000ec1048723c */ /* 0x050ff6000008105c */
[----:B------:R-:W-:Y:S11]  /*47520*/  @!UPT UIADD3 URZ, URZ, URZ, URZ ;  /* 0x0000003f3f3ff290 */ /* 0x000ff6000fffe03f */
[----:B------:R-:W-:Y:S02]  /*47530*/  @!UPT UIADD3 URZ, URZ, URZ, URZ ;  /* 0x0000003f3f3ff290 */ /* 0x000fe4000fffe03f */
[----:B------:R-:W-:Y:S01]  /*47540*/  IMAD.MOV.U32 R219, RZ, RZ, R75 ;  /* 0x000000ffffdb7224 */ /* 0x000fe200078e004b */
[----:B------:R-:W-:Y:S01]  /*47550*/  MOV R215, R73 ;  /* 0x0000004900d77202 */ /* 0x000fe20000000f00 */
[----:B------:R-:W-:Y:S02]  /*47560*/  IMAD.MOV.U32 R218, RZ, RZ, R74 ;  /* 0x000000ffffda7224 */ /* 0x000fe400078e004a */
[----:B------:R-:W-:Y:S01]  /*47570*/  IMAD.MOV.U32 R214, RZ, RZ, R72 ;  /* 0x000000ffffd67224 */ /* 0x000fe200078e0048 */
[----:B------:R4:W-:Y:S04]  /*47580*/  STL [R1+0x1c2c], R219 ;  /* 0x001c2cdb01007387 */ /* 0x0009e80000100800 */
[----:B------:R1:W-:Y:S04]  /*47590*/  STL [R1+0x1c28], R218 ;  /* 0x001c28da01007387 */ /* 0x0003e80000100800 */
[----:B------:R1:W-:Y:S04]  /*475a0*/  STL [R1+0x1c24], R215 ;  /* 0x001c24d701007387 */ /* 0x0003e80000100800 */
[----:B------:R1:W-:Y:S04]  /*475b0*/  STL [R1+0x1c20], R214 ;  /* 0x001c20d601007387 */ /* 0x0003e80000100800 */
        /* <DEDUP_REMOVED lines=12> */
[----:B------:R-:W-:Y:S01]  /*47680*/  IMAD.MOV.U32 R222, RZ, RZ, R72 ;  /* 0x000000ffffde7224 */ /* 0x000fe200078e0048 */
[----:B------:R1:W-:Y:S04]  /*47690*/  STL [R1+0x1c3c], R227 ;  /* 0x001c3ce301007387 */ /* 0x0003e80000100800 */
[----:B------:R1:W-:Y:S04]  /*476a0*/  STL [R1+0x1c38], R226 ;  /* 0x001c38e201007387 */ /* 0x0003e80000100800 */
[----:B------:R1:W-:Y:S01]  /*476b0*/  STL [R1+0x1c34], R223 ;  /* 0x001c34df01007387 */ /* 0x0003e20000100800 */
[----:B---3--:R-:W-:Y:S03]  /*476c0*/  HMMA.1688.F32.TF32 R72, R16, R228, R80 ;  /* 0x000000e41048723c */ /* 0x008fe60000081050 */
        /* <DEDUP_REMOVED lines=20> */
[----:B------:R-:W-:-:S05]  /*47810*/  IMAD.MOV.U32 R235, RZ, RZ, R75 ;  /* 0x000000ffffeb7224 */ /* 0x000fca00078e004b */
        /* <DEDUP_REMOVED lines=18> */
[C---:B---3--:R-:W-:Y:S01]  /*47940*/  HMMA.1688.F32.TF32 R72, R16.reuse, R216, R96 ;  /* 0x000000d81048723c */ /* 0x048fe20000081060 */
[----:B------:R2:W-:Y:S11]  /*47950*/  STL [R1+0x1c5c], R211 ;  /* 0x001c5cd301007387 */ /* 0x0005f60000100800 */
[----:B------:R-:W-:Y:S11]  /*47960*/  @!UPT UIADD3 URZ, URZ, URZ, URZ ;  /* 0x0000003f3f3ff290 */ /* 0x000ff6000fffe03f */
[----:B------:R-:W-:Y:S01]  /*47970*/  @!UPT UIADD3 URZ, URZ, URZ, URZ ;  /* 0x0000003f3f3ff290 */ /* 0x000fe2000fffe03f */
[----:B-1----:R-:W-:Y:S01]  /*47980*/  IMAD.MOV.U32 R203, RZ, RZ, R72 ;  /* 0x000000ffffcb7224 */ /* 0x002fe200078e0048 */
[----:B------:R-:W-:Y:S01]  /*47990*/  MOV R202, R73 ;  /* 0x0000004900ca7202 */ /* 0x000fe20000000f00 */
[----:B------:R-:W-:Y:S02]  /*479a0*/  IMAD.MOV.U32 R199, RZ, RZ, R74 ;  /* 0x000000ffffc77224 */ /* 0x000fe400078e004a */
[----:B------:R-:W-:Y:S02]  /*479b0*/  IMAD.MOV.U32 R198, RZ, RZ, R75 ;  /* 0x000000ffffc67224 */ /* 0x000fe400078e004b */
[----:B------:R-:W-:Y:S01]  /*479c0*/  HMMA.1688.F32.TF32 R72, R16, R212, R92 ;  /* 0x000000d41048723c */ /* 0x000fe2000008105c */
[----:B------:R1:W-:Y:S04]  /*479d0*/  STL [R1+0x1c58], R210 ;  /* 0x001c58d201007387 */ /* 0x0003e80000100800 */
[----:B------:R3:W-:Y:S04]  /*479e0*/  STL [R1+0x1c54], R207 ;  /* 0x001c54cf01007387 */ /* 0x0007e80000100800 */
[----:B------:R4:W-:Y:S04]  /*479f0*/  STL [R1+0x1c50], R206 ;  /* 0x001c50ce01007387 */ /* 0x0009e80000100800 */
[----:B------:R-:W-:Y:S04]  /*47a00*/  STL [R1+0x1c6c], R10 ;  /* 0x001c6c0a01007387 */ /* 0x000fe80000100800 */
[----:B------:R-:W-:Y:S04]  /*47a10*/  STL [R1+0x1c68], R242 ;  /* 0x001c68f201007387 */ /* 0x000fe80000100800 */
[----:B------:R-:W-:Y:S03]  /*47a20*/  STL [R1+0x1c64], R239 ;  /* 0x001c64ef01007387 */ /* 0x000fe60000100800 */
[----:B------:R-:W-:Y:S01]  /*47a30*/  IMAD.MOV.U32 R195, RZ, RZ, R72 ;  /* 0x000000ffffc37224 */ /* 0x000fe200078e0048 */
[----:B------:R-:W-:Y:S01]  /*47a40*/  MOV R194, R73 ;  /* 0x0000004900c27202 */ /* 0x000fe20000000f00 */
[----:B------:R-:W-:Y:S01]  /*47a50*/  IMAD.MOV.U32 R190, RZ, RZ, R74 ;  /* 0x000000ffffbe7224 */ /* 0x000fe200078e004a */
[----:B------:R-:W-:Y:S01]  /*47a60*/  STL [R1+0x1c60], R238 ;  /* 0x001c60ee01007387 */ /* 0x000fe20000100800 */
[----:B------:R-:W-:-:S02]  /*47a70*/  IMAD.MOV.U32 R191, RZ, RZ, R75 ;  /* 0x000000ffffbf7224 */ /* 0x000fc400078e004b */
[----:B------:R-:W-:Y:S01]  /*47a80*/  HMMA.1688.F32.TF32 R72, R16, R208, R84 ;  /* 0x000000d01048723c */ /* 0x000fe20000081054 */
        /* <DEDUP_REMOVED lines=42> */
[----:B------:R-:W-:-:S02]  /*47d30*/  IMAD.MOV.U32 R215, RZ, RZ, R74 ;  /* 0x000000ffffd77224 */ /* 0x000fc400078e004a */
[----:B------:R-:W-:Y:S02]  /*47d40*/  IMAD.MOV.U32 R214, RZ, RZ, R75 ;  /* 0x000000ffffd67224 */ /* 0x000fe400078e004b */
[----:B------:R-:W-:Y:S01]  /*47d50*/  HMMA.1688.F32.TF32 R72, R16, R204, R80 ;  /* 0x000000cc1048723c */ /* 0x000fe20000081050 */
[----:B------:R-:W4:Y:S04]  /*47d60*/  LDL.LU R80, [R1+0x190] ;  /* 0x0001900001507983 */ /* 0x000f280000300800 */
[----:B------:R-:W4:Y:S04]  /*47d70*/  LDL.LU R81, [R1+0x194] ;  /* 0x0001940001517983 */ /* 0x000f280000300800 */
[----:B------:R-:W4:Y:S04]  /*47d80*/  LDL.LU R82, [R1+0x198] ;  /* 0x0001980001527983 */ /* 0x000f280000300800 */
[----:B------:R-:W4:Y:S11]  /*47d90*/  LDL.LU R83, [R1+0x19c] ;  /* 0x00019c0001537983 */ /* 0x000f360000300800 */
        /* <DEDUP_REMOVED lines=11> */
[C---:B---3--:R-:W-:Y:S11]  /*47e50*/  HMMA.1688.F32.TF32 R72, R16.reuse, R196, R136 ;  /* 0x000000c41048723c */ /* 0x048ff60000081088 */
[----:B------:R-:W-:Y:S11]  /*47e60*/  @!UPT UIADD3 URZ, URZ, URZ, URZ ;  /* 0x0000003f3f3ff290 */ /* 0x000ff6000fffe03f */
[----:B------:R-:W-:Y:S02]  /*47e70*/  @!UPT UIADD3 URZ, URZ, URZ, URZ ;  /* 0x0000003f3f3ff290 */ /* 0x000fe4000fffe03f */
[----:B------:R-:W-:Y:S01]  /*47e80*/  IMAD.MOV.U32 R235, RZ, RZ, R72 ;  /* 0x000000ffffeb7224 */ /* 0x000fe200078e0048 */
[----:B------:R-:W-:Y:S01]  /*47e90*/  MOV R234, R73 ;  /* 0x0000004900ea7202 */ /* 0x000fe20000000f00 */
[----:B------:R-:W-:Y:S02]  /*47ea0*/  IMAD.MOV.U32 R231, RZ, RZ, R74 ;  /* 0x000000ffffe77224 */ /* 0x000fe400078e004a */
[----:B------:R-:W-:Y:S02]  /*47eb0*/  IMAD.MOV.U32 R230, RZ, RZ, R75 ;  /* 0x000000ffffe67224 */ /* 0x000fe400078e004b */
[----:B----4-:R-:W-:Y:S11]  /*47ec0*/  HMMA.1688.F32.TF32 R72, R16, R192, R132 ;  /* 0x000000c01048723c */ /* 0x010ff60000081084 */
[----:B------:R-:W-:Y:S11]  /*47ed0*/  @!UPT UIADD3 URZ, URZ, URZ, URZ ;  /* 0x0000003f3f3ff290 */ /* 0x000ff6000fffe03f */
[----:B------:R-:W-:Y:S02]  /*47ee0*/  @!UPT UIADD3 URZ, URZ, URZ, URZ ;  /* 0x0000003f3f3ff290 */ /* 0x000fe4000fffe03f */
[----:B------:R-:W-:Y:S01]  /*47ef0*/  IMAD.MOV.U32 R211, RZ, RZ, R72 ;  /* 0x000000ffffd37224 */ /* 0x000fe200078e0048 */
[----:B-1----:R-:W-:Y:S01]  /*47f00*/  MOV R210, R73 ;  /* 0x0000004900d27202 */ /* 0x002fe20000000f00 */
[----:B------:R-:W-:Y:S02]  /*47f10*/  IMAD.MOV.U32 R207, RZ, RZ, R74 ;  /* 0x000000ffffcf7224 */ /* 0x000fe400078e004a */
[----:B------:R-:W-:Y:S02]  /*47f20*/  IMAD.MOV.U32 R206, RZ, RZ, R75 ;  /* 0x000000ffffce7224 */ /* 0x000fe400078e004b */
[C---:B------:R-:W-:Y:S08]  /*47f30*/  HMMA.1688.F32.TF32 R72, R12.reuse, R8, R108 ;  /* 0x000000080c48723c */ /* 0x040ff0000008106c */
        /* <DEDUP_REMOVED lines=13> */
[----:B-1----:R-:W-:Y:S01]  /*48010*/  HMMA.1688.F32.TF32 R72, R12, R224, R80 ;  /* 0x000000e00c48723c */ /* 0x002fe20000081050 */
[----:B------:R1:W-:Y:S04]  /*48020*/  STL.64 [R1+0x1b0], R92 ;  /* 0x0001b05c01007387 */ /* 0x0003e80000100a00 */
[----:B------:R2:W-:Y:S04]  /*48030*/  STL.64 [R1+0x1b8], R94 ;  /* 0x0001b85e01007387 */ /* 0x0005e80000100a00 */
[----:B------:R-:W3:Y:S06]  /*48040*/  LDL.LU R84, [R1+0x800] ;  /* 0x0008000001547983 */ /* 0x000eec0000300800 */
[----:B------:R-:W-:Y:S04]  /*48050*/  STL.64 [R1+0x1a0], R76 ;  /* 0x0001a04c01007387 */ /* 0x000fe80000100a00 */
[----:B------:R-:W-:Y:S04]  /*48060*/  STL.64 [R1+0x1a8], R78 ;  /* 0x0001a84e01007387 */ /* 0x000fe80000100a00 */
        /* <DEDUP_REMOVED lines=60> */
[----:B--2---:R-:W2:Y:S04]  /*48430*/  LDL.LU R94, [R1+0x818] ;  /* 0x00081800015e7983 */ /* 0x004ea80000300800 */
        /* <DEDUP_REMOVED lines=17> */
[C---:B----4-:R-:W-:Y:S08]  /*48550*/  HMMA.1688.F32.TF32 R72, R12.reuse, R220, R164 ;  /* 0x000000dc0c48723c */ /* 0x050ff000000810a4 */
[C---:B---3--:R-:W-:Y:S08]  /*48560*/  HMMA.1688.F32.TF32 R44, R12.reuse, R216, R160 ;  /* 0x000000d80c2c723c */ /* 0x048ff000000810a0 */
[C---:B------:R-:W-:Y:S07]  /*48570*/  HMMA.1688.F32.TF32 R76, R12.reuse, R212, R156 ;  /* 0x000000d40c4c723c */ /* 0x040fee000008109c */
[----:B------:R-:W-:Y:S04]  /*48580*/  STL.64 [R1+0x180], R72 ;  /* 0x0001804801007387 */ /* 0x000fe80000100a00 */
[----:B------:R3:W-:Y:S02]  /*48590*/  STL.64 [R1+0x188], R74 ;  /* 0x0001884a01007387 */ /* 0x0007e40000100a00 */
[C---:B---3--:R-:W-:Y:S02]  /*485a0*/  HMMA.1688.F32.TF32 R72, R12.reuse, R208, R152 ;  /* 0x000000d00c48723c */ /* 0x048fe40000081098 */
[----:B------:R-:W-:Y:S04]  /*485b0*/  STL.64 [R1+0x170], R44 ;  /* 0x0001702c01007387 */ /* 0x000fe80000100a00 */
[----:B------:R3:W-:Y:S04]  /*485c0*/  STL.64 [R1+0x178], R46 ;  /* 0x0001782e01007387 */ /* 0x0007e80000100a00 */
[----:B------:R-:W-:Y:S04]  /*485d0*/  STL.64 [R1+0x160], R76 ;  /* 0x0001604c01007387 */ /* 0x000fe80000100a00 */
[----:B------:R4:W-:Y:S01]  /*485e0*/  STL.64 [R1+0x168], R78 ;  /* 0x0001684e01007387 */ /* 0x0009e20000100a00 */
[C---:B---3--:R-:W-:Y:S08]  /*485f0*/  HMMA.1688.F32.TF32 R44, R12.reuse, R204, R148 ;  /* 0x000000cc0c2c723c */ /* 0x048ff00000081094 */
[----:B------:R-:W-:Y:S01]  /*48600*/  STL.64 [R1+0x150], R72 ;  /* 0x0001504801007387 */ /* 0x000fe20000100a00 */
[C---:B----4-:R-:W-:Y:S03]  /*48610*/  HMMA.1688.F32.TF32 R76, R12.reuse, R200, R144 ;  /* 0x000000c80c4c723c */ /* 0x050fe60000081090 */
[----:B------:R3:W-:Y:S05]  /*48620*/  STL.64 [R1+0x158], R74 ;  /* 0x0001584a01007387 */ /* 0x0007ea0000100a00 */
[C---:B---3--:R-:W-:Y:S06]  /*48630*/  HMMA.1688.F32.TF32 R72, R12.reuse, R196, R140 ;  /* 0x000000c40c48723c */ /* 0x048fec000008108c */
[----:B------:R-:W-:Y:S04]  /*48640*/  STL.64 [R1+0x140], R44 ;  /* 0x0001402c01007387 */ /* 0x000fe80000100a00 */
[----:B------:R3:W-:Y:S05]  /*48650*/  STL.64 [R1+0x148], R46 ;  /* 0x0001482e01007387 */ /* 0x0007ea0000100a00 */
[----:B------:R-:W-:Y:S04]  /*48660*/  STL.64 [R1+0x130], R76 ;  /* 0x0001304c01007387 */ /* 0x000fe80000100a00 */
[----:B------:R-:W-:Y:S01]  /*48670*/  STL.64 [R1+0x138], R78 ;  /* 0x0001384e01007387 */ /* 0x000fe20000100a00 */
[C---:B---3--:R-:W-:Y:S08]  /*48680*/  HMMA.1688.F32.TF32 R44, R12.reuse, R192, R136 ;  /* 0x000000c00c2c723c */ /* 0x048ff00000081088 */
[----:B------:R-:W-:Y:S01]  /*48690*/  HMMA.1688.F32.TF32 R12, R12, R188, R132 ;  /* 0x000000bc0c0c723c */ /* 0x000fe20000081084 */
[----:B------:R-:W-:Y:S04]  /*486a0*/  STL.64 [R1+0x120], R72 ;  /* 0x0001204801007387 */ /* 0x000fe80000100a00 */
[----:B------:R1:W-:Y:S03]  /*486b0*/  STL.64 [R1+0x128], R74 ;  /* 0x0001284a01007387 */ /* 0x0003e60000100a00 */
[C---:B-1----:R-:W-:Y:S11]  /*486c0*/  HMMA.1688.F32.TF32 R72, R16.reuse, R8, R128 ;  /* 0x000000081048723c */ /* 0x042ff60000081080 */
[----:B------:R-:W-:Y:S04]  /*486d0*/  @!UPT UIADD3 URZ, URZ, URZ, URZ ;  /* 0x0000003f3f3ff290 */ /* 0x000fe8000fffe03f */
[----:B------:R-:W-:Y:S04]  /*486e0*/  STL [R1+0x1b7c], R12 ;  /* 0x001b7c0c01007387 */ /* 0x000fe80000100800 */
[----:B------:R-:W-:Y:S04]  /*486f0*/  STL.64 [R1+0x110], R44 ;  /* 0x0001102c01007387 */ /* 0x000fe80000100a00 */
[----:B------:R-:W-:Y:S04]  /*48700*/  STL.64 [R1+0x118], R46 ;  /* 0x0001182e01007387 */ /* 0x000fe80000100a00 */
[----:B------:R-:W-:Y:S04]  /*48710*/  STL [R1+0x1b78], R13 ;  /* 0x001b780d01007387 */ /* 0x000fe80000100800 */
[----:B------:R-:W-:Y:S04]  /*48720*/  STL [R1+0x1b74], R14 ;  /* 0x001b740e01007387 */ /* 0x000fe80000100800 */
[----:B------:R1:W-:Y:S04]  /*48730*/  STL [R1+0x1b70], R15 ;  /* 0x001b700f01007387 */ /* 0x0003e80000100800 */
[----:B------:R-:W-:Y:S04]  /*48740*/  STL.64 [R1+0x380], R72 ;  /* 0x0003804801007387 */ /* 0x000fe80000100a00 */
[----:B------:R3:W-:Y:S01]  /*48750*/  STL.64 [R1+0x388], R74 ;  /* 0x0003884a01007387 */ /* 0x0007e20000100a00 */
[C---:B-1----:R-:W-:Y:S03]  /*48760*/  HMMA.1688.F32.TF32 R12, R16.reuse, R4, R108 ;  /* 0x00000004100c723c */ /* 0x042fe6000008106c */
[----:B------:R-:W-:Y:S04]  /*48770*/  LDS R44, [R252+0x30300] ;  /* 0x03030000fc2c7984 */ /* 0x000fe80000000800 */
[----:B------:R-:W-:Y:S01]  /*48780*/  LDS R46, [R252+0x32300] ;  /* 0x03230000fc2e7984 */ /* 0x000fe20000000800 */
[C---:B---3--:R-:W-:Y:S03]  /*48790*/  HMMA.1688.F32.TF32 R72, R16.reuse, R236, R100 ;  /* 0x000000ec1048723c */ /* 0x048fe60000081064 */
[----:B------:R-:W-:Y:S04]  /*487a0*/  LDS R45, [R2+0x30300] ;  /* 0x03030000022d7984 */ /* 0x000fe80000000800 */
[----:B------:R-:W1:Y:S01]  /*487b0*/  LDS R47, [R2+0x32300] ;  /* 0x03230000022f7984 */ /* 0x000e620000000800 */
[----:B------:R-:W-:Y:S07]  /*487c0*/  HMMA.1688.F32.TF32 R76, R16, R240, R104 ;  /* 0x000000f0104c723c */ /* 0x000fee0000081068 */
[----:B------:R3:W-:Y:S04]  /*487d0*/  STL.64 [R1+0x370], R12 ;  /* 0x0003700c01007387 */ /* 0x0007e80000100a00 */
[----:B------:R4:W-:Y:S05]  /*487e0*/  STL.64 [R1+0x378], R14 ;  /* 0x0003780e01007387 */ /* 0x0009ea0000100a00 */
[----:B---3--:R-:W-:-:S02]  /*487f0*/  IMAD.MOV.U32 R12, RZ, RZ, R72 ;  /* 0x000000ffff0c7224 */ /* 0x008fc400078e0048 */
[----:B------:R-:W-:Y:S02]  /*48800*/  IMAD.MOV.U32 R13, RZ, RZ, R73 ;  /* 0x000000ffff0d7224 */ /* 0x000fe400078e0049 */
[----:B----4-:R-:W-:Y:S01]  /*48810*/  IMAD.MOV.U32 R14, RZ, RZ, R74 ;  /* 0x000000ffff0e7224 */ /* 0x010fe200078e004a */
[----:B------:R-:W-:Y:S02]  /*48820*/  MOV R15, R75 ;  /* 0x0000004b000f7202 */ /* 0x000fe40000000f00 */
[----:B------:R-:W-:Y:S04]  /*48830*/  STL.64 [R1+0x360], R76 ;  /* 0x0003604c01007387 */ /* 0x000fe80000100a00 */
[----:B------:R-:W-:Y:S04]  /*48840*/  STL.64 [R1+0x368], R78 ;  /* 0x0003684e01007387 */ /* 0x000fe80000100a00 */
[----:B------:R-:W-:Y:S04]  /*48850*/  STL.64 [R1+0x1c88], R14 ;  /* 0x001c880e01007387 */ /* 0x000fe80000100a00 */
[----:B------:R2:W-:Y:S02]  /*48860*/  STL.64 [R1+0x1c80], R12 ;  /* 0x001c800c01007387 */ /* 0x0005e40000100a00 */
[C---:B--2---:R-:W-:Y:S08]  /*48870*/  HMMA.1688.F32.TF32 R12, R16.reuse, R232, R96 ;  /* 0x000000e8100c723c */ /* 0x044ff00000081060 */
[C---:B------:R-:W-:Y:S08]  /*48880*/  HMMA.1688.F32.TF32 R76, R16.reuse, R228, R92 ;  /* 0x000000e4104c723c */ /* 0x040ff0000008105c */
[C---:B------:R-:W-:Y:S07]  /*48890*/  HMMA.1688.F32.TF32 R72, R16.reuse, R224, R84 ;  /* 0x000000e01048723c */ /* 0x040fee0000081054 */
[----:B------:R-:W-:Y:S04]  /*488a0*/  STL.64 [R1+0x340], R12 ;  /* 0x0003400c01007387 */ /* 0x000fe80000100a00 */
[----:B------:R2:W-:Y:S02]  /*488b0*/  STL.64 [R1+0x348], R14 ;  /* 0x0003480e01007387 */ /* 0x0005e40000100a00 */
[C---:B--2---:R-:W-:Y:S02]  /*488c0*/  HMMA.1688.F32.TF32 R12, R16.reuse, R220, R80 ;  /* 0x000000dc100c723c */ /* 0x044fe40000081050 */
[----:B------:R-:W-:Y:S04]  /*488d0*/  STL.64 [R1+0x330], R76 ;  /* 0x0003304c01007387 */ /* 0x000fe80000100a00 */
[----:B------:R-:W-:Y:S04]  /*488e0*/  STL.64 [R1+0x338], R78 ;  /* 0x0003384e01007387 */ /* 0x000fe80000100a00 */
[----:B------:R-:W2:Y:S04]  /*488f0*/  LDL.LU R100, [R1+0x760] ;  /* 0x0007600001647983 */ /* 0x000ea80000300800 */
[----:B------:R-:W-:Y:S04]  /*48900*/  STL.64 [R1+0x320], R72 ;  /* 0x0003204801007387 */ /* 0x000fe80000100a00 */
[----:B------:R-:W-:Y:S05]  /*48910*/  STL.64 [R1+0x328], R74 ;  /* 0x0003284a01007387 */ /* 0x000fea0000100a00 */
[----:B------:R-:W-:Y:S04]  /*48920*/  STL.64 [R1+0x310], R12 ;  /* 0x0003100c01007387 */ /* 0x000fe80000100a00 */
[----:B------:R3:W-:Y:S04]  /*48930*/  STL.64 [R1+0x318], R14 ;  /* 0x0003180e01007387 */ /* 0x0007e80000100a00 */
        /* <DEDUP_REMOVED lines=76> */
[C---:B--2---:R-:W-:Y:S08]  /*48e00*/  HMMA.1688.F32.TF32 R72, R16.reuse, R216, R172 ;  /* 0x000000d81048723c */ /* 0x044ff000000810ac */
[C---:B----4-:R-:W-:Y:S11]  /*48e10*/  HMMA.1688.F32.TF32 R76, R16.reuse, R208, R164 ;  /* 0x000000d0104c723c */ /* 0x050ff600000810a4 */
[----:B------:R-:W-:Y:S04]  /*48e20*/  @!UPT UIADD3 URZ, URZ, URZ, URZ ;  /* 0x0000003f3f3ff290 */ /* 0x000fe8000fffe03f */
[----:B------:R-:W-:Y:S04]  /*48e30*/  STL.64 [R1+0x280], R72 ;  /* 0x0002804801007387 */ /* 0x000fe80000100a00 */
[----:B------:R2:W-:Y:S04]  /*48e40*/  STL.64 [R1+0x288], R74 ;  /* 0x0002884a01007387 */ /* 0x0005e80000100a00 */
[----:B------:R-:W-:Y:S04]  /*48e50*/  STL.64 [R1+0x270], R12 ;  /* 0x0002700c01007387 */ /* 0x000fe80000100a00 */
[----:B------:R3:W-:Y:S01]  /*48e60*/  STL.64 [R1+0x278], R14 ;  /* 0x0002780e01007387 */ /* 0x0007e20000100a00 */
[C---:B--2---:R-:W-:Y:S08]  /*48e70*/  HMMA.1688.F32.TF32 R72, R16.reuse, R204, R160 ;  /* 0x000000cc1048723c */ /* 0x044ff000000810a0 */
[C---:B---3--:R-:W-:Y:S01]  /*48e80*/  HMMA.1688.F32.TF32 R12, R16.reuse, R200, R156 ;  /* 0x000000c8100c723c */ /* 0x048fe2000008109c */
[----:B------:R-:W-:Y:S04]  /*48e90*/  STL.64 [R1+0x260], R76 ;  /* 0x0002604c01007387 */ /* 0x000fe80000100a00 */
[----:B------:R2:W-:Y:S04]  /*48ea0*/  STL.64 [R1+0x268], R78 ;  /* 0x0002684e01007387 */ /* 0x0005e80000100a00 */
[----:B------:R-:W-:Y:S04]  /*48eb0*/  LDS R160, [R252+0x30500] ;  /* 0x03050000fca07984 */ /* 0x000fe80000000800 */
[----:B------:R-:W-:Y:S01]  /*48ec0*/  LDS R162, [R252+0x32500] ;  /* 0x03250000fca27984 */ /* 0x000fe20000000800 */
[C---:B--2---:R-:W-:Y:S03]  /*48ed0*/  HMMA.1688.F32.TF32 R76, R16.reuse, R196, R152 ;  /* 0x000000c4104c723c */ /* 0x044fe60000081098 */
[----:B------:R-:W-:Y:S04]  /*48ee0*/  STL.64 [R1+0x250], R72 ;  /* 0x0002504801007387 */ /* 0x000fe80000100a00 */
[----:B------:R2:W-:Y:S04]  /*48ef0*/  STL.64 [R1+0x258], R74 ;  /* 0x0002584a01007387 */ /* 0x0005e80000100a00 */
[----:B------:R-:W-:Y:S04]  /*48f00*/  STL.64 [R1+0x240], R12 ;  /* 0x0002400c01007387 */ /* 0x000fe80000100a00 */
[----:B------:R3:W-:Y:S01]  /*48f10*/  STL.64 [R1+0x248], R14 ;  /* 0x0002480e01007387 */ /* 0x0007e20000100a00 */
[C---:B--2---:R-:W-:Y:S03]  /*48f20*/  HMMA.1688.F32.TF32 R72, R16.reuse, R192, R96 ;  /* 0x000000c01048723c */ /* 0x044fe60000081060 */
[----:B------:R-:W-:Y:S04]  /*48f30*/  LDS R96, [R252+0x30400] ;  /* 0x03040000fc607984 */ /* 0x000fe80000000800 */
[----:B------:R-:W-:Y:S01]  /*48f40*/  LDS R98, [R252+0x32400] ;  /* 0x03240000fc627984 */ /* 0x000fe20000000800 */
[----:B---3--:R-:W-:Y:S03]  /*48f50*/  HMMA.1688.F32.TF32 R12, R16, R188, R80 ;  /* 0x000000bc100c723c */ /* 0x008fe60000081050 */
[----:B------:R-:W-:Y:S04]  /*48f60*/  STL.64 [R1+0x230], R76 ;  /* 0x0002304c01007387 */ /* 0x000fe80000100a00 */
[----:B------:R-:W-:Y:S01]  /*48f70*/  LDS R97, [R2+0x30400] ;  /* 0x0304000002617984 */ /* 0x000fe20000000800 */
[----:B------:R-:W-:Y:S01]  /*48f80*/  IMAD.MOV.U32 R82, RZ, RZ, R21 ;  /* 0x000000ffff527224 */ /* 0x000fe200078e0015 */
[----:B------:R-:W-:-:S02]  /*48f90*/  MOV R83, R20 ;  /* 0x0000001400537202 */ /* 0x000fc40000000f00 */
[----:B------:R-:W2:Y:S01]  /*48fa0*/  LDS R99, [R2+0x32400] ;  /* 0x0324000002637984 */ /* 0x000ea20000000800 */
[C---:B-1----:R-:W-:Y:S03]  /*48fb0*/  HMMA.1688.F32.TF32 R20, R44.reuse, R8, R148 ;  /* 0x000000082c14723c */ /* 0x042fe60000081094 */
[----:B------:R-:W-:Y:S04]  /*48fc0*/  STL.64 [R1+0x238], R78 ;  /* 0x0002384e01007387 */ /* 0x000fe80000100a00 */
[----:B------:R-:W-:Y:S04]  /*48fd0*/  STL.64 [R1+0x220], R72 ;  /* 0x0002204801007387 */ /* 0x000fe80000100a00 */
[----:B------:R-:W-:Y:S04]  /*48fe0*/  STL.64 [R1+0x228], R74 ;  /* 0x0002284a01007387 */ /* 0x000fe80000100a00 */
[----:B------:R-:W-:Y:S01]  /*48ff0*/  STL.64 [R1+0x210], R12 ;  /* 0x0002100c01007387 */ /* 0x000fe20000100a00 */
[C---:B------:R-:W-:Y:S03]  /*49000*/  HMMA.1688.F32.TF32 R16, R44.reuse, R240, R140 ;  /* 0x000000f02c10723c */ /* 0x040fe6000008108c */
[----:B------:R1:W-:Y:S04]  /*49010*/  STL.64 [R1+0x218], R14 ;  /* 0x0002180e01007387 */ /* 0x0003e80000100a00 */
[----:B------:R-:W-:Y:S04]  /*49020*/  STL.64 [R1+0x300], R20 ;  /* 0x0003001401007387 */ /* 0x000fe80000100a00 */
[----:B------:R-:W-:Y:S01]  /*49030*/  LDS R161, [R2+0x30500] ;  /* 0x0305000002a17984 */ /* 0x000fe20000000800 */
[C---:B-1----:R-:W-:Y:S03]  /*49040*/  HMMA.1688.F32.TF32 R12, R44.reuse, R4, R144 ;  /* 0x000000042c0c723c */ /* 0x042fe60000081090 */
[----:B------:R1:W-:Y:S04]  /*49050*/  STL.64 [R1+0x308], R22 ;  /* 0x0003081601007387 */ /* 0x0003e80000100a00 */
[----:B------:R-:W3:Y:S01]  /*49060*/  LDS R163, [R2+0x32500] ;  /* 0x0325000002a37984 */ /* 0x000ee20000000800 */
[C---:B-1----:R-:W-:Y:S11]  /*49070*/  HMMA.1688.F32.TF32 R20, R44.reuse, R236, R136 ;  /* 0x000000ec2c14723c */ /* 0x042ff60000081088 */
        /* <DEDUP_REMOVED lines=18> */
[----:B-1----:R-:W-:Y:S01]  /*491a0*/  HMMA.1688.F32.TF32 R20, R44, R212, R92 ;  /* 0x000000d42c14723c */ /* 0x002fe2000008105c */
[----:B------:R-:W-:-:S02]  /*491b0*/  IMAD.MOV.U32 R80, RZ, RZ, R25 ;  /* 0x000000ffff507224 */ /* 0x000fc400078e0019 */
[----:B------:R-:W-:-:S05]  /*491c0*/  IMAD.MOV.U32 R81, RZ, RZ, R24 ;  /* 0x000000ffff517224 */ /* 0x000fca00078e0018 */
[----:B------:R-:W-:Y:S07]  /*491d0*/  HMMA.1688.F32.TF32 R24, R44, R208, R84 ;  /* 0x000000d02c18723c */ /* 0x000fee0000081054 */
[----:B------:R-:W-:Y:S04]  /*491e0*/  STL.64 [R1+0x1a68], R18 ;  /* 0x001a681201007387 */ /* 0x000fe80000100a00 */
[----:B------:R-:W-:Y:S04]  /*491f0*/  STL.64 [R1+0x290], R12 ;  /* 0x0002900c01007387 */ /* 0x000fe80000100a00 */
[----:B------:R-:W-:Y:S04]  /*49200*/  STL.64 [R1+0x298], R14 ;  /* 0x0002980e01007387 */ /* 0x000fe80000100a00 */
[----:B------:R-:W-:Y:S04]  /*49210*/  STL.64 [R1+0x1a60], R16 ;  /* 0x001a601001007387 */ /* 0x000fe80000100a00 */
        /* <DEDUP_REMOVED lines=10> */
[----:B------:R-:W-:-:S03]  /*492c0*/  IMAD.MOV.U32 R100, RZ, RZ, R88 ;  /* 0x000000ffff647224 */ /* 0x000fc600078e0058 */
[----:B------:R-:W3:Y:S01]  /*492d0*/  LDL.LU R108, [R1+0x700] ;  /* 0x00070000016c7983 */ /* 0x000ee20000300800 */
[----:B------:R-:W-:-:S03]  /*492e0*/  MOV R101, R89 ;  /* 0x0000005900657202 */ /* 0x000fc60000000f00 */
[----:B------:R-:W3:Y:S01]  /*492f0*/  LDL.LU R109, [R1+0x704] ;  /* 0x00070400016d7983 */ /* 0x000ee20000300800 */
[----:B------:R-:W-:-:S03]  /*49300*/  IMAD.MOV.U32 R102, RZ, RZ, R90 ;  /* 0x000000ffff667224 */ /* 0x000fc600078e005a */
[----:B------:R-:W-:Y:S01]  /*49310*/  STL.64 [R1+0x1a88], R26 ;  /* 0x001a881a01007387 */ /* 0x000fe20000100a00 */
[----:B------:R-:W-:-:S03]  /*49320*/  IMAD.MOV.U32 R103, RZ, RZ, R91 ;  /* 0x000000ffff677224 */ /* 0x000fc600078e005b */
        /* <DEDUP_REMOVED lines=10> */
[----:B------:R-:W-:Y:S02]  /*493d0*/  IMAD.MOV.U32 R111, RZ, RZ, R28 ;  /* 0x000000ffff6f7224 */ /* 0x000fe400078e001c */
[----:B------:R-:W-:Y:S01]  /*493e0*/  HMMA.1688.F32.TF32 R28, R44, R204, R80 ;  /* 0x000000cc2c1c723c */ /* 0x000fe20000081050 */
[----:B------:R-:W-:Y:S02]  /*493f0*/  IMAD.MOV.U32 R86, RZ, RZ, R41 ;  /* 0x000000ffff567224 */ /* 0x000fe400078e0029 */
[----:B------:R-:W-:-:S04]  /*49400*/  IMAD.MOV.U32 R87, RZ, RZ, R40 ;  /* 0x000000ffff577224 */ /* 0x000fc800078e0028 */
[----:B------:R-:W-:Y:S02]  /*49410*/  IMAD.MOV.U32 R82, RZ, RZ, R33 ;  /* 0x000000ffff527224 */ /* 0x000fe400078e0021 */
[----:B------:R-:W-:Y:S01]  /*49420*/  IMAD.MOV.U32 R83, RZ, RZ, R32 ;  /* 0x000000ffff537224 */ /* 0x000fe200078e0020 */
[----:B------:R-:W-:Y:S01]  /*49430*/  MOV R81, R36 ;  /* 0x0000002400517202 */ /* 0x000fe20000000f00 */
[----:B------:R-:W-:Y:S01]  /*49440*/  IMAD.MOV.U32 R80, RZ, RZ, R37 ;  /* 0x000000ffff507224 */ /* 0x000fe200078e0025 */
[----:B------:R-:W-:Y:S01]  /*49450*/  MOV R93, R56 ;  /* 0x00000038005d7202 */ /* 0x000fe20000000f00 */
[----:B------:R-:W-:Y:S02]  /*49460*/  IMAD.MOV.U32 R92, RZ, RZ, R57 ;  /* 0x000000ffff5c7224 */ /* 0x000fe400078e0039 */
[----:B------:R-:W-:Y:S02]  /*49470*/  IMAD.MOV.U32 R94, RZ, RZ, R53 ;  /* 0x000000ffff5e7224 */ /* 0x000fe400078e0035 */
[----:B------:R-:W-:Y:S01]  /*49480*/  IMAD.MOV.U32 R95, RZ, RZ, R52 ;  /* 0x000000ffff5f7224 */ /* 0x000fe200078e0034 */
[----:B------:R-:W-:Y:S01]  /*49490*/  MOV R85, R48 ;  /* 0x0000003000557202 */ /* 0x000fe20000000f00 */
[----:B------:R-:W-:-:S05]  /*494a0*/  IMAD.MOV.U32 R84, RZ, RZ, R49 ;  /* 0x000000ffff547224 */ /* 0x000fca00078e0031 */
[C---:B--2---:R-:W-:Y:S01]  /*494b0*/  HMMA.1688.F32.TF32 R48, R96.reuse, R240, R92 ;  /* 0x000000f06030723c */ /* 0x044fe2000008105c */
[----:B------:R-:W-:Y:S07]  /*494c0*/  STL.64 [R1+0x1a98], R30 ;  /* 0x001a981e01007387 */ /* 0x000fee0000100a00 */
[C---:B------:R-:W-:Y:S01]  /*494d0*/  HMMA.1688.F32.TF32 R52, R96.reuse, R236, R84 ;  /* 0x000000ec6034723c */ /* 0x040fe20000081054 */
[----:B------:R-:W-:Y:S07]  /*494e0*/  STL.64 [R1+0x1a90], R28 ;  /* 0x001a901c01007387 */ /* 0x000fee0000100a00 */
[----:B------:R-:W-:Y:S08]  /*494f0*/  HMMA.1688.F32.TF32 R56, R96, R232, R80 ;  /* 0x000000e86038723c */ /* 0x000ff00000081050 */
[C---:B----4-:R-:W-:Y:S08]  /*49500*/  HMMA.1688.F32.TF32 R32, R44.reuse, R200, R132 ;  /* 0x000000c82c20723c */ /* 0x050ff00000081084 */
[C---:B---3--:R-:W-:Y:S08]  /*49510*/  HMMA.1688.F32.TF32 R36, R44.reuse, R196, R128 ;  /* 0x000000c42c24723c */ /* 0x048ff00000081080 */
[----:B------:R-:W-:Y:S08]  /*49520*/  HMMA.1688.F32.TF32 R40, R44, R192, R108 ;  /* 0x000000c02c28723c */ /* 0x000ff0000008106c */
[----:B------:R-:W-:Y:S08]  /*49530*/  HMMA.1688.F32.TF32 R108, R96, R4, R100 ;  /* 0x00000004606c723c */ /* 0x000ff00000081064 */
[----:B------:R-:W-:Y:S01]  /*49540*/  HMMA.1688.F32.TF32 R44, R44, R188, R88 ;  /* 0x000000bc2c2c723c */ /* 0x000fe20000081058 */
[----:B------:R-:W-:Y:S07]  /*49550*/  STL.64 [R1+0x1aa8], R34 ;  /* 0x001aa82201007387 */ /* 0x000fee0000100a00 */
        /* <DEDUP_REMOVED lines=64> */
[----:B------:R-:W-:Y:S04]  /*49960*/  STL.64 [R1+0x1b28], R58 ;  /* 0x001b283a01007387 */ /* 0x000fe80000100a00 */
[----:B------:R-:W-:Y:S01]  /*49970*/  STL.64 [R1+0x1b20], R56 ;  /* 0x001b203801007387 */ /* 0x000fe20000100a00 */
[C---:B----4-:R-:W-:Y:S08]  /*49980*/  HMMA.1688.F32.TF32 R80, R96.reuse, R208, R80 ;  /* 0x000000d06050723c */ /* 0x050ff00000081050 */
[C---:B--2---:R-:W-:Y:S08]  /*49990*/  HMMA.1688.F32.TF32 R64, R96.reuse, R224, R152 ;  /* 0x000000e06040723c */ /* 0x044ff00000081098 */
[C---:B---3--:R-:W-:Y:S08]  /*499a0*/  HMMA.1688.F32.TF32 R60, R96.reuse, R228, R156 ;  /* 0x000000e4603c723c */ /* 0x048ff0000008109c */
[C---:B------:R-:W-:Y:S08]  /*499b0*/  HMMA.1688.F32.TF32 R68, R96.reuse, R220, R148 ;  /* 0x000000dc6044723c */ /* 0x040ff00000081094 */
[C---:B------:R-:W-:Y:S07]  /*499c0*/  HMMA.1688.F32.TF32 R72, R96.reuse, R216, R144 ;  /* 0x000000d86048723c */ /* 0x040fee0000081090 */
[----:B------:R-:W-:Y:S01]  /*499d0*/  STL.64 [R1+0x1b38], R62 ;  /* 0x001b383e01007387 */ /* 0x000fe20000100a00 */
[C---:B------:R-:W-:Y:S03]  /*499e0*/  HMMA.1688.F32.TF32 R76, R96.reuse, R212, R140 ;  /* 0x000000d4604c723c */ /* 0x040fe6000008108c */
[----:B------:R-:W-:Y:S05]  /*499f0*/  STL.64 [R1+0x1b30], R60 ;  /* 0x001b303c01007387 */ /* 0x000fea0000100a00 */
        /* <DEDUP_REMOVED lines=25> */
[----:B------:R-:W-:Y:S01]  /*49b90*/  IMAD.MOV.U32 R146, RZ, RZ, R125 ;  /* 0x000000ffff927224 */ /* 0x000fe200078e007d */
[----:B------:R-:W-:Y:S01]  /*49ba0*/  MOV R147, R124 ;  /* 0x0000007c00937202 */ /* 0x000fe20000000f00 */
[----:B------:R-:W-:Y:S01]  /*49bb0*/  IMAD.MOV.U32 R126, RZ, RZ, R113 ;  /* 0x000000ffff7e7224 */ /* 0x000fe200078e0071 */
[----:B------:R-:W-:Y:S01]  /*49bc0*/  HMMA.1688.F32.TF32 R176, R96, R192, R132 ;  /* 0x000000c060b0723c */ /* 0x000fe20000081084 */
[----:B------:R-:W-:Y:S01]  /*49bd0*/  IMAD.MOV.U32 R125, RZ, RZ, R114 ;  /* 0x000000ffff7d7224 */ /* 0x000fe200078e0072 */
[----:B------:R-:W4:Y:S01]  /*49be0*/  LDL.LU R113, [R1+0x934] ;  /* 0x0009340001717983 */ /* 0x000f220000300800 */
[----:B------:R-:W-:-:S03]  /*49bf0*/  IMAD.MOV.U32 R124, RZ, RZ, R115 ;  /* 0x000000ffff7c7224 */ /* 0x000fc600078e0073 */
[----:B------:R-:W4:Y:S01]  /*49c00*/  LDL.LU R114, [R1+0x938] ;  /* 0x0009380001727983 */ /* 0x000f220000300800 */
[----:B------:R-:W-:Y:S01]  /*49c10*/  MOV R135, R116 ;  /* 0x0000007400877202 */ /* 0x000fe20000000f00 */
[----:B------:R-:W-:Y:S02]  /*49c20*/  IMAD.MOV.U32 R134, RZ, RZ, R117 ;  /* 0x000000ffff867224 */ /* 0x000fe400078e0075 */
[----:B------:R-:W4:Y:S01]  /*49c30*/  LDL.LU R115, [R1+0x93c] ;  /* 0x00093c0001737983 */ /* 0x000f220000300800 */
[----:B------:R-:W-:Y:S01]  /*49c40*/  IMAD.MOV.U32 R133, RZ, RZ, R118 ;  /* 0x000000ffff857224 */ /* 0x000fe200078e0076 */
[----:B------:R-:W-:Y:S02]  /*49c50*/  HMMA.1688.F32.TF32 R88, R96, R200, R136 ;  /* 0x000000c86058723c */ /* 0x000fe40000081088 */
[----:B------:R-:W4:Y:S01]  /*49c60*/  LDL.LU R116, [R1+0x920] ;  /* 0x0009200001747983 */ /* 0x000f220000300800 */
[----:B------:R-:W-:-:S03]  /*49c70*/  IMAD.MOV.U32 R132, RZ, RZ, R119 ;  /* 0x000000ffff847224 */ /* 0x000fc600078e0077 */
[----:B------:R-:W4:Y:S01]  /*49c80*/  LDL.LU R117, [R1+0x924] ;  /* 0x0009240001757983 */ /* 0x000f220000300800 */
[----:B------:R-:W-:Y:S01]  /*49c90*/  MOV R139, R120 ;  /* 0x00000078008b7202 */ /* 0x000fe20000000f00 */
[----:B------:R-:W-:Y:S02]  /*49ca0*/  IMAD.MOV.U32 R138, RZ, RZ, R121 ;  /* 0x000000ffff8a7224 */ /* 0x000fe400078e0079 */
[----:B------:R-:W4:Y:S01]  /*49cb0*/  LDL.LU R118, [R1+0x928] ;  /* 0x0009280001767983 */ /* 0x000f220000300800 */
[----:B------:R-:W-:-:S03]  /*49cc0*/  IMAD.MOV.U32 R137, RZ, RZ, R122 ;  /* 0x000000ffff897224 */ /* 0x000fc600078e007a */
[----:B------:R-:W4:Y:S01]  /*49cd0*/  LDL.LU R119, [R1+0x92c] ;  /* 0x00092c0001777983 */ /* 0x000f220000300800 */
[C---:B------:R-:W-:Y:S01]  /*49ce0*/  HMMA.1688.F32.TF32 R92, R96.reuse, R196, R92 ;  /* 0x000000c4605c723c */ /* 0x040fe2000008105c */
[----:B------:R-:W-:Y:S02]  /*49cf0*/  IMAD.MOV.U32 R136, RZ, RZ, R123 ;  /* 0x000000ffff887224 */ /* 0x000fe400078e007b */
        /* <DEDUP_REMOVED lines=14> */
[----:B------:R-:W2:Y:S04]  /*49de0*/  LDL.LU R148, [R1+0x8a0] ;  /* 0x0008a00001947983 */ /* 0x000ea80000300800 */
[----:B------:R-:W2:Y:S04]  /*49df0*/  LDL.LU R149, [R1+0x8a4] ;  /* 0x0008a40001957983 */ /* 0x000ea80000300800 */
[----:B------:R-:W2:Y:S04]  /*49e00*/  LDL.LU R150, [R1+0x8a8] ;  /* 0x0008a80001967983 */ /* 0x000ea80000300800 */
[----:B------:R-:W2:Y:S01]  /*49e10*/  LDL.LU R151, [R1+0x8ac] ;  /* 0x0008ac0001977983 */ /* 0x000ea20000300800 */
[C---:B---3--:R-:W-:Y:S03]  /*49e20*/  HMMA.1688.F32.TF32 R172, R160.reuse, R240, R152 ;  /* 0x000000f0a0ac723c */ /* 0x048fe60000081098 */
        /* <DEDUP_REMOVED lines=17> */
[C---:B------:R-:W-:Y:S08]  /*49f40*/  HMMA.1688.F32.TF32 R100, R160.reuse, R8, R100 ;  /* 0x00000008a064723c */ /* 0x040ff00000081064 */
[C---:B----4-:R-:W-:Y:S08]  /*49f50*/  HMMA.1688.F32.TF32 R112, R160.reuse, R236, R112 ;  /* 0x000000eca070723c */ /* 0x050ff00000081070 */
[C---:B------:R-:W-:Y:S01]  /*49f60*/  HMMA.1688.F32.TF32 R116, R160.reuse, R232, R116 ;  /* 0x000000e8a074723c */ /* 0x040fe20000081074 */
[----:B------:R-:W-:Y:S07]  /*49f70*/  STL [R1+0x1a04], R144 ;  /* 0x001a049001007387 */ /* 0x000fee0000100800 */
[C---:B------:R-:W-:Y:S01]  /*49f80*/  HMMA.1688.F32.TF32 R120, R160.reuse, R228, R120 ;  /* 0x000000e4a078723c */ /* 0x040fe20000081078 */
[----:B------:R-:W-:Y:S07]  /*49f90*/  STL [R1+0x1a00], R145 ;  /* 0x001a009101007387 */ /* 0x000fee0000100800 */
[C---:B------:R-:W-:Y:S01]  /*49fa0*/  HMMA.1688.F32.TF32 R124, R160.reuse, R224, R124 ;  /* 0x000000e0a07c723c */ /* 0x040fe2000008107c */
[----:B------:R-:W-:Y:S07]  /*49fb0*/  STL [R1+0x19fc], R146 ;  /* 0x0019fc9201007387 */ /* 0x000fee0000100800 */
[C---:B------:R-:W-:Y:S01]  /*49fc0*/  HMMA.1688.F32.TF32 R128, R160.reuse, R220, R128 ;  /* 0x000000dca080723c */ /* 0x040fe20000081080 */
[----:B------:R-:W-:Y:S07]  /*49fd0*/  STL [R1+0x19f8], R147 ;  /* 0x0019f89301007387 */ /* 0x000fee0000100800 */
[C---:B------:R-:W-:Y:S08]  /*49fe0*/  HMMA.1688.F32.TF32 R132, R160.reuse, R216, R132 ;  /* 0x000000d8a084723c */ /* 0x040ff00000081084 */
[C---:B------:R-:W-:Y:S08]  /*49ff0*/  HMMA.1688.F32.TF32 R136, R160.reuse, R212, R136 ;  /* 0x000000d4a088723c */ /* 0x040ff00000081088 */
[C---:B------:R-:W-:Y:S08]  /*4a000*/  HMMA.1688.F32.TF32 R140, R160.reuse, R208, R140 ;  /* 0x000000d0a08c723c */ /* 0x040ff0000008108c */
[C---:B--2---:R-:W-:Y:S08]  /*4a010*/  HMMA.1688.F32.TF32 R148, R160.reuse, R200, R148 ;  /* 0x000000c8a094723c */ /* 0x044ff00000081094 */
[C---:B---3--:R-:W-:Y:S08]  /*4a020*/  HMMA.1688.F32.TF32 R152, R160.reuse, R196, R152 ;  /* 0x000000c4a098723c */ /* 0x048ff00000081098 */
[C---:B------:R-:W-:Y:S07]  /*4a030*/  HMMA.1688.F32.TF32 R156, R160.reuse, R192, R156 ;  /* 0x000000c0a09c723c */ /* 0x040fee000008109c */
[----:B------:R-:W-:Y:S04]  /*4a040*/  STL [R1+0x1a14], R148 ;  /* 0x001a149401007387 */ /* 0x000fe80000100800 */
[----:B------:R-:W-:Y:S01]  /*4a050*/  STL [R1+0x1a10], R149 ;  /* 0x001a109501007387 */ /* 0x000fe20000100800 */
[----:B------:R-:W-:Y:S03]  /*4a060*/  HMMA.1688.F32.TF32 R160, R160, R188, R168 ;  /* 0x000000bca0a0723c */ /* 0x000fe600000810a8 */
[----:B------:R-:W-:Y:S04]  /*4a070*/  STL [R1+0x1a0c], R150 ;  /* 0x001a0c9601007387 */ /* 0x000fe80000100800 */
[----:B------:R-:W-:Y:S04]  /*4a080*/  STL [R1+0x1a08], R151 ;  /* 0x001a089701007387 */ /* 0x000fe80000100800 */
[----:B------:R2:W-:Y:S04]  /*4a090*/  STL [R1+0x1a18], R152 ;  /* 0x001a189801007387 */ /* 0x0005e80000100800 */
[----:B------:R3:W-:Y:S04]  /*4a0a0*/  STL [R1+0x19f4], R153 ;  /* 0x0019f49901007387 */ /* 0x0007e80000100800 */
[----:B------:R4:W-:Y:S04]  /*4a0b0*/  STL [R1+0x19f0], R154 ;  /* 0x0019f09a01007387 */ /* 0x0009e80000100800 */
[----:B------:R1:W-:Y:S04]  /*4a0c0*/  STL [R1+0x19ec], R155 ;  /* 0x0019ec9b01007387 */ /* 0x0003e80000100800 */
        /* <DEDUP_REMOVED lines=12> */
[----:B-1----:R-:W3:Y:S04]  /*4a190*/  LDL.LU R32, [R1+0x5c0] ;  /* 0x0005c00001207983 */ /* 0x002ee80000300800 */
        /* <DEDUP_REMOVED lines=15> */
[C---:B------:R-:W-:Y:S03]  /*4a290*/  HMMA.1688.F32.TF32 R164, R244.reuse, R8, R164 ;  /* 0x00000008f4a4723c */ /* 0x040fe600000810a4 */
        /* <DEDUP_REMOVED lines=10> */
[----:B------:R-:W-:Y:S04]  /*4a340*/  STL [R1+0x1a40], R166 ;  /* 0x001a40a601007387 */ /* 0x000fe80000100800 */
[----:B------:R-:W-:Y:S04]  /*4a350*/  STL [R1+0x1a3c], R167 ;  /* 0x001a3ca701007387 */ /* 0x000fe80000100800 */
[----:B------:R-:W4:Y:S04]  /*4a360*/  LDL.LU R248, [R1+0x580] ;  /* 0x0005800001f87983 */ /* 0x000f280000300800 */
[----:B------:R-:W4:Y:S04]  /*4a370*/  LDL.LU R249, [R1+0x584] ;  /* 0x0005840001f97983 */ /* 0x000f280000300800 */
[----:B------:R-:W4:Y:S04]  /*4a380*/  LDL.LU R250, [R1+0x588] ;  /* 0x0005880001fa7983 */ /* 0x000f280000300800 */
[----:B------:R-:W4:Y:S01]  /*4a390*/  LDL.LU R251, [R1+0x58c] ;  /* 0x00058c0001fb7983 */ /* 0x000f220000300800 */
[C---:B--2---:R-:W-:Y:S08]  /*4a3a0*/  HMMA.1688.F32.TF32 R168, R244.reuse, R4, R168 ;  /* 0x00000004f4a8723c */ /* 0x044ff000000810a8 */
[C---:B---3--:R-:W-:Y:S11]  /*4a3b0*/  HMMA.1688.F32.TF32 R32, R244.reuse, R240, R32 ;  /* 0x000000f0f420723c */ /* 0x048ff60000081020 */
[----:B------:R-:W-:Y:S04]  /*4a3c0*/  @!UPT UIADD3 URZ, URZ, URZ, URZ ;  /* 0x0000003f3f3ff290 */ /* 0x000fe8000fffe03f */
[----:B------:R-:W-:Y:S04]  /*4a3d0*/  STL [R1+0x1a58], R168 ;  /* 0x001a58a801007387 */ /* 0x000fe80000100800 */
[----:B------:R-:W-:Y:S04]  /*4a3e0*/  STL [R1+0x1a54], R169 ;  /* 0x001a54a901007387 */ /* 0x000fe80000100800 */
[----:B------:R-:W-:Y:S04]  /*4a3f0*/  STL [R1+0x1a50], R170 ;  /* 0x001a50aa01007387 */ /* 0x000fe80000100800 */
[----:B------:R-:W-:Y:S01]  /*4a400*/  STL [R1+0x1a4c], R171 ;  /* 0x001a4cab01007387 */ /* 0x000fe20000100800 */
[C---:B----4-:R-:W-:Y:S08]  /*4a410*/  HMMA.1688.F32.TF32 R24, R244.reuse, R232, R24 ;  /* 0x000000e8f418723c */ /* 0x050ff00000081018 */
[----:B------:R-:W-:Y:S01]  /*4a420*/  HMMA.1688.F32.TF32 R20, R244, R228, R20 ;  /* 0x000000e4f414723c */ /* 0x000fe20000081014 */
[----:B------:R1:W-:Y:S04]  /*4a430*/  STL.64 [R1+0x3a0], R32 ;  /* 0x0003a02001007387 */ /* 0x0003e80000100a00 */
[----:B------:R2:W-:Y:S11]  /*4a440*/  STL.64 [R1+0x3a8], R34 ;  /* 0x0003a82201007387 */ /* 0x0005f60000100a00 */
[----:B------:R-:W-:-:S02]  /*4a450*/  IMAD.MOV.U32 R152, RZ, RZ, R24 ;  /* 0x000000ffff987224 */ /* 0x000fc400078e0018 */
[----:B------:R-:W-:Y:S01]  /*4a460*/  IMAD.MOV.U32 R148, RZ, RZ, R25 ;  /* 0x000000ffff947224 */ /* 0x000fe200078e0019 */
[----:B------:R-:W-:Y:S01]  /*4a470*/  MOV R150, R27 ;  /* 0x0000001b00967202 */ /* 0x000fe20000000f00 */
[----:B------:R-:W-:-:S04]  /*4a480*/  IMAD.MOV.U32 R149, RZ, RZ, R26 ;  /* 0x000000ffff957224 */ /* 0x000fc800078e001a */
[----:B------:R-:W-:Y:S02]  /*4a490*/  IMAD.MOV.U32 R147, RZ, RZ, R20 ;  /* 0x000000ffff937224 */ /* 0x000fe400078e0014 */
[----:B------:R-:W-:Y:S01]  /*4a4a0*/  IMAD.MOV.U32 R153, RZ, RZ, R21 ;  /* 0x000000ffff997224 */ /* 0x000fe200078e0015 */
[----:B------:R-:W3:Y:S01]  /*4a4b0*/  LDL.LU R20, [R1+0x200] ;  /* 0x0002000001147983 */ /* 0x000ee20000300800 */
[----:B------:R-:W-:Y:S01]  /*4a4c0*/  IMAD.MOV.U32 R154, RZ, RZ, R22 ;  /* 0x000000ffff9a7224 */ /* 0x000fe200078e0016 */
[----:B------:R-:W-:Y:S02]  /*4a4d0*/  HMMA.1688.F32.TF32 R12, R244, R220, R12 ;  /* 0x000000dcf40c723c */ /* 0x000fe4000008100c */
[----:B------:R-:W3:Y:S01]  /*4a4e0*/  LDL.LU R21, [R1+0x204] ;  /* 0x0002040001157983 */ /* 0x000ee20000300800 */
[----:B------:R-:W-:-:S03]  /*4a4f0*/  MOV R155, R23 ;  /* 0x00000017009b7202 */ /* 0x000fc60000000f00 */
[----:B------:R-:W3:Y:S04]  /*4a500*/  LDL.LU R22, [R1+0x208] ;  /* 0x0002080001167983 */ /* 0x000ee80000300800 */
[----:B------:R-:W3:Y:S04]  /*4a510*/  LDL.LU R23, [R1+0x20c] ;  /* 0x00020c0001177983 */ /* 0x000ee80000300800 */
[----:B------:R-:W4:Y:S04]  /*4a520*/  LDL.LU R24, [R1+0x390] ;  /* 0x0003900001187983 */ /* 0x000f280000300800 */
[----:B------:R-:W4:Y:S04]  /*4a530*/  LDL.LU R25, [R1+0x394] ;  /* 0x0003940001197983 */ /* 0x000f280000300800 */
[----:B------:R-:W4:Y:S04]  /*4a540*/  LDL.LU R26, [R1+0x398] ;  /* 0x00039800011a7983 */ /* 0x000f280000300800 */
[----:B------:R-:W4:Y:S04]  /*4a550*/  LDL.LU R27, [R1+0x39c] ;  /* 0x00039c00011b7983 */ /* 0x000f280000300800 */
[----:B-1----:R-:W3:Y:S04]  /*4a560*/  LDL.LU R32, [R1+0x3e0] ;  /* 0x0003e00001207983 */ /* 0x002ee80000300800 */
        /* <DEDUP_REMOVED lines=12> */
[----:B------:R-:W-:Y:S01]  /*4a630*/  IMAD.MOV.U32 R161, RZ, RZ, R13 ;  /* 0x000000ffffa17224 */ /* 0x000fe200078e000d */
[----:B------:R-:W-:Y:S02]  /*4a640*/  MOV R163, R15 ;  /* 0x0000000f00a37202 */ /* 0x000fe40000000f00 */
[----:B------:R-:W2:Y:S01]  /*4a650*/  LDL.LU R104, [R1+0x430] ;  /* 0x0004300001687983 */ /* 0x000ea20000300800 */
[----:B------:R-:W-:-:S03]  /*4a660*/  IMAD.MOV.U32 R162, RZ, RZ, R14 ;  /* 0x000000ffffa27224 */ /* 0x000fc600078e000e */
[----:B------:R-:W2:Y:S01]  /*4a670*/  LDL.LU R105, [R1+0x434] ;  /* 0x0004340001697983 */ /* 0x000ea20000300800 */
[----:B------:R-:W-:Y:S03]  /*4a680*/  HMMA.1688.F32.TF32 R12, R244, R216, R248 ;  /* 0x000000d8f40c723c */ /* 0x000fe600000810f8 */
        /* <DEDUP_REMOVED lines=81> */
[----:B------:R-:W-:Y:S01]  /*4aba0*/  IMAD.MOV.U32 R170, RZ, RZ, R86 ;  /* 0x000000ffffaa7224 */ /* 0x000fe200078e0056 */
[----:B------:R-:W-:Y:S01]  /*4abb0*/  MOV R169, R85 ;  /* 0x0000005500a97202 */ /* 0x000fe20000000f00 */
[----:B------:R-:W-:-:S02]  /*4abc0*/  IMAD.MOV.U32 R171, RZ, RZ, R87 ;  /* 0x000000ffffab7224 */ /* 0x000fc400078e0057 */
[----:B------:R-:W-:Y:S01]  /*4abd0*/  IMAD.MOV.U32 R168, RZ, RZ, R84 ;  /* 0x000000ffffa87224 */ /* 0x000fe200078e0054 */
[----:B------:R-:W2:Y:S04]  /*4abe0*/  LDL.LU.64 R86, [R1+0x1cb8] ;  /* 0x001cb80001567983 */ /* 0x000ea80000300a00 */
        /* <DEDUP_REMOVED lines=18> */
[----:B------:R-:W-:Y:S08]  /*4ad10*/  HMMA.1688.F32.TF32 R68, R244, R188, R68 ;  /* 0x000000bcf444723c */ /* 0x000ff00000081044 */
[C---:B------:R-:W-:Y:S08]  /*4ad20*/  HMMA.1688.F32.TF32 R64, R184.reuse, R8, R64 ;  /* 0x00000008b840723c */ /* 0x040ff00000081040 */
[----:B------:R-:W-:Y:S01]  /*4ad30*/  HMMA.1688.F32.TF32 R60, R184, R4, R60 ;  /* 0x00000004b83c723c */ /* 0x000fe2000008103c */
[----:B------:R-:W-:Y:S01]  /*4ad40*/  IMAD.MOV.U32 R158, RZ, RZ, R18 ;  /* 0x000000ffff9e7224 */ /* 0x000fe200078e0012 */
[----:B------:R-:W-:Y:S01]  /*4ad50*/  MOV R159, R19 ;  /* 0x00000013009f7202 */ /* 0x000fe20000000f00 */
[----:B------:R-:W-:Y:S01]  /*4ad60*/  IMAD.MOV.U32 R18, RZ, RZ, R3 ;  /* 0x000000ffff127224 */ /* 0x000fe200078e0003 */
[----:B------:R-:W-:Y:S01]  /*4ad70*/  STL.64 [R1+0x4d0], R72 ;  /* 0x0004d04801007387 */ /* 0x000fe20000100a00 */
[----:B------:R-:W-:-:S03]  /*4ad80*/  IMAD.MOV.U32 R19, RZ, RZ, R0 ;  /* 0x000000ffff137224 */ /* 0x000fc600078e0000 */
[----:B------:R-:W-:Y:S04]  /*4ad90*/  STL.64 [R1+0x4d8], R74 ;  /* 0x0004d84a01007387 */ /* 0x000fe80000100a00 */
[----:B------:R-:W-:Y:S01]  /*4ada0*/  STL.64 [R1+0x4c0], R68 ;  /* 0x0004c04401007387 */ /* 0x000fe20000100a00 */
[C---:B------:R-:W-:Y:S03]  /*4adb0*/  HMMA.1688.F32.TF32 R16, R184.reuse, R192, R16 ;  /* 0x000000c0b810723c */ /* 0x040fe60000081010 */
[----:B------:R-:W-:Y:S04]  /*4adc0*/  STL.64 [R1+0x4c8], R70 ;  /* 0x0004c84601007387 */ /* 0x000fe80000100a00 */
[----:B------:R-:W-:Y:S04]  /*4add0*/  STL.64 [R1+0x4b0], R64 ;  /* 0x0004b04001007387 */ /* 0x000fe80000100a00 */
[----:B------:R1:W-:Y:S04]  /*4ade0*/  STL.64 [R1+0x4b8], R66 ;  /* 0x0004b84201007387 */ /* 0x0003e80000100a00 */
[----:B------:R-:W-:Y:S04]  /*4adf0*/  STL.64 [R1+0x4a0], R60 ;  /* 0x0004a03c01007387 */ /* 0x000fe80000100a00 */
[----:B------:R1:W-:Y:S02]  /*4ae00*/  STL.64 [R1+0x4a8], R62 ;  /* 0x0004a83e01007387 */ /* 0x0003e40000100a00 */
[C---:B-1----:R-:W-:Y:S02]  /*4ae10*/  HMMA.1688.F32.TF32 R64, R184.reuse, R240, R56 ;  /* 0x000000f0b840723c */ /* 0x042fe40000081038 */
[----:B------:R-:W-:Y:S04]  /*4ae20*/  LDS R244, [R252+0x34000] ;  /* 0x03400000fcf47984 */ /* 0x000fe80000000800 */
[----:B------:R-:W-:Y:S02]  /*4ae30*/  LDS R246, [R252+0x36000] ;  /* 0x03600000fcf67984 */ /* 0x000fe40000000800 */
[C---:B------:R-:W-:Y:S02]  /*4ae40*/  HMMA.1688.F32.TF32 R60, R184.reuse, R236, R52 ;  /* 0x000000ecb83c723c */ /* 0x040fe40000081034 */
[----:B------:R-:W-:Y:S04]  /*4ae50*/  LDS R245, [R2+0x34000] ;  /* 0x0340000002f57984 */ /* 0x000fe80000000800 */
[----:B------:R-:W1:Y:S02]  /*4ae60*/  LDS R247, [R2+0x36000] ;  /* 0x0360000002f77984 */ /* 0x000e640000000800 */
[C---:B------:R-:W-:Y:S08]  /*4ae70*/  HMMA.1688.F32.TF32 R56, R184.reuse, R232, R48 ;  /* 0x000000e8b838723c */ /* 0x040ff00000081030 */
[C---:B------:R-:W-:Y:S08]  /*4ae80*/  HMMA.1688.F32.TF32 R52, R184.reuse, R228, R108 ;  /* 0x000000e4b834723c */ /* 0x040ff0000008106c */
[C---:B------:R-:W-:Y:S08]  /*4ae90*/  HMMA.1688.F32.TF32 R48, R184.reuse, R224, R104 ;  /* 0x000000e0b830723c */ /* 0x040ff00000081068 */
[C---:B------:R-:W-:Y:S08]  /*4aea0*/  HMMA.1688.F32.TF32 R44, R184.reuse, R220, R44 ;  /* 0x000000dcb82c723c */ /* 0x040ff0000008102c */
[----:B------:R-:W-:Y:S01]  /*4aeb0*/  HMMA.1688.F32.TF32 R40, R184, R216, R40 ;  /* 0x000000d8b828723c */ /* 0x000fe20000081028 */
[----:B------:R-:W-:-:S07]  /*4aec0*/  IMAD.MOV.U32 R193, RZ, RZ, R18 ;  /* 0x000000ffffc17224 */ /* 0x000fce00078e0012 */
[----:B------:R-:W-:Y:S01]  /*4aed0*/  HMMA.1688.F32.TF32 R36, R184, R212, R36 ;  /* 0x000000d4b824723c */ /* 0x000fe20000081024 */
[----:B------:R-:W-:-:S07]  /*4aee0*/  IMAD.MOV.U32 R192, RZ, RZ, R19 ;  /* 0x000000ffffc07224 */ /* 0x000fce00078e0013 */
[C---:B------:R-:W-:Y:S01]  /*4aef0*/  HMMA.1688.F32.TF32 R32, R184.reuse, R208, R32 ;  /* 0x000000d0b820723c */ /* 0x040fe20000081020 */
[----:B------:R-:W-:Y:S07]  /*4af00*/  STL.64 [R1+0x490], R64 ;  /* 0x0004904001007387 */ /* 0x000fee0000100a00 */
[C---:B------:R-:W-:Y:S01]  /*4af10*/  HMMA.1688.F32.TF32 R28, R184.reuse, R204, R28 ;  /* 0x000000ccb81c723c */ /* 0x040fe2000008101c */
[----:B------:R-:W-:Y:S07]  /*4af20*/  STL.64 [R1+0x498], R66 ;  /* 0x0004984201007387 */ /* 0x000fee0000100a00 */
[C---:B------:R-:W-:Y:S01]  /*4af30*/  HMMA.1688.F32.TF32 R20, R184.reuse, R196, R20 ;  /* 0x000000c4b814723c */ /* 0x040fe20000081014 */
[----:B------:R-:W-:Y:S06]  /*4af40*/  STL.64 [R1+0x480], R60 ;  /* 0x0004803c01007387 */ /* 0x000fec0000100a00 */
[----:B------:R-:W-:Y:S01]  /*4af50*/  MOV R197, R16 ;  /* 0x0000001000c57202 */ /* 0x000fe20000000f00 */
[----:B------:R-:W-:Y:S01]  /*4af60*/  IMAD.MOV.U32 R196, RZ, RZ, R17 ;  /* 0x000000ffffc47224 */ /* 0x000fe200078e0011 */
        /* <DEDUP_REMOVED lines=21> */
[----:B------:R3:W-:Y:S01]  /*4b0c0*/  STL [R1+0x3c8], R22 ;  /* 0x0003c81601007387 */ /* 0x0007e20000100800 */
[----:B-1----:R-:W-:Y:S01]  /*4b0d0*/  MOV R20, R211 ;  /* 0x000000d300147202 */ /* 0x002fe20000000f00 */
[----:B------:R-:W-:-:S02]  /*4b0e0*/  IMAD.MOV.U32 R21, RZ, RZ, R210 ;  /* 0x000000ffff157224 */ /* 0x000fc400078e00d2 */
[----:B------:R-:W-:Y:S01]  /*4b0f0*/  IMAD.MOV.U32 R205, RZ, RZ, R23 ;  /* 0x000000ffffcd7224 */ /* 0x000fe200078e0017 */
[----:B---3--:R-:W-:Y:S01]  /*4b100*/  MOV R24, R235 ;  /* 0x000000eb00187202 */ /* 0x008fe20000000f00 */
[----:B------:R-:W-:Y:S02]  /*4b110*/  IMAD.MOV.U32 R23, RZ, RZ, R206 ;  /* 0x000000ffff177224 */ /* 0x000fe400078e00ce */
        /* <DEDUP_REMOVED lines=11> */
[----:B--2---:R-:W-:Y:S01]  /*4b1d0*/  HMMA.1688.F32.TF32 R16, R184, R188, R248 ;  /* 0x000000bcb810723c */ /* 0x004fe200000810f8 */
        /* <DEDUP_REMOVED lines=14> */
[----:B------:R-:W-:Y:S04]  /*4b2c0*/  LDS R186, [R252+0x36100] ;  /* 0x03610000fcba7984 */ /* 0x000fe80000000800 */
[----:B------:R-:W-:Y:S01]  /*4b2d0*/  MOV R189, R16 ;  /* 0x0000001000bd7202 */ /* 0x000fe20000000f00 */
[----:B------:R-:W-:Y:S01]  /*4b2e0*/  IMAD.MOV.U32 R188, RZ, RZ, R17 ;  /* 0x000000ffffbc7224 */ /* 0x000fe200078e0011 */
[----:B------:R-:W-:Y:S01]  /*4b2f0*/  MOV R16, R10 ;  /* 0x0000000a00107202 */ /* 0x000fe20000000f00 */
[----:B------:R-:W-:Y:S01]  /*4b300*/  IMAD.MOV.U32 R3, RZ, RZ, R18 ;  /* 0x000000ffff037224 */ /* 0x000fe200078e0012 */
[----:B------:R-:W2:Y:S01]  /*4b310*/  LDL.LU R10, [R1+0x1c6c] ;  /* 0x001c6c00010a7983 */ /* 0x000ea20000300800 */
[----:B------:R-:W-:-:S02]  /*4b320*/  IMAD.MOV.U32 R17, RZ, RZ, R242 ;  /* 0x000000ffff117224 */ /* 0x000fc400078e00f2 */
[----:B------:R-:W-:Y:S01]  /*4b330*/  IMAD.MOV.U32 R0, RZ, RZ, R19 ;  /* 0x000000ffff007224 */ /* 0x000fe200078e0013 */
[----:B------:R-:W3:Y:S01]  /*4b340*/  LDL.LU R242, [R1+0x1c68] ;  /* 0x001c680001f27983 */ /* 0x000ee20000300800 */
[----:B------:R-:W-:Y:S02]  /*4b350*/  IMAD.MOV.U32 R18, RZ, RZ, R239 ;  /* 0x000000ffff127224 */ /* 0x000fe400078e00ef */
[----:B------:R-:W-:Y:S01]  /*4b360*/  IMAD.MOV.U32 R19, RZ, RZ, R238 ;  /* 0x000000ffff137224 */ /* 0x000fe200078e00ee */
        /* <DEDUP_REMOVED lines=27> */
[----:B------:R-:W1:Y:S01]  /*4b520*/  LDS R187, [R2+0x36100] ;  /* 0x0361000002bb7984 */ /* 0x000e620000000800 */
[----:B--2---:R-:W-:-:S02]  /*4b530*/  IMAD.MOV.U32 R107, RZ, RZ, R10 ;  /* 0x000000ffff6b7224 */ /* 0x004fc400078e000a */
[----:B---3--:R-:W-:Y:S02]  /*4b540*/  IMAD.MOV.U32 R111, RZ, RZ, R211 ;  /* 0x000000ffff6f7224 */ /* 0x008fe400078e00d3 */
[----:B----4-:R-:W-:Y:S02]  /*4b550*/  IMAD.MOV.U32 R110, RZ, RZ, R210 ;  /* 0x000000ffff6e7224 */ /* 0x010fe400078e00d2 */
[----:B------:R-:W-:Y:S01]  /*4b560*/  IMAD.MOV.U32 R109, RZ, RZ, R207 ;  /* 0x000000ffff6d7224 */ /* 0x000fe200078e00cf */
[----:B------:R-:W-:Y:S01]  /*4b570*/  MOV R108, R206 ;  /* 0x000000ce006c7202 */ /* 0x000fe20000000f00 */
[----:B------:R-:W-:Y:S01]  /*4b580*/  IMAD.MOV.U32 R105, RZ, RZ, R239 ;  /* 0x000000ffff697224 */ /* 0x000fe200078e00ef */
[----:B------:R-:W-:Y:S01]  /*4b590*/  MOV R104, R238 ;  /* 0x000000ee00687202 */ /* 0x000fe20000000f00 */
[----:B------:R-:W-:Y:S02]  /*4b5a0*/  IMAD.MOV.U32 R51, RZ, RZ, R235 ;  /* 0x000000ffff337224 */ /* 0x000fe400078e00eb */
        /* <DEDUP_REMOVED lines=9> */
[----:B------:R-:W-:Y:S01]  /*4b640*/  IMAD.MOV.U32 R62, RZ, RZ, R194 ;  /* 0x000000ffff3e7224 */ /* 0x000fe200078e00c2 */
[----:B------:R-:W-:Y:S02]  /*4b650*/  MOV R60, R190 ;  /* 0x000000be003c7202 */ /* 0x000fe40000000f00 */
[----:B------:R-:W2:Y:S01]  /*4b660*/  LDL.LU R190, [R1+0x1bfc] ;  /* 0x001bfc0001be7983 */ /* 0x000ea20000300800 */
[----:B------:R-:W-:-:S03]  /*4b670*/  IMAD.MOV.U32 R61, RZ, RZ, R191 ;  /* 0x000000ffff3d7224 */ /* 0x000fc600078e00bf */
[----:B------:R-:W2:Y:S04]  /*4b680*/  LDL.LU R191, [R1+0x1bf8] ;  /* 0x001bf80001bf7983 */ /* 0x000ea80000300800 */
[----:B------:R-:W3:Y:S04]  /*4b690*/  LDL.LU R194, [R1+0x1bf4] ;  /* 0x001bf40001c27983 */ /* 0x000ee80000300800 */
[----:B------:R-:W3:Y:S04]  /*4b6a0*/  LDL.LU R195, [R1+0x1bf0] ;  /* 0x001bf00001c37983 */ /* 0x000ee80000300800 */
        /* <DEDUP_REMOVED lines=53> */
[----:B------:R-:W-:Y:S01]  /*4ba00*/  MOV R204, R71 ;  /* 0x0000004700cc7202 */ /* 0x000fe20000000f00 */
[----:B------:R-:W-:Y:S04]  /*4ba10*/  STL.64 [R1+0x910], R68 ;  /* 0x0009104401007387 */ /* 0x000fe80000100a00 */
[----:B------:R-:W-:Y:S04]  /*4ba20*/  STL [R1+0x918], R70 ;  /* 0x0009184601007387 */ /* 0x000fe80000100800 */
[----:B------:R2:W-:Y:S06]  /*4ba30*/  STL [R1+0x19d8], R204 ;  /* 0x0019d8cc01007387 */ /* 0x0005ec0000100800 */
[----:B------:R-:W-:Y:S01]  /*4ba40*/  MOV R4, R63 ;  /* 0x0000003f00047202 */ /* 0x000fe20000000f00 */
[----:B------:R-:W-:Y:S01]  /*4ba50*/  IMAD.MOV.U32 R5, RZ, RZ, R62 ;  /* 0x000000ffff057224 */ /* 0x000fe200078e003e */
[----:B------:R-:W-:Y:S01]  /*4ba60*/  STL.64 [R1+0x900], R64 ;  /* 0x0009004001007387 */ /* 0x000fe20000100a00 */
[----:B------:R-:W-:-:S02]  /*4ba70*/  IMAD.MOV.U32 R8, RZ, RZ, R61 ;  /* 0x000000ffff087224 */ /* 0x000fc400078e003d */
[----:B------:R-:W-:Y:S01]  /*4ba80*/  IMAD.MOV.U32 R9, RZ, RZ, R60 ;  /* 0x000000ffff097224 */ /* 0x000fe200078e003c */
[----:B------:R-:W-:Y:S04]  /*4ba90*/  STL.64 [R1+0x908], R66 ;  /* 0x0009084201007387 */ /* 0x000fe80000100a00 */
[----:B------:R3:W-:Y:S04]  /*4baa0*/  STL [R1+0x19e8], R4 ;  /* 0x0019e80401007387 */ /* 0x0007e80000100800 */
[----:B------:R4:W-:Y:S01]  /*4bab0*/  STL [R1+0x19e4], R5 ;  /* 0x0019e40501007387 */ /* 0x0009e20000100800 */
[----:B--2---:R-:W-:-:S03]  /*4bac0*/  IMAD.MOV.U32 R204, RZ, RZ, R59 ;  /* 0x000000ffffcc7224 */ /* 0x004fc600078e003b */
[----:B------:R2:W-:Y:S04]  /*4bad0*/  STL [R1+0x19e0], R8 ;  /* 0x0019e00801007387 */ /* 0x0005e80000100800 */
[----:B------:R1:W-:Y:S01]  /*4bae0*/  STL [R1+0x19dc], R9 ;  /* 0x0019dc0901007387 */ /* 0x0003e20000100800 */
[----:B---3--:R-:W-:-:S03]  /*4baf0*/  IMAD.MOV.U32 R4, RZ, RZ, R52 ;  /* 0x000000ffff047224 */ /* 0x008fc600078e0034 */
[----:B------:R-:W-:Y:S01]  /*4bb00*/  STL.64 [R1+0x8e0], R56 ;  /* 0x0008e03801007387 */ /* 0x000fe20000100a00 */
[----:B----4-:R-:W-:Y:S01]  /*4bb10*/  IMAD.MOV.U32 R5, RZ, RZ, R53 ;  /* 0x000000ffff057224 */ /* 0x010fe200078e0035 */
[----:B--2---:R-:W-:Y:S02]  /*4bb20*/  MOV R8, R54 ;  /* 0x0000003600087202 */ /* 0x004fe40000000f00 */
[----:B------:R2:W-:Y:S01]  /*4bb30*/  STL [R1+0x8e8], R58 ;  /* 0x0008e83a01007387 */ /* 0x0005e20000100800 */
[----:B-1----:R-:W-:Y:S02]  /*4bb40*/  IMAD.MOV.U32 R9, RZ, RZ, R55 ;  /* 0x000000ffff097224 */ /* 0x002fe400078e0037 */
[C---:B------:R-:W-:Y:S08]  /*4bb50*/  HMMA.1688.F32.TF32 R52, R244.reuse, R226, R108 ;  /* 0x000000e2f434723c */ /* 0x040ff0000008106c */
[C---:B--2---:R-:W-:Y:S08]  /*4bb60*/  HMMA.1688.F32.TF32 R56, R244.reuse, R230, R48 ;  /* 0x000000e6f438723c */ /* 0x044ff00000081030 */
[----:B------:R-:W-:Y:S01]  /*4bb70*/  HMMA.1688.F32.TF32 R48, R244, R222, R104 ;  /* 0x000000def430723c */ /* 0x000fe20000081068 */
[----:B------:R-:W-:Y:S04]  /*4bb80*/  LDS R244, [R252+0x34200] ;  /* 0x03420000fcf47984 */ /* 0x000fe80000000800 */
[----:B------:R-:W-:Y:S04]  /*4bb90*/  LDS R246, [R252+0x36200] ;  /* 0x03620000fcf67984 */ /* 0x000fe80000000800 */
[----:B------:R-:W-:Y:S04]  /*4bba0*/  LDS R245, [R2+0x34200] ;  /* 0x0342000002f57984 */ /* 0x000fe80000000800 */
[----:B------:R-:W1:Y:S04]  /*4bbb0*/  LDS R247, [R2+0x36200] ;  /* 0x0362000002f77984 */ /* 0x000e680000000800 */
        /* <DEDUP_REMOVED lines=16> */
[----:B------:R-:W-:Y:S04]  /*4bcc0*/  STL.64 [R1+0x840], R24 ;  /* 0x0008401801007387 */ /* 0x000fe80000100a00 */
[----:B------:R-:W-:Y:S04]  /*4bcd0*/  STL.64 [R1+0x848], R26 ;  /* 0x0008481a01007387 */ /* 0x000fe80000100a00 */
[----:B--2---:R-:W2:Y:S04]  /*4bce0*/  LDL.LU R32, [R1+0x110] ;  /* 0x0001100001207983 */ /* 0x004ea80000300800 */
[----:B------:R-:W-:Y:S04]  /*4bcf0*/  STL.64 [R1+0x830], R20 ;  /* 0x0008301401007387 */ /* 0x000fe80000100a00 */
[----:B------:R-:W-:Y:S04]  /*4bd00*/  STL.64 [R1+0x838], R22 ;  /* 0x0008381601007387 */ /* 0x000fe80000100a00 */
[----:B------:R4:W-:Y:S04]  /*4bd10*/  STL.64 [R1+0x5f0], R16 ;  /* 0x0005f01001007387 */ /* 0x0009e80000100a00 */
[----:B------:R1:W-:Y:S04]  /*4bd20*/  STL.64 [R1+0x5f8], R18 ;  /* 0x0005f81201007387 */ /* 0x0003e80000100a00 */
        /* <DEDUP_REMOVED lines=15> */
[----:B----4-:R-:W4:Y:S04]  /*4be20*/  LDL.LU R16, [R1+0x170] ;  /* 0x0001700001107983 */ /* 0x010f280000300800 */
[----:B------:R-:W4:Y:S04]  /*4be30*/  LDL.LU R17, [R1+0x174] ;  /* 0x0001740001117983 */ /* 0x000f280000300800 */
[----:B-1----:R-:W4:Y:S04]  /*4be40*/  LDL.LU R18, [R1+0x178] ;  /* 0x0001780001127983 */ /* 0x002f280000300800 */
        /* <DEDUP_REMOVED lines=44> */
[C---:B------:R-:W-:Y:S11]  /*4c110*/  HMMA.1688.F32.TF32 R24, R184.reuse, R242, R24 ;  /* 0x000000f2b818723c */ /* 0x040ff60000081018 */
[----:B------:R-:W-:Y:S04]  /*4c120*/  @!UPT UIADD3 URZ, URZ, URZ, URZ ;  /* 0x0000003f3f3ff290 */ /* 0x000fe8000fffe03f */
[----:B------:R-:W-:Y:S04]  /*4c130*/  STL.64 [R1+0x820], R64 ;  /* 0x0008204001007387 */ /* 0x000fe80000100a00 */
[----:B------:R-:W-:Y:S04]  /*4c140*/  STL.64 [R1+0x828], R66 ;  /* 0x0008284201007387 */ /* 0x000fe80000100a00 */
[----:B------:R1:W-:Y:S04]  /*4c150*/  STL.64 [R1+0x810], R28 ;  /* 0x0008101c01007387 */ /* 0x0003e80000100a00 */
[----:B------:R2:W-:Y:S04]  /*4c160*/  STL.64 [R1+0x818], R30 ;  /* 0x0008181e01007387 */ /* 0x0005e80000100a00 */
[----:B-1----:R-:W3:Y:S04]  /*4c170*/  LDL.LU R28, [R1+0x380] ;  /* 0x00038000011c7983 */ /* 0x002ee80000300800 */
[----:B------:R1:W-:Y:S04]  /*4c180*/  STL.64 [R1+0x800], R24 ;  /* 0x0008001801007387 */ /* 0x0003e80000100a00 */
[----:B------:R4:W-:Y:S01]  /*4c190*/  STL.64 [R1+0x808], R26 ;  /* 0x0008081a01007387 */ /* 0x0009e20000100a00 */
[C---:B------:R-:W-:Y:S08]  /*4c1a0*/  HMMA.1688.F32.TF32 R64, R184.reuse, R234, R60 ;  /* 0x000000eab840723c */ /* 0x040ff0000008103c */
[C---:B------:R-:W-:Y:S01]  /*4c1b0*/  HMMA.1688.F32.TF32 R60, R184.reuse, R230, R56 ;  /* 0x000000e6b83c723c */ /* 0x040fe20000081038 */
[----:B------:R1:W-:Y:S07]  /*4c1c0*/  STL.64 [R1+0x7f0], R20 ;  /* 0x0007f01401007387 */ /* 0x0003ee0000100a00 */
[C---:B------:R-:W-:Y:S01]  /*4c1d0*/  HMMA.1688.F32.TF32 R56, R184.reuse, R226, R52 ;  /* 0x000000e2b838723c */ /* 0x040fe20000081034 */
[----:B------:R1:W-:Y:S04]  /*4c1e0*/  STL.64 [R1+0x7f8], R22 ;  /* 0x0007f81601007387 */ /* 0x0003e80000100a00 */
[----:B------:R-:W3:Y:S03]  /*4c1f0*/  LDL.LU R29, [R1+0x384] ;  /* 0x00038400011d7983 */ /* 0x000ee60000300800 */
[C---:B------:R-:W-:Y:S01]  /*4c200*/  HMMA.1688.F32.TF32 R52, R184.reuse, R222, R48 ;  /* 0x000000deb834723c */ /* 0x040fe20000081030 */
[----:B--2---:R-:W3:Y:S04]  /*4c210*/  LDL.LU R30, [R1+0x388] ;  /* 0x00038800011e7983 */ /* 0x004ee80000300800 */
[----:B------:R-:W3:Y:S03]  /*4c220*/  LDL.LU R31, [R1+0x38c] ;  /* 0x00038c00011f7983 */ /* 0x000ee60000300800 */
[----:B------:R-:W-:Y:S01]  /*4c230*/  HMMA.1688.F32.TF32 R48, R184, R218, R16 ;  /* 0x000000dab830723c */ /* 0x000fe20000081010 */
        /* <DEDUP_REMOVED lines=8> */
[----:B------:R-:W-:Y:S04]  /*4c2c0*/  STL.64 [R1+0x7e0], R64 ;  /* 0x0007e04001007387 */ /* 0x000fe80000100a00 */
[----:B------:R-:W-:Y:S04]  /*4c2d0*/  STL.64 [R1+0x7e8], R66 ;  /* 0x0007e84201007387 */ /* 0x000fe80000100a00 */
[----:B------:R-:W-:Y:S04]  /*4c2e0*/  STL.64 [R1+0x7d0], R60 ;  /* 0x0007d03c01007387 */ /* 0x000fe80000100a00 */
[----:B------:R-:W-:Y:S01]  /*4c2f0*/  STL.64 [R1+0x7d8], R62 ;  /* 0x0007d83e01007387 */ /* 0x000fe20000100a00 */
[----:B------:R-:W-:-:S03]  /*4c300*/  IMAD.MOV.U32 R16, RZ, RZ, R12 ;  /* 0x000000ffff107224 */ /* 0x000fc600078e000c */
[----:B------:R-:W-:Y:S04]  /*4c310*/  STL.64 [R1+0x7c0], R56 ;  /* 0x0007c03801007387 */ /* 0x000fe80000100a00 */
[----:B------:R-:W-:Y:S04]  /*4c320*/  STL.64 [R1+0x7c8], R58 ;  /* 0x0007c83a01007387 */ /* 0x000fe80000100a00 */
[----:B------:R-:W-:Y:S01]  /*4c330*/  STL.64 [R1+0x7b0], R52 ;  /* 0x0007b03401007387 */ /* 0x000fe20000100a00 */
[----:B------:R-:W-:-:S03]  /*4c340*/  IMAD.MOV.U32 R17, RZ, RZ, R13 ;  /* 0x000000ffff117224 */ /* 0x000fc600078e000d */
[----:B------:R1:W-:Y:S01]  /*4c350*/  STL.64 [R1+0x7b8], R54 ;  /* 0x0007b83601007387 */ /* 0x0003e20000100a00 */
[----:B------:R-:W-:-:S03]  /*4c360*/  MOV R18, R14 ;  /* 0x0000000e00127202 */ /* 0x000fc60000000f00 */
[----:B------:R-:W3:Y:S01]  /*4c370*/  LDL.LU R12, [R1+0x1b7c] ;  /* 0x001b7c00010c7983 */ /* 0x000ee20000300800 */
[----:B------:R-:W-:-:S03]  /*4c380*/  IMAD.MOV.U32 R19, RZ, RZ, R15 ;  /* 0x000000ffff137224 */ /* 0x000fc600078e000f */
[----:B------:R-:W-:Y:S04]  /*4c390*/  STL.64 [R1+0x7a0], R48 ;  /* 0x0007a03001007387 */ /* 0x000fe80000100a00 */
[----:B------:R1:W-:Y:S04]  /*4c3a0*/  STL.64 [R1+0x7a8], R50 ;  /* 0x0007a83201007387 */ /* 0x0003e80000100a00 */
[----:B------:R-:W3:Y:S04]  /*4c3b0*/  LDL.LU R13, [R1+0x1b78] ;  /* 0x001b7800010d7983 */ /* 0x000ee80000300800 */
[----:B------:R-:W3:Y:S04]  /*4c3c0*/  LDL.LU R14, [R1+0x1b74] ;  /* 0x001b7400010e7983 */ /* 0x000ee80000300800 */
[----:B------:R-:W3:Y:S01]  /*4c3d0*/  LDL.LU R15, [R1+0x1b70] ;  /* 0x001b7000010f7983 */ /* 0x000ee20000300800 */
[C---:B-1----:R-:W-:Y:S08]  /*4c3e0*/  HMMA.1688.F32.TF32 R52, R184.reuse, R214, R108 ;  /* 0x000000d6b834723c */ /* 0x042ff0000008106c */
        /* <DEDUP_REMOVED lines=17> */
[----:B------:R3:W-:Y:S01]  /*4c500*/  STL.64 [R1+0x748], R34 ;  /* 0x0007482201007387 */ /* 0x0007e20000100a00 */
[C---:B------:R-:W-:Y:S11]  /*4c510*/  HMMA.1688.F32.TF32 R16, R244.reuse, R238, R16 ;  /* 0x000000eef410723c */ /* 0x040ff60000081010 */
[----:B------:R-:W-:Y:S11]  /*4c520*/  @!UPT UIADD3 URZ, URZ, URZ, URZ ;  /* 0x0000003f3f3ff290 */ /* 0x000ff6000fffe03f */
[----:B------:R-:W-:Y:S02]  /*4c530*/  @!UPT UIADD3 URZ, URZ, URZ, URZ ;  /* 0x0000003f3f3ff290 */ /* 0x000fe4000fffe03f */
[----:B------:R-:W-:Y:S02]  /*4c540*/  IMAD.MOV.U32 R220, RZ, RZ, R16 ;  /* 0x000000ffffdc7224 */ /* 0x000fe400078e0010 */
[----:B------:R-:W-:Y:S01]  /*4c550*/  IMAD.MOV.U32 R221, RZ, RZ, R17 ;  /* 0x000000ffffdd7224 */ /* 0x000fe200078e0011 */
[----:B--2---:R-:W-:Y:S08]  /*4c560*/  HMMA.1688.F32.TF32 R24, R244, R6, R24 ;  /* 0x00000006f418723c */ /* 0x004ff00000081018 */
[----:B---3--:R-:W-:Y:S08]  /*4c570*/  HMMA.1688.F32.TF32 R32, R184, R190, R12 ;  /* 0x000000beb820723c */ /* 0x008ff0000008100c */
[C---:B------:R-:W-:Y:S08]  /*4c580*/  HMMA.1688.F32.TF32 R28, R244.reuse, R10, R28 ;  /* 0x0000000af41c723c */ /* 0x040ff0000008101c */
[----:B------:R-:W-:Y:S01]  /*4c590*/  MOV R212, R24 ;  /* 0x0000001800d47202 */ /* 0x000fe20000000f00 */
[----:B------:R-:W-:Y:S01]  /*4c5a0*/  IMAD.MOV.U32 R213, RZ, RZ, R25 ;  /* 0x000000ffffd57224 */ /* 0x000fe200078e0019 */
[----:B------:R-:W-:Y:S04]  /*4c5b0*/  LDS R12, [R252+0x34300] ;  /* 0x03430000fc0c7984 */ /* 0x000fe80000000800 */
[----:B------:R-:W-:Y:S01]  /*4c5c0*/  LDS R14, [R252+0x36300] ;  /* 0x03630000fc0e7984 */ /* 0x000fe20000000800 */
[----:B----4-:R-:W-:Y:S03]  /*4c5d0*/  HMMA.1688.F32.TF32 R20, R244, R242, R20 ;  /* 0x000000f2f414723c */ /* 0x010fe60000081014 */
[----:B------:R-:W-:Y:S04]  /*4c5e0*/  LDS R13, [R2+0x34300] ;  /* 0x03430000020d7984 */ /* 0x000fe80000000800 */
[----:B------:R-:W-:Y:S04]  /*4c5f0*/  STL.64 [R1+0x70], R32 ;  /* 0x0000702001007387 */ /* 0x000fe80000100a00 */
[----:B------:R-:W-:Y:S04]  /*4c600*/  STL.64 [R1+0x78], R34 ;  /* 0x0000782201007387 */ /* 0x000fe80000100a00 */
[----:B------:R-:W-:Y:S04]  /*4c610*/  STL.64 [R1+0x728], R26 ;  /* 0x0007281a01007387 */ /* 0x000fe80000100a00 */
[----:B------:R-:W2:Y:S04]  /*4c620*/  LDL.LU R248, [R1+0x290] ;  /* 0x0002900001f87983 */ /* 0x000ea80000300800 */
[----:B------:R-:W2:Y:S04]  /*4c630*/  LDL.LU R249, [R1+0x294] ;  /* 0x0002940001f97983 */ /* 0x000ea80000300800 */
[----:B------:R-:W2:Y:S04]  /*4c640*/  LDL.LU R250, [R1+0x298] ;  /* 0x0002980001fa7983 */ /* 0x000ea80000300800 */
[----:B------:R-:W2:Y:S04]  /*4c650*/  LDL.LU R251, [R1+0x29c] ;  /* 0x00029c0001fb7983 */ /* 0x000ea80000300800 */
[----:B------:R1:W-:Y:S04]  /*4c660*/  STL.64 [R1+0x708], R18 ;  /* 0x0007081201007387 */ /* 0x0003e80000100a00 */
[----:B------:R-:W3:Y:S04]  /*4c670*/  LDL.LU R16, [R1+0x2b0] ;  /* 0x0002b00001107983 */ /* 0x000ee80000300800 */
        /* <DEDUP_REMOVED lines=70> */
[----:B------:R-:W3:Y:S01]  /*4cae0*/  LDL.LU R31, [R1+0x2ec] ;  /* 0x0002ec00011f7983 */ /* 0x000ee20000300800 */
        /* <DEDUP_REMOVED lines=8> */
[----:B------:R-:W1:Y:S01]  /*4cb70*/  LDS R15, [R2+0x36300] ;  /* 0x03630000020f7984 */ /* 0x000e620000000800 */
[C---:B----4-:R-:W-:Y:S08]  /*4cb80*/  HMMA.1688.F32.TF32 R184, R244.reuse, R190, R184 ;  /* 0x000000bef4b8723c */ /* 0x050ff000000810b8 */
        /* <DEDUP_REMOVED lines=10> */
[----:B------:R2:W-:Y:S01]  /*4cc30*/  STL.64 [R1+0x6f8], R74 ;  /* 0x0006f84a01007387 */ /* 0x0005e20000100a00 */
[C---:B------:R-:W-:Y:S01]  /*4cc40*/  HMMA.1688.F32.TF32 R56, R244.reuse, R218, R56 ;  /* 0x000000daf438723c */ /* 0x040fe20000081038 */
[----:B------:R-:W-:Y:S01]  /*4cc50*/  MOV R224, R72 ;  /* 0x0000004800e07202 */ /* 0x000fe20000000f00 */
[----:B------:R-:W-:Y:S01]  /*4cc60*/  IMAD.MOV.U32 R225, RZ, RZ, R73 ;  /* 0x000000ffffe17224 */ /* 0x000fe200078e0049 */
        /* <DEDUP_REMOVED lines=9> */
[----:B----4-:R-:W4:Y:S04]  /*4cd00*/  LDL.LU.64 R66, [R1+0x1b48] ;  /* 0x001b480001427983 */ /* 0x010f280000300a00 */
        /* <DEDUP_REMOVED lines=40> */
[C---:B------:R-:W-:Y:S08]  /*4cf90*/  HMMA.1688.F32.TF32 R32, R12.reuse, R6, R32 ;  /* 0x000000060c20723c */ /* 0x040ff00000081020 */
[C---:B------:R-:W-:Y:S08]  /*4cfa0*/  HMMA.1688.F32.TF32 R28, R12.reuse, R242, R28 ;  /* 0x000000f20c1c723c */ /* 0x040ff0000008101c */
[C---:B------:R-:W-:Y:S08]  /*4cfb0*/  HMMA.1688.F32.TF32 R24, R12.reuse, R238, R24 ;  /* 0x000000ee0c18723c */ /* 0x040ff00000081018 */
[----:B------:R-:W-:Y:S01]  /*4cfc0*/  HMMA.1688.F32.TF32 R20, R12, R234, R20 ;  /* 0x000000ea0c14723c */ /* 0x000fe20000081014 */
[----:B------:R1:W-:Y:S01]  /*4cfd0*/  STL.64 [R1+0x658], R38 ;  /* 0x0006582601007387 */ /* 0x0003e20000100a00 */
[----:B------:R-:W-:-:S06]  /*4cfe0*/  IMAD.MOV.U32 R232, RZ, RZ, R36 ;  /* 0x000000ffffe87224 */ /* 0x000fcc00078e0024 */
[----:B------:R-:W-:Y:S01]  /*4cff0*/  HMMA.1688.F32.TF32 R16, R12, R230, R16 ;  /* 0x000000e60c10723c */ /* 0x000fe20000081010 */
[----:B------:R-:W-:Y:S01]  /*4d000*/  IMAD.MOV.U32 R233, RZ, RZ, R37 ;  /* 0x000000ffffe97224 */ /* 0x000fe200078e0025 */
[----:B------:R-:W-:Y:S04]  /*4d010*/  LDS R184, [R252+0x34400] ;  /* 0x03440000fcb87984 */ /* 0x000fe80000000800 */
[----:B-1----:R-:W3:Y:S04]  /*4d020*/  LDL.LU.64 R38, [R1+0x1ab8] ;  /* 0x001ab80001267983 */ /* 0x002ee80000300a00 */
[----:B------:R-:W3:Y:S04]  /*4d030*/  LDL.LU.64 R36, [R1+0x1ab0] ;  /* 0x001ab00001247983 */ /* 0x000ee80000300a00 */
[----:B------:R-:W-:Y:S01]  /*4d040*/  STL.64 [R1+0x640], R32 ;  /* 0x0006402001007387 */ /* 0x000fe20000100a00 */
[----:B------:R-:W-:-:S03]  /*4d050*/  MOV R241, R30 ;  /* 0x0000001e00f17202 */ /* 0x000fc60000000f00 */
[----:B------:R1:W-:Y:S01]  /*4d060*/  STL.64 [R1+0x648], R34 ;  /* 0x0006482201007387 */ /* 0x0003e20000100a00 */
[----:B------:R-:W-:-:S03]  /*4d070*/  IMAD.MOV.U32 R240, RZ, RZ, R31 ;  /* 0x000000fffff07224 */ /* 0x000fc600078e001f */
[----:B------:R-:W-:Y:S04]  /*4d080*/  LDS R186, [R252+0x36400] ;  /* 0x03640000fcba7984 */ /* 0x000fe80000000800 */
[----:B------:R-:W-:Y:S04]  /*4d090*/  LDS R185, [R2+0x34400] ;  /* 0x0344000002b97984 */ /* 0x000fe80000000800 */
[----:B-1----:R-:W3:Y:S04]  /*4d0a0*/  LDL.LU.64 R34, [R1+0x1aa8] ;  /* 0x001aa80001227983 */ /* 0x002ee80000300a00 */
[----:B------:R-:W3:Y:S04]  /*4d0b0*/  LDL.LU.64 R32, [R1+0x1aa0] ;  /* 0x001aa00001207983 */ /* 0x000ee80000300a00 */
[----:B------:R1:W-:Y:S04]  /*4d0c0*/  STL.64 [R1+0x280], R28 ;  /* 0x0002801c01007387 */ /* 0x0003e80000100a00 */
[----:B------:R-:W3:Y:S04]  /*4d0d0*/  LDL.LU.64 R30, [R1+0x1a98] ;  /* 0x001a9800011e7983 */ /* 0x000ee80000300a00 */
[----:B------:R-:W2:Y:S04]  /*4d0e0*/  LDS R187, [R2+0x36400] ;  /* 0x0364000002bb7984 */ /* 0x000ea80000000800 */
[----:B-1----:R-:W3:Y:S04]  /*4d0f0*/  LDL.LU.64 R28, [R1+0x1a90] ;  /* 0x001a9000011c7983 */ /* 0x002ee80000300a00 */
        /* <DEDUP_REMOVED lines=17> */
[C---:B-1----:R-:W-:Y:S11]  /*4d210*/  HMMA.1688.F32.TF32 R244, R12.reuse, R222, R248 ;  /* 0x000000de0cf4723c */ /* 0x042ff600000810f8 */
[----:B------:R-:W-:Y:S11]  /*4d220*/  @!UPT UIADD3 URZ, URZ, URZ, URZ ;  /* 0x0000003f3f3ff290 */ /* 0x000ff6000fffe03f */
[----:B------:R-:W-:Y:S01]  /*4d230*/  @!UPT UIADD3 URZ, URZ, URZ, URZ ;  /* 0x0000003f3f3ff290 */ /* 0x000fe2000fffe03f */
[----:B------:R-:W-:Y:S04]  /*4d240*/  STL.64 [R1+0x5e0], R244 ;  /* 0x0005e0f401007387 */ /* 0x000fe80000100a00 */
[----:B------:R3:W-:Y:S02]  /*4d250*/  STL.64 [R1+0x5e8], R246 ;  /* 0x0005e8f601007387 */ /* 0x0007e40000100a00 */
[C---:B---3--:R-:W-:Y:S08]  /*4d260*/  HMMA.1688.F32.TF32 R244, R12.reuse, R214, R20 ;  /* 0x000000d60cf4723c */ /* 0x048ff00000081014 */
[C---:B------:R-:W-:Y:S08]  /*4d270*/  HMMA.1688.F32.TF32 R20, R12.reuse, R206, R28 ;  /* 0x000000ce0c14723c */ /* 0x040ff0000008101c */
[C---:B----4-:R-:W-:Y:S08]  /*4d280*/  HMMA.1688.F32.TF32 R248, R12.reuse, R218, R16 ;  /* 0x000000da0cf8723c */ /* 0x050ff00000081010 */
[C---:B------:R-:W-:Y:S08]  /*4d290*/  HMMA.1688.F32.TF32 R16, R12.reuse, R210, R24 ;  /* 0x000000d20c10723c */ /* 0x040ff00000081018 */
[C---:B------:R-:W-:Y:S07]  /*4d2a0*/  HMMA.1688.F32.TF32 R24, R12.reuse, R202, R32 ;  /* 0x000000ca0c18723c */ /* 0x040fee0000081020 */
        /* <DEDUP_REMOVED lines=9> */
[C---:B--2---:R-:W-:Y:S08]  /*4d340*/  HMMA.1688.F32.TF32 R20, R12.reuse, R194, R40 ;  /* 0x000000c20c14723c */ /* 0x044ff00000081028 */
[----:B------:R-:W-:Y:S01]  /*4d350*/  HMMA.1688.F32.TF32 R12, R12, R190, R44 ;  /* 0x000000be0c0c723c */ /* 0x000fe2000008102c */
[----:B------:R-:W-:Y:S04]  /*4d360*/  STL.64 [R1+0x580], R24 ;  /* 0x0005801801007387 */ /* 0x000fe80000100a00 */
[----:B------:R1:W-:Y:S04]  /*4d370*/  STL.64 [R1+0x588], R26 ;  /* 0x0005881a01007387 */ /* 0x0003e80000100a00 */
        /* <DEDUP_REMOVED lines=9> */
[C---:B--2---:R-:W-:Y:S03]  /*4d410*/  HMMA.1688.F32.TF32 R20, R184.reuse, R6, R108 ;  /* 0x00000006b814723c */ /* 0x044fe6000008106c */
[----:B------:R-:W-:Y:S04]  /*4d420*/  LDS R17, [R2+0x34500] ;  /* 0x0345000002117984 */ /* 0x000fe80000000800 */
[----:B------:R-:W1:Y:S01]  /*4d430*/  LDS R19, [R2+0x36500] ;  /* 0x0365000002137984 */ /* 0x000e620000000800 */
[C---:B---3--:R-:W-:Y:S11]  /*4d440*/  HMMA.1688.F32.TF32 R12, R184.reuse, R10, R104 ;  /* 0x0000000ab80c723c */ /* 0x048ff60000081068 */
[----:B------:R-:W-:Y:S11]  /*4d450*/  @!UPT UIADD3 URZ, URZ, URZ, URZ ;  /* 0x0000003f3f3ff290 */ /* 0x000ff6000fffe03f */
[----:B------:R-:W-:Y:S01]  /*4d460*/  @!UPT UIADD3 URZ, URZ, URZ, URZ ;  /* 0x0000003f3f3ff290 */ /* 0x000fe2000fffe03f */
[----:B------:R-:W-:Y:S04]  /*4d470*/  STL.64 [R1+0x380], R12 ;  /* 0x0003800c01007387 */ /* 0x000fe80000100a00 */
[----:B------:R2:W-:Y:S04]  /*4d480*/  STL.64 [R1+0x388], R14 ;  /* 0x0003880e01007387 */ /* 0x0005e80000100a00 */
[----:B------:R-:W-:Y:S04]  /*4d490*/  STL.64 [R1+0x370], R20 ;  /* 0x0003701401007387 */ /* 0x000fe80000100a00 */
[----:B------:R3:W-:Y:S01]  /*4d4a0*/  STL.64 [R1+0x378], R22 ;  /* 0x0003781601007387 */ /* 0x0007e20000100a00 */
[C---:B--2---:R-:W-:Y:S03]  /*4d4b0*/  HMMA.1688.F32.TF32 R12, R184.reuse, R238, R52 ;  /* 0x000000eeb80c723c */ /* 0x044fe60000081034 */
[----:B------:R-:W-:Y:S04]  /*4d4c0*/  STL.64 [R1+0x360], R24 ;  /* 0x0003601801007387 */ /* 0x000fe80000100a00 */
[----:B------:R2:W-:Y:S01]  /*4d4d0*/  STL.64 [R1+0x368], R26 ;  /* 0x0003681a01007387 */ /* 0x0005e20000100a00 */
[C---:B---3--:R-:W-:Y:S08]  /*4d4e0*/  HMMA.1688.F32.TF32 R20, R184.reuse, R234, R56 ;  /* 0x000000eab814723c */ /* 0x048ff00000081038 */
[C---:B--2---:R-:W-:Y:S07]  /*4d4f0*/  HMMA.1688.F32.TF32 R24, R184.reuse, R230, R60 ;  /* 0x000000e6b818723c */ /* 0x044fee000008103c */
        /* <DEDUP_REMOVED lines=26> */
[----:B--2---:R-:W-:Y:S07]  /*4d6a0*/  HMMA.1688.F32.TF32 R24, R184, R194, R176 ;  /* 0x000000c2b818723c */ /* 0x004fee00000810b0 */
[----:B------:R-:W-:Y:S04]  /*4d6b0*/  STL.64 [R1+0x2c0], R12 ;  /* 0x0002c00c01007387 */ /* 0x000fe80000100a00 */
[----:B------:R2:W-:Y:S01]  /*4d6c0*/  STL.64 [R1+0x2c8], R14 ;  /* 0x0002c80e01007387 */ /* 0x0005e20000100a00 */
[----:B-1----:R-:W-:Y:S03]  /*4d6d0*/  HMMA.1688.F32.TF32 R244, R16, R10, R100 ;  /* 0x0000000a10f4723c */ /* 0x002fe60000081064 */
[----:B------:R-:W-:Y:S04]  /*4d6e0*/  STL.64 [R1+0x2b0], R20 ;  /* 0x0002b01401007387 */ /* 0x000fe80000100a00 */
[----:B------:R-:W-:Y:S01]  /*4d6f0*/  STL.64 [R1+0x2b8], R22 ;  /* 0x0002b81601007387 */ /* 0x000fe20000100a00 */
[----:B--2---:R-:W-:Y:S03]  /*4d700*/  HMMA.1688.F32.TF32 R12, R184, R190, R96 ;  /* 0x000000beb80c723c */ /* 0x004fe60000081060 */
[----:B------:R-:W-:Y:S04]  /*4d710*/  STL.64 [R1+0x2a0], R24 ;  /* 0x0002a01801007387 */ /* 0x000fe80000100a00 */
[----:B------:R1:W-:Y:S01]  /*4d720*/  STL.64 [R1+0x2a8], R26 ;  /* 0x0002a81a01007387 */ /* 0x0003e20000100a00 */
[----:B------:R-:W-:Y:S01]  /*4d730*/  HMMA.1688.F32.TF32 R32, R16, R242, R172 ;  /* 0x000000f21020723c */ /* 0x000fe200000810ac */
[----:B------:R-:W-:Y:S01]  /*4d740*/  IMAD.MOV.U32 R248, RZ, RZ, R168 ;  /* 0x000000fffff87224 */ /* 0x000fe200078e00a8 */
[----:B------:R-:W-:Y:S01]  /*4d750*/  MOV R250, R170 ;  /* 0x000000aa00fa7202 */ /* 0x000fe20000000f00 */
[----:B------:R-:W-:-:S02]  /*4d760*/  IMAD.MOV.U32 R249, RZ, RZ, R169 ;  /* 0x000000fffff97224 */ /* 0x000fc400078e00a9 */
[----:B------:R-:W-:Y:S02]  /*4d770*/  IMAD.MOV.U32 R251, RZ, RZ, R171 ;  /* 0x000000fffffb7224 */ /* 0x000fe400078e00ab */
[----:B------:R-:W-:Y:S01]  /*4d780*/  IMAD.MOV.U32 R40, RZ, RZ, R152 ;  /* 0x000000ffff287224 */ /* 0x000fe200078e0098 */
[C---:B------:R-:W-:Y:S01]  /*4d790*/  HMMA.1688.F32.TF32 R28, R16.reuse, R238, R112 ;  /* 0x000000ee101c723c */ /* 0x040fe20000081070 */
[----:B------:R-:W-:Y:S01]  /*4d7a0*/  IMAD.MOV.U32 R41, RZ, RZ, R148 ;  /* 0x000000ffff297224 */ /* 0x000fe200078e0094 */
[----:B------:R-:W-:Y:S01]  /*4d7b0*/  MOV R42, R149 ;  /* 0x00000095002a7202 */ /* 0x000fe20000000f00 */
[----:B------:R-:W-:Y:S02]  /*4d7c0*/  IMAD.MOV.U32 R43, RZ, RZ, R150 ;  /* 0x000000ffff2b7224 */ /* 0x000fe400078e0096 */
[----:B------:R-:W-:Y:S01]  /*4d7d0*/  IMAD.MOV.U32 R44, RZ, RZ, R151 ;  /* 0x000000ffff2c7224 */ /* 0x000fe200078e0097 */
[----:B------:R-:W-:Y:S01]  /*4d7e0*/  MOV R46, R145 ;  /* 0x00000091002e7202 */ /* 0x000fe20000000f00 */
[----:B------:R-:W-:Y:S01]  /*4d7f0*/  IMAD.MOV.U32 R45, RZ, RZ, R144 ;  /* 0x000000ffff2d7224 */ /* 0x000fe200078e0090 */
[----:B-1----:R-:W-:Y:S01]  /*4d800*/  HMMA.1688.F32.TF32 R24, R16, R6, R180 ;  /* 0x000000061018723c */ /* 0x002fe200000810b4 */
[----:B------:R-:W-:Y:S04]  /*4d810*/  STL.64 [R1+0x290], R12 ;  /* 0x0002900c01007387 */ /* 0x000fe80000100a00 */
[----:B------:R-:W-:Y:S04]  /*4d820*/  STL.64 [R1+0x298], R14 ;  /* 0x0002980e01007387 */ /* 0x000fe80000100a00 */
[----:B------:R-:W-:Y:S04]  /*4d830*/  STL.64 [R1+0x1958], R246 ;  /* 0x001958f601007387 */ /* 0x000fe80000100a00 */
[----:B------:R-:W-:Y:S01]  /*4d840*/  STL.64 [R1+0x1950], R244 ;  /* 0x001950f401007387 */ /* 0x000fe20000100a00 */
[----:B------:R-:W-:-:S02]  /*4d850*/  IMAD.MOV.U32 R47, RZ, RZ, R146 ;  /* 0x000000ffff2f7224 */ /* 0x000fc400078e0092 */
[----:B------:R-:W-:Y:S01]  /*4d860*/  IMAD.MOV.U32 R36, RZ, RZ, R147 ;  /* 0x000000ffff247224 */ /* 0x000fe200078e0093 */
[----:B------:R-:W-:Y:S01]  /*4d870*/  MOV R38, R154 ;  /* 0x0000009a00267202 */ /* 0x000fe20000000f00 */
[----:B------:R-:W-:Y:S01]  /*4d880*/  IMAD.MOV.U32 R37, RZ, RZ, R153 ;  /* 0x000000ffff257224 */ /* 0x000fe200078e0099 */
[----:B------:R-:W-:Y:S04]  /*4d890*/  LDS R20, [R252+0x34600] ;  /* 0x03460000fc147984 */ /* 0x000fe80000000800 */
[----:B------:R-:W-:Y:S04]  /*4d8a0*/  STL.64 [R1+0x9f0], R24 ;  /* 0x0009f01801007387 */ /* 0x000fe80000100a00 */
[----:B------:R1:W-:Y:S01]  /*4d8b0*/  STL.64 [R1+0x9f8], R26 ;  /* 0x0009f81a01007387 */ /* 0x0003e20000100a00 */
[----:B------:R-:W-:-:S03]  /*4d8c0*/  IMAD.MOV.U32 R39, RZ, RZ, R155 ;  /* 0x000000ffff277224 */ /* 0x000fc600078e009b */
        /* <DEDUP_REMOVED lines=8> */
[----:B------:R-:W1:Y:S04]  /*4d950*/  LDS R23, [R2+0x36600] ;  /* 0x0366000002177984 */ /* 0x000e680000000800 */
[----:B------:R-:W-:Y:S01]  /*4d960*/  LDS R12, [R252+0x34700] ;  /* 0x03470000fc0c7984 */ /* 0x000fe20000000800 */
[----:B--2---:R-:W-:Y:S01]  /*4d970*/  HMMA.1688.F32.TF32 R28, R16, R226, R124 ;  /* 0x000000e2101c723c */ /* 0x004fe2000008107c */
[----:B------:R-:W-:Y:S01]  /*4d980*/  IMAD.MOV.U32 R247, RZ, RZ, R24 ;  /* 0x000000fffff77224 */ /* 0x000fe200078e0018 */
[----:B------:R-:W-:Y:S01]  /*4d990*/  MOV R245, R26 ;  /* 0x0000001a00f57202 */ /* 0x000fe20000000f00 */
[----:B------:R-:W-:Y:S01]  /*4d9a0*/  IMAD.MOV.U32 R246, RZ, RZ, R25 ;  /* 0x000000fffff67224 */ /* 0x000fe200078e0019 */
[----:B------:R-:W-:Y:S01]  /*4d9b0*/  LDS R14, [R252+0x36700] ;  /* 0x03670000fc0e7984 */ /* 0x000fe20000000800 */
[----:B------:R-:W-:-:S03]  /*4d9c0*/  IMAD.MOV.U32 R244, RZ, RZ, R27 ;  /* 0x000000fffff47224 */ /* 0x000fc600078e001b */
[----:B------:R-:W-:Y:S01]  /*4d9d0*/  HMMA.1688.F32.TF32 R24, R16, R222, R128 ;  /* 0x000000de1018723c */ /* 0x000fe20000081080 */
[----:B------:R-:W-:Y:S04]  /*4d9e0*/  LDS R13, [R2+0x34700] ;  /* 0x03470000020d7984 */ /* 0x000fe80000000800 */
[----:B------:R2:W-:Y:S04]  /*4d9f0*/  STL [R1+0x199c], R244 ;  /* 0x00199cf401007387 */ /* 0x0005e80000100800 */
[----:B------:R-:W-:Y:S04]  /*4da00*/  STL [R1+0x1998], R246 ;  /* 0x001998f601007387 */ /* 0x000fe80000100800 */
[----:B------:R-:W-:Y:S04]  /*4da10*/  STL [R1+0x1994], R247 ;  /* 0x001994f701007387 */ /* 0x000fe80000100800 */
[----:B------:R-:W-:Y:S04]  /*4da20*/  STL [R1+0x1990], R245 ;  /* 0x001990f501007387 */ /* 0x000fe80000100800 */
[----:B------:R-:W-:Y:S04]  /*4da30*/  STL.64 [R1+0x9b0], R32 ;  /* 0x0009b02001007387 */ /* 0x000fe80000100a00 */
[----:B------:R3:W-:Y:S04]  /*4da40*/  STL.64 [R1+0x9b8], R34 ;  /* 0x0009b82201007387 */ /* 0x0007e80000100a00 */
[----:B------:R-:W-:Y:S01]  /*4da50*/  STL.64 [R1+0x9a0], R28 ;  /* 0x0009a01c01007387 */ /* 0x000fe20000100a00 */
[----:B--2---:R-:W-:-:S03]  /*4da60*/  IMAD.MOV.U32 R244, RZ, RZ, R24 ;  /* 0x000000fffff47224 */ /* 0x004fc600078e0018 */
[----:B------:R2:W-:Y:S01]  /*4da70*/  STL.64 [R1+0x9a8], R30 ;  /* 0x0009a81e01007387 */ /* 0x0005e20000100a00 */
[C---:B---3--:R-:W-:Y:S01]  /*4da80*/  HMMA.1688.F32.TF32 R32, R16.reuse, R218, R132 ;  /* 0x000000da1020723c */ /* 0x048fe20000081084 */
[----:B------:R-:W-:Y:S01]  /*4da90*/  IMAD.MOV.U32 R246, RZ, RZ, R25 ;  /* 0x000000fffff67224 */ /* 0x000fe200078e0019 */
[----:B------:R-:W-:Y:S01]  /*4daa0*/  MOV R247, R26 ;  /* 0x0000001a00f77202 */ /* 0x000fe20000000f00 */
[----:B------:R-:W-:Y:S01]  /*4dab0*/  IMAD.MOV.U32 R245, RZ, RZ, R27 ;  /* 0x000000fffff57224 */ /* 0x000fe200078e001b */
[----:B------:R-:W3:Y:S04]  /*4dac0*/  LDS R15, [R2+0x36700] ;  /* 0x03670000020f7984 */ /* 0x000ee80000000800 */
[C---:B--2---:R-:W-:Y:S01]  /*4dad0*/  HMMA.1688.F32.TF32 R28, R16.reuse, R214, R136 ;  /* 0x000000d6101c723c */ /* 0x044fe20000081088 */
[----:B------:R-:W-:Y:S04]  /*4dae0*/  LDS R128, [R252+0x38000] ;  /* 0x03800000fc807984 */ /* 0x000fe80000000800 */
[----:B------:R-:W-:Y:S03]  /*4daf0*/  LDS R130, [R252+0x3a000] ;  /* 0x03a00000fc827984 */ /* 0x000fe60000000800 */
[----:B------:R-:W-:Y:S01]  /*4db00*/  HMMA.1688.F32.TF32 R24, R16, R210, R140 ;  /* 0x000000d21018723c */ /* 0x000fe2000008108c */
[----:B------:R2:W-:Y:S04]  /*4db10*/  STL [R1+0x19ac], R245 ;  /* 0x0019acf501007387 */ /* 0x0005e80000100800 */
[----:B------:R4:W-:Y:S04]  /*4db20*/  STL [R1+0x19a8], R247 ;  /* 0x0019a8f701007387 */ /* 0x0009e80000100800 */
[----:B------:R1:W-:Y:S04]  /*4db30*/  STL [R1+0x19a4], R244 ;  /* 0x0019a4f401007387 */ /* 0x0003e80000100800 */
[----:B------:R1:W-:Y:S04]  /*4db40*/  STL [R1+0x19a0], R246 ;  /* 0x0019a0f601007387 */ /* 0x0003e80000100800 */
[----:B------:R-:W-:Y:S04]  /*4db50*/  STL.64 [R1+0x980], R32 ;  /* 0x0009802001007387 */ /* 0x000fe80000100a00 */
[----:B------:R-:W-:Y:S04]  /*4db60*/  STL.64 [R1+0x988], R34 ;  /* 0x0009882201007387 */ /* 0x000fe80000100a00 */
[----:B------:R1:W-:Y:S01]  /*4db70*/  STL.64 [R1+0x970], R28 ;  /* 0x0009701c01007387 */ /* 0x0003e20000100a00 */
[----:B--2---:R-:W-:-:S03]  /*4db80*/  IMAD.MOV.U32 R245, RZ, RZ, R24 ;  /* 0x000000fffff57224 */ /* 0x004fc600078e0018 */
[----:B------:R2:W-:Y:S01]  /*4db90*/  STL.64 [R1+0x978], R30 ;  /* 0x0009781e01007387 */ /* 0x0005e20000100a00 */
[----:B----4-:R-:W-:-:S03]  /*4dba0*/  IMAD.MOV.U32 R247, RZ, RZ, R25 ;  /* 0x000000fffff77224 */ /* 0x010fc600078e0019 */
[----:B------:R-:W4:Y:S01]  /*4dbb0*/  LDL.LU R168, [R1+0x1a58] ;  /* 0x001a580001a87983 */ /* 0x000f220000300800 */
[----:B------:R-:W-:-:S03]  /*4dbc0*/  IMAD.MOV.U32 R24, RZ, RZ, R164 ;  /* 0x000000ffff187224 */ /* 0x000fc600078e00a4 */
[----:B------:R-:W4:Y:S01]  /*4dbd0*/  LDL.LU R169, [R1+0x1a54] ;  /* 0x001a540001a97983 */ /* 0x000f220000300800 */
[----:B-1----:R-:W-:Y:S01]  /*4dbe0*/  MOV R244, R26 ;  /* 0x0000001a00f47202 */ /* 0x002fe20000000f00 */
[----:B------:R-:W-:Y:S02]  /*4dbf0*/  IMAD.MOV.U32 R25, RZ, RZ, R165 ;  /* 0x000000ffff197224 */ /* 0x000fe400078e00a5 */
[----:B------:R-:W4:Y:S01]  /*4dc00*/  LDL.LU R170, [R1+0x1a50] ;  /* 0x001a500001aa7983 */ /* 0x000f220000300800 */
[----:B------:R-:W-:Y:S01]  /*4dc10*/  IMAD.MOV.U32 R246, RZ, RZ, R27 ;  /* 0x000000fffff67224 */ /* 0x000fe200078e001b */
[----:B------:R-:W-:Y:S02]  /*4dc20*/  MOV R26, R166 ;  /* 0x000000a6001a7202 */ /* 0x000fe40000000f00 */
[----:B------:R-:W4:Y:S01]  /*4dc30*/  LDL.LU R171, [R1+0x1a4c] ;  /* 0x001a4c0001ab7983 */ /* 0x000f220000300800 */
[----:B------:R-:W-:-:S03]  /*4dc40*/  IMAD.MOV.U32 R27, RZ, RZ, R167 ;  /* 0x000000ffff1b7224 */ /* 0x000fc600078e00a7 */
[----:B------:R-:W3:Y:S01]  /*4dc50*/  LDL.LU R164, [R1+0x1a48] ;  /* 0x001a480001a47983 */ /* 0x000ee20000300800 */
[----:B------:R-:W-:-:S03]  /*4dc60*/  IMAD.MOV.U32 R28, RZ, RZ, R160 ;  /* 0x000000ffff1c7224 */ /* 0x000fc600078e00a0 */
[----:B------:R-:W3:Y:S01]  /*4dc70*/  LDL.LU R165, [R1+0x1a44] ;  /* 0x001a440001a57983 */ /* 0x000ee20000300800 */
[----:B------:R-:W-:-:S03]  /*4dc80*/  IMAD.MOV.U32 R29, RZ, RZ, R161 ;  /* 0x000000ffff1d7224 */ /* 0x000fc600078e00a1 */
[----:B------:R-:W3:Y:S01]  /*4dc90*/  LDL.LU R166, [R1+0x1a40] ;  /* 0x001a400001a67983 */ /* 0x000ee20000300800 */
[----:B--2---:R-:W-:-:S03]  /*4dca0*/  MOV R30, R162 ;  /* 0x000000a2001e7202 */ /* 0x004fc60000000f00 */
[----:B------:R-:W3:Y:S01]  /*4dcb0*/  LDL.LU R167, [R1+0x1a3c] ;  /* 0x001a3c0001a77983 */ /* 0x000ee20000300800 */
        /* <DEDUP_REMOVED lines=29> */
[----:B------:R1:W-:Y:S04]  /*4de90*/  STL [R1+0x19bc], R246 ;  /* 0x0019bcf601007387 */ /* 0x0003e80000100800 */
[----:B------:R-:W-:Y:S04]  /*4dea0*/  STL [R1+0x19b8], R244 ;  /* 0x0019b8f401007387 */ /* 0x000fe80000100800 */
[----:B------:R1:W-:Y:S04]  /*4deb0*/  STL [R1+0x19b4], R245 ;  /* 0x0019b4f501007387 */ /* 0x0003e80000100800 */
[----:B------:R1:W-:Y:S01]  /*4dec0*/  STL [R1+0x19b0], R247 ;  /* 0x0019b0f701007387 */ /* 0x0003e20000100800 */
[C---:B------:R-:W-:Y:S03]  /*4ded0*/  HMMA.1688.F32.TF32 R40, R20.reuse, R234, R40 ;  /* 0x000000ea1428723c */ /* 0x040fe60000081028 */
[----:B------:R-:W-:Y:S04]  /*4dee0*/  LDS R129, [R2+0x38000] ;  /* 0x0380000002817984 */ /* 0x000fe80000000800 */
[----:B------:R-:W-:Y:S01]  /*4def0*/  LDS R131, [R2+0x3a000] ;  /* 0x03a0000002837984 */ /* 0x000fe20000000800 */
[C---:B------:R-:W-:Y:S08]  /*4df00*/  HMMA.1688.F32.TF32 R36, R20.reuse, R230, R36 ;  /* 0x000000e61424723c */ /* 0x040ff00000081024 */
[C---:B------:R-:W-:Y:S08]  /*4df10*/  HMMA.1688.F32.TF32 R28, R20.reuse, R222, R28 ;  /* 0x000000de141c723c */ /* 0x040ff0000008101c */
[----:B------:R-:W-:Y:S08]  /*4df20*/  HMMA.1688.F32.TF32 R24, R20, R218, R24 ;  /* 0x000000da1418723c */ /* 0x000ff00000081018 */
[C---:B--2---:R-:W-:Y:S08]  /*4df30*/  HMMA.1688.F32.TF32 R48, R16.reuse, R202, R148 ;  /* 0x000000ca1030723c */ /* 0x044ff00000081094 */
[C---:B---3--:R-:W-:Y:S11]  /*4df40*/  HMMA.1688.F32.TF32 R52, R16.reuse, R206, R144 ;  /* 0x000000ce1034723c */ /* 0x048ff60000081090 */
[----:B------:R-:W-:Y:S05]  /*4df50*/  @!UPT UIADD3 URZ, URZ, URZ, URZ ;  /* 0x0000003f3f3ff290 */ /* 0x000fea000fffe03f */
[----:B-1----:R-:W-:Y:S01]  /*4df60*/  IMAD.MOV.U32 R246, RZ, RZ, R48 ;  /* 0x000000fffff67224 */ /* 0x002fe200078e0030 */
[----:B------:R-:W-:Y:S01]  /*4df70*/  MOV R245, R50 ;  /* 0x0000003200f57202 */ /* 0x000fe20000000f00 */
[----:B------:R-:W-:Y:S02]  /*4df80*/  IMAD.MOV.U32 R244, RZ, RZ, R49 ;  /* 0x000000fffff47224 */ /* 0x000fe400078e0031 */
[----:B------:R-:W-:Y:S02]  /*4df90*/  IMAD.MOV.U32 R247, RZ, RZ, R51 ;  /* 0x000000fffff77224 */ /* 0x000fe400078e0033 */
[C---:B------:R-:W-:Y:S01]  /*4dfa0*/  HMMA.1688.F32.TF32 R48, R16.reuse, R194, R156 ;  /* 0x000000c21030723c */ /* 0x040fe2000008109c */
[----:B------:R-:W-:Y:S04]  /*4dfb0*/  STL.64 [R1+0x950], R52 ;  /* 0x0009503401007387 */ /* 0x000fe80000100a00 */
[----:B------:R4:W-:Y:S03]  /*4dfc0*/  STL.64 [R1+0x958], R54 ;  /* 0x0009583601007387 */ /* 0x0009e60000100a00 */
[C---:B----4-:R-:W-:Y:S08]  /*4dfd0*/  HMMA.1688.F32.TF32 R52, R16.reuse, R198, R152 ;  /* 0x000000c61034723c */ /* 0x050ff00000081098 */
[----:B------:R-:W-:Y:S01]  /*4dfe0*/  HMMA.1688.F32.TF32 R16, R16, R190, R160 ;  /* 0x000000be1010723c */ /* 0x000fe200000810a0 */
[----:B------:R-:W-:Y:S04]  /*4dff0*/  STL [R1+0x19cc], R246 ;  /* 0x0019ccf601007387 */ /* 0x000fe80000100800 */
[----:B------:R-:W-:Y:S04]  /*4e000*/  STL [R1+0x19c8], R244 ;  /* 0x0019c8f401007387 */ /* 0x000fe80000100800 */
[----:B------:R1:W-:Y:S04]  /*4e010*/  STL [R1+0x19c4], R245 ;  /* 0x0019c4f501007387 */ /* 0x0003e80000100800 */
[----:B------:R2:W-:Y:S04]  /*4e020*/  STL [R1+0x19c0], R247 ;  /* 0x0019c0f701007387 */ /* 0x0005e80000100800 */
[----:B------:R-:W-:Y:S01]  /*4e030*/  STL.64 [R1+0x930], R52 ;  /* 0x0009303401007387 */ /* 0x000fe20000100a00 */
[----:B-1----:R-:W-:-:S03]  /*4e040*/  IMAD.MOV.U32 R245, RZ, RZ, R48 ;  /* 0x000000fffff57224 */ /* 0x002fc600078e0030 */
[----:B------:R-:W-:Y:S01]  /*4e050*/  STL.64 [R1+0x938], R54 ;  /* 0x0009383601007387 */ /* 0x000fe20000100a00 */
[----:B--2---:R-:W-:-:S03]  /*4e060*/  IMAD.MOV.U32 R247, RZ, RZ, R49 ;  /* 0x000000fffff77224 */ /* 0x004fc600078e0031 */
[----:B------:R-:W-:Y:S01]  /*4e070*/  STL.64 [R1+0x928], R50 ;  /* 0x0009283201007387 */ /* 0x000fe20000100a00 */
[----:B------:R-:W-:Y:S01]  /*4e080*/  MOV R246, R18 ;  /* 0x0000001200f67202 */ /* 0x000fe20000000f00 */
[----:B------:R-:W-:Y:S02]  /*4e090*/  IMAD.MOV.U32 R244, RZ, RZ, R19 ;  /* 0x000000fffff47224 */ /* 0x000fe400078e0013 */
[----:B------:R-:W-:Y:S04]  /*4e0a0*/  STL [R1+0x19d4], R245 ;  /* 0x0019d4f501007387 */ /* 0x000fe80000100800 */
[----:B------:R-:W-:Y:S04]  /*4e0b0*/  STL [R1+0x19d0], R247 ;  /* 0x0019d0f701007387 */ /* 0x000fe80000100800 */
[----:B------:R1:W-:Y:S02]  /*4e0c0*/  STL.64 [R1+0x1d0], R16 ;  /* 0x0001d01001007387 */ /* 0x0003e40000100a00 */
[C---:B-1----:R-:W-:Y:S08]  /*4e0d0*/  HMMA.1688.F32.TF32 R16, R20.reuse, R10, R164 ;  /* 0x0000000a1410723c */ /* 0x042ff000000810a4 */
[C---:B------:R-:W-:Y:S08]  /*4e0e0*/  HMMA.1688.F32.TF32 R52, R20.reuse, R6, R168 ;  /* 0x000000061434723c */ /* 0x040ff000000810a8 */
[----:B------:R-:W-:Y:S07]  /*4e0f0*/  HMMA.1688.F32.TF32 R48, R20, R242, R104 ;  /* 0x000000f21430723c */ /* 0x000fee0000081068 */
[----:B------:R1:W-:Y:S01]  /*4e100*/  STL.64 [R1+0x1c0], R16 ;  /* 0x0001c01001007387 */ /* 0x0003e20000100a00 */
[----:B------:R-:W-:-:S02]  /*4e110*/  IMAD.MOV.U32 R245, RZ, RZ, R18 ;  /* 0x000000fffff57224 */ /* 0x000fc400078e0012 */
[----:B------:R-:W-:Y:S02]  /*4e120*/  IMAD.MOV.U32 R247, RZ, RZ, R19 ;  /* 0x000000fffff77224 */ /* 0x000fe400078e0013 */
        /* <DEDUP_REMOVED lines=14> */
[----:B-1----:R-:W-:Y:S02]  /*4e210*/  HMMA.1688.F32.TF32 R16, R20, R214, R248 ;  /* 0x000000d61410723c */ /* 0x002fe400000810f8 */
[----:B------:R1:W-:Y:S04]  /*4e220*/  STL.64 [R1+0x150], R28 ;  /* 0x0001501c01007387 */ /* 0x0003e80000100a00 */
[----:B------:R2:W-:Y:S04]  /*4e230*/  STL.64 [R1+0x158], R30 ;  /* 0x0001581e01007387 */ /* 0x0005e80000100a00 */
[----:B------:R-:W3:Y:S04]  /*4e240*/  LDL.LU R36, [R1+0x400] ;  /* 0x0004000001247983 */ /* 0x000ee80000300800 */
[----:B------:R4:W-:Y:S04]  /*4e250*/  STL.64 [R1+0x140], R24 ;  /* 0x0001401801007387 */ /* 0x0009e80000100a00 */
[----:B------:R1:W-:Y:S05]  /*4e260*/  STL.64 [R1+0x148], R26 ;  /* 0x0001481a01007387 */ /* 0x0003ea0000100a00 */
        /* <DEDUP_REMOVED lines=80> */
[----:B------:R-:W-:Y:S01]  /*4e770*/  MOV R35, R205 ;  /* 0x000000cd00237202 */ /* 0x000fe20000000f00 */
[----:B-1----:R-:W-:Y:S01]  /*4e780*/  IMAD.MOV.U32 R28, RZ, RZ, R197 ;  /* 0x000000ffff1c7224 */ /* 0x002fe200078e00c5 */
[----:B--2---:R-:W-:Y:S01]  /*4e790*/  MOV R31, R192 ;  /* 0x000000c0001f7202 */ /* 0x004fe20000000f00 */
[----:B------:R-:W-:-:S02]  /*4e7a0*/  IMAD.MOV.U32 R29, RZ, RZ, R196 ;  /* 0x000000ffff1d7224 */ /* 0x000fc400078e00c4 */
[----:B------:R-:W-:Y:S01]  /*4e7b0*/  IMAD.MOV.U32 R30, RZ, RZ, R193 ;  /* 0x000000ffff1e7224 */ /* 0x000fe200078e00c1 */
[C---:B---3--:R-:W-:Y:S08]  /*4e7c0*/  HMMA.1688.F32.TF32 R44, R12.reuse, R214, R44 ;  /* 0x000000d60c2c723c */ /* 0x048ff0000008102c */
[C---:B----4-:R-:W-:Y:S08]  /*4e7d0*/  HMMA.1688.F32.TF32 R48, R12.reuse, R226, R48 ;  /* 0x000000e20c30723c */ /* 0x050ff00000081030 */
[----:B------:R-:W-:Y:S01]  /*4e7e0*/  HMMA.1688.F32.TF32 R60, R12, R238, R60 ;  /* 0x000000ee0c3c723c */ /* 0x000fe2000008103c */
[----:B------:R-:W-:Y:S01]  /*4e7f0*/  IMAD.MOV.U32 R24, RZ, RZ, R189 ;  /* 0x000000ffff187224 */ /* 0x000fe200078e00bd */
[----:B------:R-:W-:Y:S01]  /*4e800*/  MOV R27, R0 ;  /* 0x00000000001b7202 */ /* 0x000fe20000000f00 */
[----:B------:R-:W-:Y:S01]  /*4e810*/  IMAD.MOV.U32 R25, RZ, RZ, R188 ;  /* 0x000000ffff197224 */ /* 0x000fe200078e00bc */
[----:B------:R-:W-:Y:S01]  /*4e820*/  LDS R238, [R252+0x3a300] ;  /* 0x03a30000fcee7984 */ /* 0x000fe20000000800 */
[----:B------:R-:W-:-:S03]  /*4e830*/  IMAD.MOV.U32 R26, RZ, RZ, R3 ;  /* 0x000000ffff1a7224 */ /* 0x000fc600078e0003 */
[----:B------:R-:W-:Y:S01]  /*4e840*/  LDS R239, [R2+0x3a300] ;  /* 0x03a3000002ef7984 */ /* 0x000fe20000000800 */
[C---:B------:R-:W-:Y:S08]  /*4e850*/  HMMA.1688.F32.TF32 R80, R20.reuse, R194, R80 ;  /* 0x000000c21450723c */ /* 0x040ff00000081050 */
[C---:B------:R-:W-:Y:S08]  /*4e860*/  HMMA.1688.F32.TF32 R92, R20.reuse, R206, R92 ;  /* 0x000000ce145c723c */ /* 0x040ff0000008105c */
[C---:B------:R-:W-:Y:S08]  /*4e870*/  HMMA.1688.F32.TF32 R96, R20.reuse, R210, R176 ;  /* 0x000000d21460723c */ /* 0x040ff000000810b0 */
[C---:B------:R-:W-:Y:S11]  /*4e880*/  HMMA.1688.F32.TF32 R16, R20.reuse, R202, R88 ;  /* 0x000000ca1410723c */ /* 0x040ff60000081058 */
[----:B------:R-:W-:Y:S04]  /*4e890*/  @!UPT UIADD3 URZ, URZ, URZ, URZ ;  /* 0x0000003f3f3ff290 */ /* 0x000fe8000fffe03f */
[----:B------:R-:W-:Y:S01]  /*4e8a0*/  STL.64 [R1+0x120], R96 ;  /* 0x0001206001007387 */ /* 0x000fe20000100a00 */
[C---:B------:R-:W-:Y:S03]  /*4e8b0*/  HMMA.1688.F32.TF32 R84, R20.reuse, R198, R84 ;  /* 0x000000c61454723c */ /* 0x040fe60000081054 */
[----:B------:R-:W-:Y:S04]  /*4e8c0*/  STL.64 [R1+0x128], R98 ;  /* 0x0001286201007387 */ /* 0x000fe80000100a00 */
[----:B------:R-:W-:Y:S04]  /*4e8d0*/  STL.64 [R1+0x110], R92 ;  /* 0x0001105c01007387 */ /* 0x000fe80000100a00 */
        /* <DEDUP_REMOVED lines=15> */
[----:B------:R-:W-:Y:S04]  /*4e9d0*/  STL.64 [R1+0xb0], R20 ;  /* 0x0000b01401007387 */ /* 0x000fe80000100a00 */
[----:B------:R1:W-:Y:S01]  /*4e9e0*/  STL.64 [R1+0xb8], R22 ;  /* 0x0000b81601007387 */ /* 0x0003e20000100a00 */
[C---:B------:R-:W-:Y:S03]  /*4e9f0*/  HMMA.1688.F32.TF32 R248, R12.reuse, R202, R248 ;  /* 0x000000ca0cf8723c */ /* 0x040fe600000810f8 */
[----:B------:R-:W-:Y:S04]  /*4ea00*/  LDS R242, [R252+0x3a400] ;  /* 0x03a40000fcf27984 */ /* 0x000fe80000000800 */
[----:B------:R-:W-:Y:S01]  /*4ea10*/  LDS R243, [R2+0x3a400] ;  /* 0x03a4000002f37984 */ /* 0x000fe20000000800 */
[C---:B-1----:R-:W-:Y:S03]  /*4ea20*/  HMMA.1688.F32.TF32 R20, R12.reuse, R234, R56 ;  /* 0x000000ea0c14723c */ /* 0x042fe60000081038 */
[----:B------:R-:W-:Y:S04]  /*4ea30*/  STL.64 [R1+0xa0], R16 ;  /* 0x0000a01001007387 */ /* 0x000fe80000100a00 */
[----:B------:R1:W-:Y:S02]  /*4ea40*/  STL.64 [R1+0xa8], R18 ;  /* 0x0000a81201007387 */ /* 0x0003e40000100a00 */
[C---:B-1----:R-:W-:Y:S02]  /*4ea50*/  HMMA.1688.F32.TF32 R16, R12.reuse, R230, R52 ;  /* 0x000000e60c10723c */ /* 0x042fe40000081034 */
[----:B------:R-:W-:Y:S04]  /*4ea60*/  STL.64 [R1+0x90], R60 ;  /* 0x0000903c01007387 */ /* 0x000fe80000100a00 */
[----:B------:R-:W-:Y:S08]  /*4ea70*/  STL.64 [R1+0x98], R62 ;  /* 0x0000983e01007387 */ /* 0x000ff00000100a00 */
        /* <DEDUP_REMOVED lines=13> */
[C---:B------:R-:W-:Y:S04]  /*4eb50*/  HMMA.1688.F32.TF32 R192, R12.reuse, R194, R28 ;  /* 0x000000c20cc0723c */ /* 0x040fe8000008101c */
[----:B------:R-:W-:Y:S04]  /*4eb60*/  STL.64 [R1+0x30], R16 ;  /* 0x0000301001007387 */ /* 0x000fe80000100a00 */
[C---:B-1----:R-:W-:Y:S01]  /*4eb70*/  HMMA.1688.F32.TF32 R20, R12.reuse, R210, R40 ;  /* 0x000000d20c14723c */ /* 0x042fe20000081028 */
[----:B------:R1:W-:Y:S07]  /*4eb80*/  STL.64 [R1+0x38], R18 ;  /* 0x0000381201007387 */ /* 0x0003ee0000100a00 */
[C---:B-1----:R-:W-:Y:S01]  /*4eb90*/  HMMA.1688.F32.TF32 R16, R12.reuse, R206, R36 ;  /* 0x000000ce0c10723c */ /* 0x042fe20000081024 */
[----:B------:R-:W-:Y:S04]  /*4eba0*/  STL.64 [R1+0x20], R44 ;  /* 0x0000202c01007387 */ /* 0x000fe80000100a00 */
[----:B------:R-:W-:Y:S10]  /*4ebb0*/  STL.64 [R1+0x28], R46 ;  /* 0x0000282e01007387 */ /* 0x000ff40000100a00 */
[----:B------:R-:W-:Y:S04]  /*4ebc0*/  STL.64 [R1+0x10], R20 ;  /* 0x0000101401007387 */ /* 0x000fe80000100a00 */
[----:B------:R-:W-:Y:S01]  /*4ebd0*/  STL.64 [R1+0x18], R22 ;  /* 0x0000181601007387 */ /* 0x000fe20000100a00 */
[----:B------:R-:W-:Y:S01]  /*4ebe0*/  IMAD.MOV.U32 R104, RZ, RZ, R4 ;  /* 0x000000ffff687224 */ /* 0x000fe200078e0004 */
[----:B------:R-:W-:Y:S01]  /*4ebf0*/  MOV R105, R5 ;  /* 0x0000000500697202 */ /* 0x000fe20000000f00 */
[----:B------:R-:W-:Y:S01]  /*4ec00*/  IMAD.MOV.U32 R106, RZ, RZ, R8 ;  /* 0x000000ffff6a7224 */ /* 0x000fe200078e0008 */
[----:B------:R-:W-:Y:S01]  /*4ec10*/  HMMA.1688.F32.TF32 R188, R12, R190, R24 ;  /* 0x000000be0cbc723c */ /* 0x000fe20000081018 */
[----:B------:R-:W-:Y:S01]  /*4ec20*/  IMAD.MOV.U32 R107, RZ, RZ, R9 ;  /* 0x000000ffff6b7224 */ /* 0x000fe200078e0009 */
[----:B------:R-:W-:Y:S04]  /*4ec30*/  LDS R206, [R252+0x3a100] ;  /* 0x03a10000fcce7984 */ /* 0x000fe80000000800 */
[----:B------:R-:W-:Y:S04]  /*4ec40*/  STL.64 [R1], R16 ;  /* 0x0000001001007387 */ /* 0x000fe80000100a00 */
[----:B------:R-:W-:Y:S04]  /*4ec50*/  STL.64 [R1+0x1838], R250 ;  /* 0x001838fa01007387 */ /* 0x000fe80000100a00 */
[----:B------:R-:W-:Y:S04]  /*4ec60*/  STL.64 [R1+0x1830], R248 ;  /* 0x001830f801007387 */ /* 0x000fe80000100a00 */
[----:B------:R-:W2:Y:S04]  /*4ec70*/  LDL.LU R205, [R1+0xa00] ;  /* 0x000a000001cd7983 */ /* 0x000ea80000300800 */
[----:B------:R-:W-:Y:S04]  /*4ec80*/  STL.64 [R1+0x1848], R198 ;  /* 0x001848c601007387 */ /* 0x000fe80000100a00 */
[----:B------:R-:W-:Y:S04]  /*4ec90*/  STL.64 [R1+0x1840], R196 ;  /* 0x001840c401007387 */ /* 0x000fe80000100a00 */
[----:B------:R-:W-:Y:S04]  /*4eca0*/  STL.64 [R1+0x1858], R194 ;  /* 0x001858c201007387 */ /* 0x000fe80000100a00 */
[----:B------:R-:W-:Y:S04]  /*4ecb0*/  STL.64 [R1+0x1850], R192 ;  /* 0x001850c001007387 */ /* 0x000fe80000100a00 */
[----:B------:R-:W3:Y:S04]  /*4ecc0*/  LDL.LU R4, [R1+0x19e8] ;  /* 0x0019e80001047983 */ /* 0x000ee80000300800 */
        /* <DEDUP_REMOVED lines=17> */
[----:B------:R-:W-:Y:S04]  /*4ede0*/  STL.64 [R1+0x1868], R190 ;  /* 0x001868be01007387 */ /* 0x000fe80000100a00 */
[----:B------:R-:W-:Y:S04]  /*4edf0*/  STL.64 [R1+0x1860], R188 ;  /* 0x001860bc01007387 */ /* 0x000fe80000100a00 */
[----:B------:R-:W-:Y:S04]  /*4ee00*/  LDS R207, [R2+0x3a100] ;  /* 0x03a1000002cf7984 */ /* 0x000fe80000000800 */
[----:B--2---:R-:W1:Y:S04]  /*4ee10*/  LDSM.16.M88.4 R12, [R205+0x84180] ;  /* 0x08418000cd0c783b */ /* 0x004e680000000200 */
[----:B------:R-:W2:Y:S04]  /*4ee20*/  LDSM.16.M88.4 R16, [R205+0x86180] ;  /* 0x08618000cd10783b */ /* 0x000ea80000000200 */
[----:B------:R-:W1:Y:S04]  /*4ee30*/  LDSM.16.M88.4 R20, [R205+0x88180] ;  /* 0x08818000cd14783b */ /* 0x000e680000000200 */
[----:B------:R-:W-:Y:S04]  /*4ee40*/  LDSM.16.M88.4 R24, [R205+0x8a180] ;  /* 0x08a18000cd18783b */ /* 0x000fe80000000200 */
[----:B------:R-:W-:Y:S01]  /*4ee50*/  LDSM.16.M88.4 R28, [R205+0x8c180] ;  /* 0x08c18000cd1c783b */ /* 0x000fe20000000200 */
[----:B---3--:R-:W-:-:S03]  /*4ee60*/  MOV R79, R4 ;  /* 0x00000004004f7202 */ /* 0x008fc60000000f00 */
[----:B------:R-:W-:Y:S01]  /*4ee70*/  LDSM.16.M88.4 R32, [R205+0x8e180] ;  /* 0x08e18000cd20783b */ /* 0x000fe20000000200 */
[----:B----4-:R-:W-:-:S03]  /*4ee80*/  IMAD.MOV.U32 R78, RZ, RZ, R5 ;  /* 0x000000ffff4e7224 */ /* 0x010fc600078e0005 */
[----:B------:R-:W-:Y:S01]  /*4ee90*/  LDSM.16.M88.4 R36, [R205+0x90180] ;  /* 0x09018000cd24783b */ /* 0x000fe20000000200 */
[----:B------:R-:W-:-:S03]  /*4eea0*/  IMAD.MOV.U32 R77, RZ, RZ, R8 ;  /* 0x000000ffff4d7224 */ /* 0x000fc600078e0008 */
[----:B------:R-:W3:Y:S01]  /*4eeb0*/  LDSM.16.M88.4 R4, [R205+0x80180] ;  /* 0x08018000cd04783b */ /* 0x000ee20000000200 */
[----:B------:R-:W-:-:S03]  /*4eec0*/  IMAD.MOV.U32 R76, RZ, RZ, R9 ;  /* 0x000000ffff4c7224 */ /* 0x000fc600078e0009 */
[----:B------:R-:W-:Y:S04]  /*4eed0*/  LDSM.16.M88.4 R40, [R205+0x92180] ;  /* 0x09218000cd28783b */ /* 0x000fe80000000200 */
[----:B------:R-:W4:Y:S04]  /*4eee0*/  LDSM.16.M88.4 R8, [R205+0x82180] ;  /* 0x08218000cd08783b */ /* 0x000f280000000200 */
[----:B------:R-:W-:Y:S04]  /*4eef0*/  LDSM.16.M88.4 R44, [R205+0x94180] ;  /* 0x09418000cd2c783b */ /* 0x000fe80000000200 */
[----:B------:R-:W-:Y:S01]  /*4ef00*/  LDSM.16.M88.4 R48, [R205+0x96180] ;  /* 0x09618000cd30783b */ /* 0x000fe20000000200 */
[----:B------:R-:W-:Y:S01]  /*4ef10*/  MOV R71, R204 ;  /* 0x000000cc00477202 */ /* 0x000fe20000000f00 */
[C---:B-1----:R-:W-:Y:S02]  /*4ef20*/  HMMA.1688.F32.TF32 R76, R128.reuse, R12, R76 ;  /* 0x0000000c804c723c */ /* 0x042fe4000008104c */
[----:B------:R-:W-:Y:S04]  /*4ef30*/  LDSM.16.M88.4 R52, [R205+0x98180] ;  /* 0x09818000cd34783b */ /* 0x000fe80000000200 */
[----:B------:R-:W-:Y:S02]  /*4ef40*/  LDSM.16.M88.4 R56, [R205+0x9a180] ;  /* 0x09a18000cd38783b */ /* 0x000fe40000000200 */
[C---:B--2---:R-:W-:Y:S02]  /*4ef50*/  HMMA.1688.F32.TF32 R80, R128.reuse, R16, R108 ;  /* 0x000000108050723c */ /* 0x044fe4000008106c */
[----:B------:R-:W1:Y:S04]  /*4ef60*/  LDSM.16.M88.4 R60, [R205+0x9c180] ;  /* 0x09c18000cd3c783b */ /* 0x000e680000000200 */
[----:B------:R-:W2:Y:S02]  /*4ef70*/  LDSM.16.M88.4 R64, [R205+0x9e180] ;  /* 0x09e18000cd40783b */ /* 0x000ea40000000200 */
[C---:B------:R-:W-:Y:S02]  /*4ef80*/  HMMA.1688.F32.TF32 R84, R128.reuse, R20, R104 ;  /* 0x000000148054723c */ /* 0x040fe40000081068 */
[----:B------:R-:W-:Y:S04]  /*4ef90*/  LDS R204, [R252+0x38100] ;  /* 0x03810000fccc7984 */ /* 0x000fe80000000800 */
[----:B------:R-:W1:Y:S02]  /*4efa0*/  LDS R205, [R2+0x38100] ;  /* 0x0381000002cd7984 */ /* 0x000e640000000800 */
        /* <DEDUP_REMOVED lines=11> */
[----:B------:R-:W1:Y:S04]  /*4f060*/  LDL.LU R184, [R1+0x830] ;  /* 0x0008300001b87983 */ /* 0x000e680000300800 */
[----:B------:R-:W1:Y:S04]  /*4f070*/  LDL.LU R185, [R1+0x834] ;  /* 0x0008340001b97983 */ /* 0x000e680000300800 */
[----:B------:R-:W1:Y:S04]  /*4f080*/  LDL.LU R186, [R1+0x838] ;  /* 0x0008380001ba7983 */ /* 0x000e680000300800 */
        /* <DEDUP_REMOVED lines=42> */
[----:B------:R-:W-:Y:S01]  /*4f330*/  STL.64 [R1+0x18b0], R84 ;  /* 0x0018b05401007387 */ /* 0x000fe20000100a00 */
[C---:B-1----:R-:W-:Y:S08]  /*4f340*/  HMMA.1688.F32.TF32 R124, R128.reuse, R60, R184 ;  /* 0x0000003c807c723c */ /* 0x042ff000000810b8 */
[C---:B---3--:R-:W-:Y:S08]  /*4f350*/  HMMA.1688.F32.TF32 R108, R128.reuse, R44, R108 ;  /* 0x0000002c806c723c */ /* 0x048ff0000008106c */
[C---:B----4-:R-:W-:Y:S08]  /*4f360*/  HMMA.1688.F32.TF32 R92, R128.reuse, R28, R92 ;  /* 0x0000001c805c723c */ /* 0x050ff0000008105c */
[C---:B--2---:R-:W-:Y:S08]  /*4f370*/  HMMA.1688.F32.TF32 R88, R128.reuse, R24, R88 ;  /* 0x000000188058723c */ /* 0x044ff00000081058 */
[C---:B------:R-:W-:Y:S08]  /*4f380*/  HMMA.1688.F32.TF32 R96, R128.reuse, R32, R96 ;  /* 0x000000208060723c */ /* 0x040ff00000081060 */
[C---:B------:R-:W-:Y:S07]  /*4f390*/  HMMA.1688.F32.TF32 R100, R128.reuse, R36, R100 ;  /* 0x000000248064723c */ /* 0x040fee0000081064 */
[----:B------:R-:W-:Y:S01]  /*4f3a0*/  STL.64 [R1+0x18c8], R90 ;  /* 0x0018c85a01007387 */ /* 0x000fe20000100a00 */
[C---:B------:R-:W-:Y:S03]  /*4f3b0*/  HMMA.1688.F32.TF32 R104, R128.reuse, R40, R104 ;  /* 0x000000288068723c */ /* 0x040fe60000081068 */
[----:B------:R-:W-:Y:S05]  /*4f3c0*/  STL.64 [R1+0x18c0], R88 ;  /* 0x0018c05801007387 */ /* 0x000fea0000100a00 */
        /* <DEDUP_REMOVED lines=85> */
[----:B------:R-:W-:Y:S01]  /*4f920*/  STL.64 [R1+0x1970], R128 ;  /* 0x0019708001007387 */ /* 0x000fe20000100a00 */
[----:B--2---:R-:W-:Y:S11]  /*4f930*/  HMMA.1688.F32.TF32 R132, R204, R4, R132 ;  /* 0x00000004cc84723c */ /* 0x004ff60000081084 */
[----:B------:R-:W-:Y:S11]  /*4f940*/  @!UPT UIADD3 URZ, URZ, URZ, URZ ;  /* 0x0000003f3f3ff290 */ /* 0x000ff6000fffe03f */
[----:B------:R-:W-:Y:S01]  /*4f950*/  @!UPT UIADD3 URZ, URZ, URZ, URZ ;  /* 0x0000003f3f3ff290 */ /* 0x000fe2000fffe03f */
[----:B------:R-:W-:Y:S04]  /*4f960*/  STL.64 [R1+0x1988], R134 ;  /* 0x0019888601007387 */ /* 0x000fe80000100a00 */
[----:B------:R-:W-:Y:S04]  /*4f970*/  STL.64 [R1+0x1980], R132 ;  /* 0x0019808401007387 */ /* 0x000fe80000100a00 */
[----:B------:R-:W2:Y:S04]  /*4f980*/  LDL.LU R214, [R1+0x728] ;  /* 0x0007280001d67983 */ /* 0x000ea80000300800 */
[----:B------:R-:W2:Y:S04]  /*4f990*/  LDL.LU R215, [R1+0x72c] ;  /* 0x00072c0001d77983 */ /* 0x000ea80000300800 */
[----:B------:R-:W2:Y:S04]  /*4f9a0*/  LDL.LU R222, [R1+0x708] ;  /* 0x0007080001de7983 */ /* 0x000ea80000300800 */
[----:B------:R-:W2:Y:S01]  /*4f9b0*/  LDL.LU R223, [R1+0x70c] ;  /* 0x00070c0001df7983 */ /* 0x000ea20000300800 */
[----:B------:R-:W-:-:S02]  /*4f9c0*/  IMAD.MOV.U32 R210, RZ, RZ, R229 ;  /* 0x000000ffffd27224 */ /* 0x000fc400078e00e5 */
[----:B------:R-:W-:Y:S01]  /*4f9d0*/  IMAD.MOV.U32 R211, RZ, RZ, R228 ;  /* 0x000000ffffd37224 */ /* 0x000fe200078e00e4 */
[----:B------:R-:W-:Y:S04]  /*4f9e0*/  LDS R229, [R2+0x38200] ;  /* 0x0382000002e57984 */ /* 0x000fe80000000800 */
[----:B------:R-:W1:Y:S04]  /*4f9f0*/  LDS R228, [R252+0x38200] ;  /* 0x03820000fce47984 */ /* 0x000e680000000800 */
        /* <DEDUP_REMOVED lines=10> */
[----:B-1----:R-:W-:Y:S11]  /*4faa0*/  HMMA.1688.F32.TF32 R208, R228, R4, R208 ;  /* 0x00000004e4d0723c */ /* 0x002ff600000810d0 */
[----:B------:R-:W-:Y:S11]  /*4fab0*/  @!UPT UIADD3 URZ, URZ, URZ, URZ ;  /* 0x0000003f3f3ff290 */ /* 0x000ff6000fffe03f */
[----:B------:R-:W-:Y:S01]  /*4fac0*/  @!UPT UIADD3 URZ, URZ, URZ, URZ ;  /* 0x0000003f3f3ff290 */ /* 0x000fe2000fffe03f */
[----:B------:R-:W-:Y:S04]  /*4fad0*/  STL [R1+0x1734], R208 ;  /* 0x001734d001007387 */ /* 0x000fe80000100800 */
[----:B------:R-:W-:Y:S04]  /*4fae0*/  STL [R1+0x1730], R209 ;  /* 0x001730d101007387 */ /* 0x000fe80000100800 */
[----:B------:R-:W-:Y:S04]  /*4faf0*/  STL [R1+0x172c], R210 ;  /* 0x00172cd201007387 */ /* 0x000fe80000100800 */
[----:B------:R-:W-:Y:S01]  /*4fb00*/  STL [R1+0x1728], R211 ;  /* 0x001728d301007387 */ /* 0x000fe20000100800 */
[----:B------:R-:W-:Y:S01]  /*4fb10*/  IMAD.MOV.U32 R218, RZ, RZ, R237 ;  /* 0x000000ffffda7224 */ /* 0x000fe200078e00ed */
[----:B------:R-:W-:Y:S01]  /*4fb20*/  MOV R219, R236 ;  /* 0x000000ec00db7202 */ /* 0x000fe20000000f00 */
[----:B------:R-:W-:Y:S01]  /*4fb30*/  HMMA.1688.F32.TF32 R136, R204, R8, R136 ;  /* 0x00000008cc88723c */ /* 0x000fe20000081088 */
[----:B------:R-:W-:Y:S04]  /*4fb40*/  LDS R236, [R252+0x38300] ;  /* 0x03830000fcec7984 */ /* 0x000fe80000000800 */
[----:B------:R-:W1:Y:S03]  /*4fb50*/  LDS R237, [R2+0x38300] ;  /* 0x0383000002ed7984 */ /* 0x000e660000000800 */
[-C--:B------:R-:W-:Y:S08]  /*4fb60*/  HMMA.1688.F32.TF32 R216, R228, R12.reuse, R216 ;  /* 0x0000000ce4d8723c */ /* 0x080ff000000810d8 */
        /* <DEDUP_REMOVED lines=9> */
[C---:B----4-:R-:W-:Y:S08]  /*4fc00*/  HMMA.1688.F32.TF32 R176, R204.reuse, R48, R176 ;  /* 0x00000030ccb0723c */ /* 0x050ff000000810b0 */
[C---:B------:R-:W-:Y:S08]  /*4fc10*/  HMMA.1688.F32.TF32 R180, R204.reuse, R52, R180 ;  /* 0x00000034ccb4723c */ /* 0x040ff000000810b4 */
[C---:B------:R-:W-:Y:S08]  /*4fc20*/  HMMA.1688.F32.TF32 R184, R204.reuse, R56, R184 ;  /* 0x00000038ccb8723c */ /* 0x040ff000000810b8 */
[----:B------:R-:W-:Y:S08]  /*4fc30*/  HMMA.1688.F32.TF32 R200, R204, R60, R200 ;  /* 0x0000003cccc8723c */ /* 0x000ff000000810c8 */
[C---:B--2---:R-:W-:Y:S11]  /*4fc40*/  HMMA.1688.F32.TF32 R212, R228.reuse, R8, R212 ;  /* 0x00000008e4d4723c */ /* 0x044ff600000810d4 */
[----:B------:R-:W-:Y:S11]  /*4fc50*/  @!UPT UIADD3 URZ, URZ, URZ, URZ ;  /* 0x0000003f3f3ff290 */ /* 0x000ff6000fffe03f */
[----:B------:R-:W-:Y:S01]  /*4fc60*/  @!UPT UIADD3 URZ, URZ, URZ, URZ ;  /* 0x0000003f3f3ff290 */ /* 0x000fe2000fffe03f */
[----:B------:R-:W-:Y:S04]  /*4fc70*/  STL [R1+0x1738], R212 ;  /* 0x001738d401007387 */ /* 0x000fe80000100800 */
[----:B------:R-:W-:Y:S04]  /*4fc80*/  STL [R1+0x1724], R213 ;  /* 0x001724d501007387 */ /* 0x000fe80000100800 */
[----:B------:R-:W-:Y:S04]  /*4fc90*/  STL [R1+0x1720], R214 ;  /* 0x001720d601007387 */ /* 0x000fe80000100800 */
[----:B------:R-:W-:Y:S04]  /*4fca0*/  STL [R1+0x171c], R215 ;  /* 0x00171cd701007387 */ /* 0x000fe80000100800 */
[----:B------:R-:W2:Y:S04]  /*4fcb0*/  LDL.LU R196, [R1+0x6c0] ;  /* 0x0006c00001c47983 */ /* 0x000ea80000300800 */
[----:B------:R-:W2:Y:S04]  /*4fcc0*/  LDL.LU R197, [R1+0x6c4] ;  /* 0x0006c40001c57983 */ /* 0x000ea80000300800 */
[----:B------:R-:W2:Y:S04]  /*4fcd0*/  LDL.LU R198, [R1+0x6c8] ;  /* 0x0006c80001c67983 */ /* 0x000ea80000300800 */
[----:B------:R-:W2:Y:S01]  /*4fce0*/  LDL.LU R199, [R1+0x6cc] ;  /* 0x0006cc0001c77983 */ /* 0x000ea20000300800 */
[----:B------:R-:W-:Y:S03]  /*4fcf0*/  HMMA.1688.F32.TF32 R220, R228, R16, R220 ;  /* 0x00000010e4dc723c */ /* 0x000fe600000810dc */
[----:B------:R-:W-:Y:S04]  /*4fd00*/  STL [R1+0x1748], R216 ;  /* 0x001748d801007387 */ /* 0x000fe80000100800 */
[----:B------:R-:W-:Y:S04]  /*4fd10*/  STL [R1+0x1744], R217 ;  /* 0x001744d901007387 */ /* 0x000fe80000100800 */
[----:B------:R-:W-:Y:S04]  /*4fd20*/  STL [R1+0x1740], R218 ;  /* 0x001740da01007387 */ /* 0x000fe80000100800 */
[----:B------:R3:W-:Y:S01]  /*4fd30*/  STL [R1+0x173c], R219 ;  /* 0x00173cdb01007387 */ /* 0x0007e20000100800 */
[----:B------:R-:W-:Y:S07]  /*4fd40*/  HMMA.1688.F32.TF32 R204, R204, R64, R248 ;  /* 0x00000040cccc723c */ /* 0x000fee00000810f8 */
[----:B------:R-:W-:Y:S04]  /*4fd50*/  STL [R1+0x1758], R220 ;  /* 0x001758dc01007387 */ /* 0x000fe80000100800 */
        /* <DEDUP_REMOVED lines=8> */
[C---:B------:R-:W-:Y:S08]  /*4fde0*/  HMMA.1688.F32.TF32 R72, R228.reuse, R24, R188 ;  /* 0x00000018e448723c */ /* 0x040ff000000810bc */
[----:B------:R-:W-:Y:S07]  /*4fdf0*/  HMMA.1688.F32.TF32 R68, R228, R28, R192 ;  /* 0x0000001ce444723c */ /* 0x000fee00000810c0 */
[----:B------:R1:W-:Y:S04]  /*4fe00*/  STL [R1+0x1768], R224 ;  /* 0x001768e001007387 */ /* 0x0003e80000100800 */
[----:B------:R-:W-:Y:S04]  /*4fe10*/  STL [R1+0x1764], R225 ;  /* 0x001764e101007387 */ /* 0x000fe80000100800 */
[----:B------:R-:W-:Y:S04]  /*4fe20*/  STL [R1+0x1760], R226 ;  /* 0x001760e201007387 */ /* 0x000fe80000100800 */
[----:B------:R1:W-:Y:S04]  /*4fe30*/  STL [R1+0x175c], R227 ;  /* 0x00175ce301007387 */ /* 0x0003e80000100800 */
[----:B------:R-:W-:Y:S04]  /*4fe40*/  STL.64 [R1+0x70], R72 ;  /* 0x0000704801007387 */ /* 0x000fe80000100a00 */
[----:B------:R-:W-:Y:S04]  /*4fe50*/  STL.64 [R1+0x78], R74 ;  /* 0x0000784a01007387 */ /* 0x000fe80000100a00 */
[----:B------:R-:W4:Y:S04]  /*4fe60*/  LDL.LU R192, [R1+0x6a0] ;  /* 0x0006a00001c07983 */ /* 0x000f280000300800 */
[----:B------:R-:W4:Y:S04]  /*4fe70*/  LDL.LU R193, [R1+0x6a4] ;  /* 0x0006a40001c17983 */ /* 0x000f280000300800 */
[----:B------:R-:W4:Y:S04]  /*4fe80*/  LDL.LU R194, [R1+0x6a8] ;  /* 0x0006a80001c27983 */ /* 0x000f280000300800 */
[----:B------:R-:W4:Y:S01]  /*4fe90*/  LDL.LU R195, [R1+0x6ac] ;  /* 0x0006ac0001c37983 */ /* 0x000f220000300800 */
[----:B---3--:R-:W-:Y:S01]  /*4fea0*/  MOV R219, R71 ;  /* 0x0000004700db7202 */ /* 0x008fe20000000f00 */
[----:B------:R-:W-:-:S02]  /*4feb0*/  IMAD.MOV.U32 R218, RZ, RZ, R70 ;  /* 0x000000ffffda7224 */ /* 0x000fc400078e0046 */
[----:B------:R-:W-:Y:S02]  /*4fec0*/  IMAD.MOV.U32 R217, RZ, RZ, R69 ;  /* 0x000000ffffd97224 */ /* 0x000fe400078e0045 */
[----:B------:R-:W-:Y:S01]  /*4fed0*/  IMAD.MOV.U32 R216, RZ, RZ, R68 ;  /* 0x000000ffffd87224 */ /* 0x000fe200078e0044 */
[----:B------:R-:W-:Y:S04]  /*4fee0*/  STL [R1+0x1778], R219 ;  /* 0x001778db01007387 */ /* 0x000fe80000100800 */
[----:B------:R-:W-:Y:S04]  /*4fef0*/  STL [R1+0x1774], R218 ;  /* 0x001774da01007387 */ /* 0x000fe80000100800 */
[----:B------:R-:W-:Y:S04]  /*4ff00*/  STL [R1+0x1770], R217 ;  /* 0x001770d901007387 */ /* 0x000fe80000100800 */
[----:B------:R3:W-:Y:S01]  /*4ff10*/  STL [R1+0x176c], R216 ;  /* 0x00176cd801007387 */ /* 0x0007e20000100800 */
[----:B--2---:R-:W-:Y:S03]  /*4ff20*/  HMMA.1688.F32.TF32 R68, R228, R32, R196 ;  /* 0x00000020e444723c */ /* 0x004fe600000810c4 */
[----:B------:R-:W2:Y:S04]  /*4ff30*/  LDL.LU R196, [R1+0x690] ;  /* 0x0006900001c47983 */ /* 0x000ea80000300800 */
[----:B------:R-:W2:Y:S04]  /*4ff40*/  LDL.LU R197, [R1+0x694] ;  /* 0x0006940001c57983 */ /* 0x000ea80000300800 */
[----:B------:R-:W2:Y:S04]  /*4ff50*/  LDL.LU R198, [R1+0x698] ;  /* 0x0006980001c67983 */ /* 0x000ea80000300800 */
[----:B------:R-:W2:Y:S09]  /*4ff60*/  LDL.LU R199, [R1+0x69c] ;  /* 0x00069c0001c77983 */ /* 0x000eb20000300800 */
[----:B----4-:R-:W-:Y:S01]  /*4ff70*/  MOV R223, R71 ;  /* 0x0000004700df7202 */ /* 0x010fe20000000f00 */
[----:B------:R-:W-:-:S02]  /*4ff80*/  IMAD.MOV.U32 R222, RZ, RZ, R70 ;  /* 0x000000ffffde7224 */ /* 0x000fc400078e0046 */
[----:B------:R-:W-:Y:S02]  /*4ff90*/  IMAD.MOV.U32 R221, RZ, RZ, R69 ;  /* 0x000000ffffdd7224 */ /* 0x000fe400078e0045 */
[----:B------:R-:W-:Y:S01]  /*4ffa0*/  IMAD.MOV.U32 R220, RZ, RZ, R68 ;  /* 0x000000ffffdc7224 */ /* 0x000fe200078e0044 */
[----:B------:R4:W-:Y:S04]  /*4ffb0*/  STL [R1+0x1788], R223 ;  /* 0x001788df01007387 */ /* 0x0009e80000100800 */
[----:B------:R-:W-:Y:S04]  /*4ffc0*/  STL [R1+0x1784], R222 ;  /* 0x001784de01007387 */ /* 0x000fe80000100800 */
[----:B------:R-:W-:Y:S04]  /*4ffd0*/  STL [R1+0x1780], R221 ;  /* 0x001780dd01007387 */ /* 0x000fe80000100800 */
[----:B------:R1:W-:Y:S01]  /*4ffe0*/  STL [R1+0x177c], R220 ;  /* 0x00177cdc01007387 */ /* 0x0003e20000100800 */
[----:B------:R-:W-:Y:S03]  /*4fff0*/  HMMA.1688.F32.TF32 R68, R228, R36, R248 ;  /* 0x00000024e444723c */ /* 0x000fe600000810f8 */
[----:B------:R-:W4:Y:S04]  /*50000*/  LDL.LU R248, [R1+0x680] ;  /* 0x0006800001f87983 */ /* 0x000f280000300800 */
[----:B------:R-:W4:Y:S04]  /*50010*/  LDL.LU R249, [R1+0x684] ;  /* 0x0006840001f97983 */ /* 0x000f280000300800 */
[----:B------:R-:W4:Y:S04]  /*50020*/  LDL.LU R250, [R1+0x688] ;  /* 0x0006880001fa7983 */ /* 0x000f280000300800 */
[----:B------:R-:W4:Y:S09]  /*50030*/  LDL.LU R251, [R1+0x68c] ;  /* 0x00068c0001fb7983 */ /* 0x000f320000300800 */
[----:B------:R-:W-:Y:S01]  /*50040*/  IMAD.MOV.U32 R212, RZ, RZ, R68 ;  /* 0x000000ffffd47224 */ /* 0x000fe200078e0044 */
[----:B------:R-:W-:Y:S01]  /*50050*/  MOV R210, R71 ;  /* 0x0000004700d27202 */ /* 0x000fe20000000f00 */
[----:B------:R-:W-:-:S02]  /*50060*/  IMAD.MOV.U32 R208, RZ, RZ, R69 ;  /* 0x000000ffffd07224 */ /* 0x000fc400078e0045 */
[----:B------:R-:W-:Y:S02]  /*50070*/  IMAD.MOV.U32 R209, RZ, RZ, R70 ;  /* 0x000000ffffd17224 */ /* 0x000fe400078e0046 */
[----:B------:R1:W-:Y:S04]  /*50080*/  STL [R1+0x1798], R210 ;  /* 0x001798d201007387 */ /* 0x0003e80000100800 */
[----:B------:R-:W-:Y:S04]  /*50090*/  STL [R1+0x1794], R209 ;  /* 0x001794d101007387 */ /* 0x000fe80000100800 */
[----:B------:R-:W-:Y:S04]  /*500a0*/  STL [R1+0x1790], R208 ;  /* 0x001790d001007387 */ /* 0x000fe80000100800 */
[----:B------:R1:W-:Y:S04]  /*500b0*/  STL [R1+0x178c], R212 ;  /* 0x00178cd401007387 */ /* 0x0003e80000100800 */
[----:B------:R-:W4:Y:S04]  /*500c0*/  LDL.LU R188, [R1+0x670] ;  /* 0x0006700001bc7983 */ /* 0x000f280000300800 */
[----:B------:R-:W4:Y:S04]  /*500d0*/  LDL.LU R189, [R1+0x674] ;  /* 0x0006740001bd7983 */ /* 0x000f280000300800 */
[----:B------:R-:W4:Y:S04]  /*500e0*/  LDL.LU R190, [R1+0x678] ;  /* 0x0006780001be7983 */ /* 0x000f280000300800 */
[----:B------:R-:W4:Y:S01]  /*500f0*/  LDL.LU R191, [R1+0x67c] ;  /* 0x00067c0001bf7983 */ /* 0x000f220000300800 */
[C---:B------:R-:W-:Y:S11]  /*50100*/  HMMA.1688.F32.TF32 R68, R228.reuse, R40, R192 ;  /* 0x00000028e444723c */ /* 0x040ff600000810c0 */
[----:B------:R-:W-:Y:S11]  /*50110*/  @!UPT UIADD3 URZ, URZ, URZ, URZ ;  /* 0x0000003f3f3ff290 */ /* 0x000ff6000fffe03f */
[----:B------:R-:W-:Y:S02]  /*50120*/  @!UPT UIADD3 URZ, URZ, URZ, URZ ;  /* 0x0000003f3f3ff290 */ /* 0x000fe4000fffe03f */
[----:B-1----:R-:W-:Y:S01]  /*50130*/  IMAD.MOV.U32 R224, RZ, RZ, R68 ;  /* 0x000000ffffe07224 */ /* 0x002fe200078e0044 */
[----:B------:R-:W-:Y:S01]  /*50140*/  MOV R227, R71 ;  /* 0x0000004700e37202 */ /* 0x000fe20000000f00 */
[----:B------:R-:W-:Y:S02]  /*50150*/  IMAD.MOV.U32 R225, RZ, RZ, R69 ;  /* 0x000000ffffe17224 */ /* 0x000fe400078e0045 */
[----:B------:R-:W-:Y:S02]  /*50160*/  IMAD.MOV.U32 R226, RZ, RZ, R70 ;  /* 0x000000ffffe27224 */ /* 0x000fe400078e0046 */
        /* <DEDUP_REMOVED lines=8> */
[C---:B--2---:R-:W-:Y:S11]  /*501f0*/  HMMA.1688.F32.TF32 R68, R228.reuse, R44, R196 ;  /* 0x0000002ce444723c */ /* 0x044ff600000810c4 */
[----:B------:R-:W-:Y:S11]  /*50200*/  @!UPT UIADD3 URZ, URZ, URZ, URZ ;  /* 0x0000003f3f3ff290 */ /* 0x000ff6000fffe03f */
[----:B------:R-:W-:Y:S02]  /*50210*/  @!UPT UIADD3 URZ, URZ, URZ, URZ ;  /* 0x0000003f3f3ff290 */ /* 0x000fe4000fffe03f */
[----:B---3--:R-:W-:Y:S01]  /*50220*/  MOV R216, R71 ;  /* 0x0000004700d87202 */ /* 0x008fe20000000f00 */
[----:B------:R-:W-:Y:S02]  /*50230*/  IMAD.MOV.U32 R217, RZ, RZ, R70 ;  /* 0x000000ffffd97224 */ /* 0x000fe400078e0046 */
[----:B------:R-:W-:Y:S02]  /*50240*/  IMAD.MOV.U32 R218, RZ, RZ, R69 ;  /* 0x000000ffffda7224 */ /* 0x000fe400078e0045 */
[----:B------:R-:W-:Y:S01]  /*50250*/  IMAD.MOV.U32 R219, RZ, RZ, R68 ;  /* 0x000000ffffdb7224 */ /* 0x000fe200078e0044 */
        /* <DEDUP_REMOVED lines=8> */
[----:B----4-:R-:W-:Y:S03]  /*502e0*/  HMMA.1688.F32.TF32 R68, R228, R48, R248 ;  /* 0x00000030e444723c */ /* 0x010fe600000810f8 */
[----:B------:R-:W3:Y:S04]  /*502f0*/  LDL.LU R248, [R1+0x1e0] ;  /* 0x0001e00001f87983 */ /* 0x000ee80000300800 */
[----:B------:R-:W3:Y:S04]  /*50300*/  LDL.LU R249, [R1+0x1e4] ;  /* 0x0001e40001f97983 */ /* 0x000ee80000300800 */
[----:B------:R-:W3:Y:S04]  /*50310*/  LDL.LU R250, [R1+0x1e8] ;  /* 0x0001e80001fa7983 */ /* 0x000ee80000300800 */
[----:B------:R-:W3:Y:S09]  /*50320*/  LDL.LU R251, [R1+0x1ec] ;  /* 0x0001ec0001fb7983 */ /* 0x000ef20000300800 */
        /* <DEDUP_REMOVED lines=11> */
[C---:B------:R-:W-:Y:S01]  /*503e0*/  HMMA.1688.F32.TF32 R68, R228.reuse, R56, R192 ;  /* 0x00000038e444723c */ /* 0x040fe200000810c0 */
[----:B------:R4:W-:Y:S04]  /*503f0*/  STL [R1+0x17c8], R220 ;  /* 0x0017c8dc01007387 */ /* 0x0009e80000100800 */
[----:B------:R1:W-:Y:S11]  /*50400*/  STL [R1+0x17c4], R221 ;  /* 0x0017c4dd01007387 */ /* 0x0003f60000100800 */
[----:B------:R-:W-:Y:S08]  /*50410*/  @!UPT UIADD3 URZ, URZ, URZ, URZ ;  /* 0x0000003f3f3ff290 */ /* 0x000ff0000fffe03f */
        /* <DEDUP_REMOVED lines=8> */
[----:B------:R1:W-:Y:S04]  /*504a0*/  STL [R1+0x17d0], R213 ;  /* 0x0017d0d501007387 */ /* 0x0003e80000100800 */
[----:B------:R1:W-:Y:S04]  /*504b0*/  STL [R1+0x17cc], R211 ;  /* 0x0017ccd301007387 */ /* 0x0003e80000100800 */
[----:B------:R-:W4:Y:S04]  /*504c0*/  LDL.LU R234, [R1+0x658] ;  /* 0x0006580001ea7983 */ /* 0x000f280000300800 */
[----:B------:R-:W4:Y:S04]  /*504d0*/  LDL.LU R235, [R1+0x65c] ;  /* 0x00065c0001eb7983 */ /* 0x000f280000300800 */
[----:B------:R1:W-:Y:S04]  /*504e0*/  STL [R1+0x17e8], R212 ;  /* 0x0017e8d401007387 */ /* 0x0003e80000100800 */
[----:B------:R1:W-:Y:S04]  /*504f0*/  STL [R1+0x17e4], R208 ;  /* 0x0017e4d001007387 */ /* 0x0003e80000100800 */
[----:B------:R1:W-:Y:S04]  /*50500*/  STL [R1+0x17e0], R209 ;  /* 0x0017e0d101007387 */ /* 0x0003e80000100800 */
[----:B------:R1:W-:Y:S01]  /*50510*/  STL [R1+0x17dc], R210 ;  /* 0x0017dcd201007387 */ /* 0x0003e20000100800 */
[C---:B--2---:R-:W-:Y:S11]  /*50520*/  HMMA.1688.F32.TF32 R68, R228.reuse, R60, R196 ;  /* 0x0000003ce444723c */ /* 0x044ff600000810c4 */
[----:B------:R-:W-:Y:S11]  /*50530*/  @!UPT UIADD3 URZ, URZ, URZ, URZ ;  /* 0x0000003f3f3ff290 */ /* 0x000ff6000fffe03f */
[----:B------:R-:W-:Y:S02]  /*50540*/  @!UPT UIADD3 URZ, URZ, URZ, URZ ;  /* 0x0000003f3f3ff290 */ /* 0x000fe4000fffe03f */
[----:B-1----:R-:W-:Y:S01]  /*50550*/  MOV R224, R71 ;  /* 0x0000004700e07202 */ /* 0x002fe20000000f00 */
[----:B------:R-:W-:Y:S02]  /*50560*/  IMAD.MOV.U32 R225, RZ, RZ, R70 ;  /* 0x000000ffffe17224 */ /* 0x000fe400078e0046 */
[----:B------:R-:W-:Y:S02]  /*50570*/  IMAD.MOV.U32 R226, RZ, RZ, R69 ;  /* 0x000000ffffe27224 */ /* 0x000fe400078e0045 */
[----:B------:R-:W-:Y:S01]  /*50580*/  IMAD.MOV.U32 R227, RZ, RZ, R68 ;  /* 0x000000ffffe37224 */ /* 0x000fe200078e0044 */
[----:B------:R1:W-:Y:S01]  /*50590*/  STL [R1+0x17f8], R224 ;  /* 0x0017f8e001007387 */ /* 0x0003e20000100800 */
[----:B---3--:R-:W-:Y:S03]  /*505a0*/  HMMA.1688.F32.TF32 R228, R228, R64, R248 ;  /* 0x00000040e4e4723c */ /* 0x008fe600000810f8 */
[----:B------:R2:W-:Y:S04]  /*505b0*/  STL [R1+0x17f4], R225 ;  /* 0x0017f4e101007387 */ /* 0x0005e80000100800 */
        /* <DEDUP_REMOVED lines=8> */
[----:B------:R1:W-:Y:S04]  /*50640*/  STL [R1+0x1808], R228 ;  /* 0x001808e401007387 */ /* 0x0003e80000100800 */
[----:B------:R1:W-:Y:S04]  /*50650*/  STL [R1+0x1804], R229 ;  /* 0x001804e501007387 */ /* 0x0003e80000100800 */
[----:B------:R1:W-:Y:S04]  /*50660*/  STL [R1+0x1800], R230 ;  /* 0x001800e601007387 */ /* 0x0003e80000100800 */
        /* <DEDUP_REMOVED lines=19> */
[----:B------:R-:W-:Y:S04]  /*507a0*/  LDS R241, [R2+0x38400] ;  /* 0x0384000002f17984 */ /* 0x000fe80000000800 */
[----:B------:R-:W1:Y:S01]  /*507b0*/  LDS R240, [R252+0x38400] ;  /* 0x03840000fcf07984 */ /* 0x000e620000000800 */
[C---:B----4-:R-:W-:Y:S11]  /*507c0*/  HMMA.1688.F32.TF32 R232, R236.reuse, R4, R232 ;  /* 0x00000004ece8723c */ /* 0x050ff600000810e8 */
[----:B------:R-:W-:Y:S11]  /*507d0*/  @!UPT UIADD3 URZ, URZ, URZ, URZ ;  /* 0x0000003f3f3ff290 */ /* 0x000ff6000fffe03f */
[----:B------:R-:W-:Y:S01]  /*507e0*/  @!UPT UIADD3 URZ, URZ, URZ, URZ ;  /* 0x0000003f3f3ff290 */ /* 0x000fe2000fffe03f */
        /* <DEDUP_REMOVED lines=18> */
[C---:B------:R-:W-:Y:S08]  /*50910*/  HMMA.1688.F32.TF32 R68, R236.reuse, R20, R192 ;  /* 0x00000014ec44723c */ /* 0x040ff000000810c0 */
        /* <DEDUP_REMOVED lines=10> */
[----:B------:R-:W-:Y:S01]  /*509c0*/  IMAD.MOV.U32 R216, RZ, RZ, R72 ;  /* 0x000000ffffd87224 */ /* 0x000fe200078e0048 */
[----:B------:R-:W-:Y:S04]  /*509d0*/  STL [R1+0x1828], R219 ;  /* 0x001828db01007387 */ /* 0x000fe80000100800 */
[----:B------:R-:W-:Y:S11]  /*509e0*/  STL [R1+0x1824], R218 ;  /* 0x001824da01007387 */ /* 0x000ff60000100800 */
[----:B------:R-:W-:Y:S02]  /*509f0*/  @!UPT UIADD3 URZ, URZ, URZ, URZ ;  /* 0x0000003f3f3ff290 */ /* 0x000fe4000fffe03f */
[----:B-1----:R-:W-:Y:S01]  /*50a00*/  IMAD.MOV.U32 R224, RZ, RZ, R68 ;  /* 0x000000ffffe07224 */ /* 0x002fe200078e0044 */
[----:B------:R-:W-:Y:S01]  /*50a10*/  MOV R225, R69 ;  /* 0x0000004500e17202 */ /* 0x000fe20000000f00 */
[----:B------:R-:W-:Y:S02]  /*50a20*/  IMAD.MOV.U32 R226, RZ, RZ, R70 ;  /* 0x000000ffffe27224 */ /* 0x000fe400078e0046 */
[----:B------:R-:W-:Y:S02]  /*50a30*/  IMAD.MOV.U32 R227, RZ, RZ, R71 ;  /* 0x000000ffffe37224 */ /* 0x000fe400078e0047 */
[----:B------:R-:W-:Y:S01]  /*50a40*/  HMMA.1688.F32.TF32 R68, R236, R28, R248 ;  /* 0x0000001cec44723c */ /* 0x000fe200000810f8 */
        /* <DEDUP_REMOVED lines=92> */
[----:B------:R-:W-:Y:S11]  /*51010*/  HMMA.1688.F32.TF32 R104, R236, R56, R104 ;  /* 0x00000038ec68723c */ /* 0x000ff60000081068 */
        /* <DEDUP_REMOVED lines=43> */
[----:B------:R-:W-:Y:S04]  /*512d0*/  STL.64 [R1+0x458], R78 ;  /* 0x0004584e01007387 */ /* 0x000fe80000100a00 */
[----:B------:R-:W2:Y:S04]  /*512e0*/  LDL.LU R196, [R1+0x1c0] ;  /* 0x0001c00001c47983 */ /* 0x000ea80000300800 */
[----:B------:R1:W-:Y:S01]  /*512f0*/  STL.64 [R1+0x440], R72 ;  /* 0x0004404801007387 */ /* 0x0003e20000100a00 */
[----:B------:R-:W-:-:S03]  /*51300*/  IMAD.MOV.U32 R198, RZ, RZ, R245 ;  /* 0x000000ffffc67224 */ /* 0x000fc600078e00f5 */
[----:B------:R3:W-:Y:S01]  /*51310*/  STL.64 [R1+0x448], R74 ;  /* 0x0004484a01007387 */ /* 0x0007e20000100a00 */
[----:B------:R-:W-:-:S03]  /*51320*/  MOV R199, R247 ;  /* 0x000000f700c77202 */ /* 0x000fc60000000f00 */
[----:B------:R4:W-:Y:S04]  /*51330*/  STL.64 [R1+0x3a0], R68 ;  /* 0x0003a04401007387 */ /* 0x0009e80000100a00 */
[----:B------:R1:W-:Y:S04]  /*51340*/  STL.64 [R1+0x3a8], R70 ;  /* 0x0003a84601007387 */ /* 0x0003e80000100a00 */
[----:B------:R-:W2:Y:S04]  /*51350*/  LDL.LU R197, [R1+0x1c4] ;  /* 0x0001c40001c57983 */ /* 0x000ea80000300800 */
[----:B------:R-:W2:Y:S04]  /*51360*/  LDL.LU R245, [R1+0x19d4] ;  /* 0x0019d40001f57983 */ /* 0x000ea80000300800 */
[----:B------:R-:W3:Y:S01]  /*51370*/  LDL.LU R247, [R1+0x19d0] ;  /* 0x0019d00001f77983 */ /* 0x000ee20000300800 */
[----:B------:R-:W-:-:S03]  /*51380*/  IMAD.MOV.U32 R194, RZ, RZ, R246 ;  /* 0x000000ffffc27224 */ /* 0x000fc600078e00f6 */
[----:B------:R-:W4:Y:S01]  /*51390*/  LDL.LU R192, [R1+0x1d0] ;  /* 0x0001d00001c07983 */ /* 0x000f220000300800 */
[----:B------:R-:W-:-:S03]  /*513a0*/  IMAD.MOV.U32 R195, RZ, RZ, R244 ;  /* 0x000000ffffc37224 */ /* 0x000fc600078e00f4 */
[----:B------:R-:W4:Y:S04]  /*513b0*/  LDL.LU R193, [R1+0x1d4] ;  /* 0x0001d40001c17983 */ /* 0x000f280000300800 */
[----:B------:R-:W1:Y:S04]  /*513c0*/  LDL.LU R246, [R1+0x19cc] ;  /* 0x0019cc0001f67983 */ /* 0x000e680000300800 */
[----:B------:R-:W4:Y:S01]  /*513d0*/  LDL.LU R244, [R1+0x19c8] ;  /* 0x0019c80001f47983 */ /* 0x000f220000300800 */
[----:B--2---:R-:W-:-:S03]  /*513e0*/  IMAD.MOV.U32 R188, RZ, RZ, R245 ;  /* 0x000000ffffbc7224 */ /* 0x004fc600078e00f5 */
[----:B------:R-:W2:Y:S01]  /*513f0*/  LDL.LU R245, [R1+0x19c4] ;  /* 0x0019c40001f57983 */ /* 0x000ea20000300800 */
[----:B---3--:R-:W-:-:S03]  /*51400*/  MOV R189, R247 ;  /* 0x000000f700bd7202 */ /* 0x008fc60000000f00 */
[----:B------:R-:W3:Y:S04]  /*51410*/  LDL.LU R247, [R1+0x19c0] ;  /* 0x0019c00001f77983 */ /* 0x000ee80000300800 */
[----:B------:R-:W3:Y:S04]  /*51420*/  LDL.LU R190, [R1+0x928] ;  /* 0x0009280001be7983 */ /* 0x000ee80000300800 */
[----:B------:R-:W3:Y:S01]  /*51430*/  LDL.LU R191, [R1+0x92c] ;  /* 0x00092c0001bf7983 */ /* 0x000ee20000300800 */
[----:B-1----:R-:W-:-:S03]  /*51440*/  IMAD.MOV.U32 R72, RZ, RZ, R246 ;  /* 0x000000ffff487224 */ /* 0x002fc600078e00f6 */
[----:B------:R-:W3:Y:S01]  /*51450*/  LDL.LU R246, [R1+0x19bc] ;  /* 0x0019bc0001f67983 */ /* 0x000ee20000300800 */
[----:B----4-:R-:W-:-:S03]  /*51460*/  IMAD.MOV.U32 R73, RZ, RZ, R244 ;  /* 0x000000ffff497224 */ /* 0x010fc600078e00f4 */
[----:B------:R-:W4:Y:S01]  /*51470*/  LDL.LU R244, [R1+0x19b8] ;  /* 0x0019b80001f47983 */ /* 0x000f220000300800 */
[----:B--2---:R-:W-:-:S03]  /*51480*/  IMAD.MOV.U32 R74, RZ, RZ, R245 ;  /* 0x000000ffff4a7224 */ /* 0x004fc600078e00f5 */
[----:B------:R-:W2:Y:S01]  /*51490*/  LDL.LU R245, [R1+0x19b4] ;  /* 0x0019b40001f57983 */ /* 0x000ea20000300800 */
[----:B---3--:R-:W-:-:S03]  /*514a0*/  MOV R75, R247 ;  /* 0x000000f7004b7202 */ /* 0x008fc60000000f00 */
[----:B------:R-:W3:Y:S04]  /*514b0*/  LDL.LU R247, [R1+0x19b0] ;  /* 0x0019b00001f77983 */ /* 0x000ee80000300800 */
[----:B------:R-:W3:Y:S04]  /*514c0*/  LDL.LU R76, [R1+0x950] ;  /* 0x00095000014c7983 */ /* 0x000ee80000300800 */
[----:B------:R-:W3:Y:S04]  /*514d0*/  LDL.LU R77, [R1+0x954] ;  /* 0x00095400014d7983 */ /* 0x000ee80000300800 */
[----:B------:R-:W3:Y:S01]  /*514e0*/  LDL.LU R78, [R1+0x958] ;  /* 0x00095800014e7983 */ /* 0x000ee20000300800 */
[----:B------:R-:W-:Y:S01]  /*514f0*/  MOV R83, R246 ;  /* 0x000000f600537202 */ /* 0x000fe20000000f00 */
[----:B----4-:R-:W-:-:S02]  /*51500*/  IMAD.MOV.U32 R82, RZ, RZ, R244 ;  /* 0x000000ffff527224 */ /* 0x010fc400078e00f4 */
[----:B------:R-:W4:Y:S01]  /*51510*/  LDL.LU R79, [R1+0x95c] ;  /* 0x00095c00014f7983 */ /* 0x000f220000300800 */
[----:B--2---:R-:W-:-:S03]  /*51520*/  IMAD.MOV.U32 R80, RZ, RZ, R245 ;  /* 0x000000ffff507224 */ /* 0x004fc600078e00f5 */
[----:B------:R-:W2:Y:S01]  /*51530*/  LDL.LU R245, [R1+0x19ac] ;  /* 0x0019ac0001f57983 */ /* 0x000ea20000300800 */
[----:B---3--:R-:W-:-:S03]  /*51540*/  IMAD.MOV.U32 R81, RZ, RZ, R247 ;  /* 0x000000ffff517224 */ /* 0x008fc600078e00f7 */
        /* <DEDUP_REMOVED lines=28> */
[----:B------:R-:W-:Y:S01]  /*51710*/  IMAD.MOV.U32 R235, RZ, RZ, R131 ;  /* 0x000000ffffeb7224 */ /* 0x000fe200078e0083 */
[----:B------:R-:W-:Y:S01]  /*51720*/  MOV R218, R125 ;  /* 0x0000007d00da7202 */ /* 0x000fe20000000f00 */
[----:B------:R-:W-:Y:S01]  /*51730*/  IMAD.MOV.U32 R219, RZ, RZ, R124 ;  /* 0x000000ffffdb7224 */ /* 0x000fe200078e007c */
[----:B------:R-:W-:Y:S01]  /*51740*/  LDS R236, [R252+0x38500] ;  /* 0x03850000fcec7984 */ /* 0x000fe20000000800 */
[----:B------:R-:W-:Y:S02]  /*51750*/  IMAD.MOV.U32 R217, RZ, RZ, R126 ;  /* 0x000000ffffd97224 */ /* 0x000fe400078e007e */
[----:B------:R-:W-:Y:S01]  /*51760*/  IMAD.MOV.U32 R216, RZ, RZ, R127 ;  /* 0x000000ffffd87224 */ /* 0x000fe200078e007f */
[----:B------:R-:W-:Y:S04]  /*51770*/  LDS R238, [R252+0x3a500] ;  /* 0x03a50000fcee7984 */ /* 0x000fe80000000800 */
[----:B------:R-:W-:Y:S04]  /*51780*/  LDS R237, [R2+0x38500] ;  /* 0x0385000002ed7984 */ /* 0x000fe80000000800 */
[----:B------:R-:W1:Y:S01]  /*51790*/  LDS R239, [R2+0x3a500] ;  /* 0x03a5000002ef7984 */ /* 0x000e620000000800 */
[----:B--2---:R-:W-:-:S03]  /*517a0*/  MOV R107, R244 ;  /* 0x000000f4006b7202 */ /* 0x004fc60000000f00 */
[----:B------:R-:W2:Y:S01]  /*517b0*/  LDL.LU R244, [R1+0x2a0] ;  /* 0x0002a00001f47983 */ /* 0x000ea20000300800 */
[----:B---3--:R-:W-:Y:S02]  /*517c0*/  IMAD.MOV.U32 R105, RZ, RZ, R246 ;  /* 0x000000ffff697224 */ /* 0x008fe400078e00f6 */
        /* <DEDUP_REMOVED lines=51> */
[----:B------:R2:W-:Y:S04]  /*51b00*/  STL.64 [R1+0x388], R134 ;  /* 0x0003888601007387 */ /* 0x0005e80000100a00 */
[----:B--2---:R-:W2:Y:S04]  /*51b10*/  LDL.LU.64 R134, [R1+0x1988] ;  /* 0x0019880001867983 */ /* 0x004ea80000300a00 */
[----:B------:R-:W2:Y:S04]  /*51b20*/  LDL.LU.64 R132, [R1+0x1980] ;  /* 0x0019800001847983 */ /* 0x000ea80000300a00 */
[----:B------:R-:W-:Y:S04]  /*51b30*/  STL.64 [R1+0x370], R128 ;  /* 0x0003708001007387 */ /* 0x000fe80000100a00 */
[----:B------:R3:W-:Y:S04]  /*51b40*/  STL.64 [R1+0x378], R130 ;  /* 0x0003788201007387 */ /* 0x0007e80000100a00 */
        /* <DEDUP_REMOVED lines=9> */
[----:B------:R-:W2:Y:S01]  /*51be0*/  LDL.LU.64 R244, [R1+0x1950] ;  /* 0x0019500001f47983 */ /* 0x000ea20000300a00 */
[----:B------:R-:W-:Y:S03]  /*51bf0*/  HMMA.1688.F32.TF32 R120, R240, R64, R120 ;  /* 0x00000040f078723c */ /* 0x000fe60000081078 */
[----:B------:R-:W-:Y:S04]  /*51c00*/  LDS R240, [R252+0x38600] ;  /* 0x03860000fcf07984 */ /* 0x000fe80000000800 */
[----:B------:R-:W-:Y:S01]  /*51c10*/  LDS R242, [R252+0x3a600] ;  /* 0x03a60000fcf27984 */ /* 0x000fe20000000800 */
[C---:B------:R-:W-:Y:S03]  /*51c20*/  HMMA.1688.F32.TF32 R116, R236.reuse, R8, R116 ;  /* 0x00000008ec74723c */ /* 0x040fe60000081074 */
[----:B------:R-:W-:Y:S04]  /*51c30*/  LDS R241, [R2+0x38600] ;  /* 0x0386000002f17984 */ /* 0x000fe80000000800 */
[----:B------:R-:W1:Y:S08]  /*51c40*/  LDS R243, [R2+0x3a600] ;  /* 0x03a6000002f37984 */ /* 0x000e700000000800 */
[----:B------:R-:W-:Y:S04]  /*51c50*/  STL.64 [R1+0x2a0], R120 ;  /* 0x0002a07801007387 */ /* 0x000fe80000100a00 */
[----:B------:R2:W-:Y:S02]  /*51c60*/  STL.64 [R1+0x2a8], R122 ;  /* 0x0002a87a01007387 */ /* 0x0005e40000100a00 */
[C---:B--2---:R-:W-:Y:S02]  /*51c70*/  HMMA.1688.F32.TF32 R120, R236.reuse, R4, R244 ;  /* 0x00000004ec78723c */ /* 0x044fe400000810f4 */
[----:B------:R-:W-:Y:S04]  /*51c80*/  LDS R244, [R252+0x38700] ;  /* 0x03870000fcf47984 */ /* 0x000fe80000000800 */
[----:B------:R-:W-:Y:S04]  /*51c90*/  LDS R246, [R252+0x3a700] ;  /* 0x03a70000fcf67984 */ /* 0x000fe80000000800 */
[----:B------:R-:W-:Y:S04]  /*51ca0*/  LDS R245, [R2+0x38700] ;  /* 0x0387000002f57984 */ /* 0x000fe80000000800 */
[----:B------:R-:W2:Y:S09]  /*51cb0*/  LDS R247, [R2+0x3a700] ;  /* 0x03a7000002f77984 */ /* 0x000eb20000000800 */
[----:B------:R-:W-:Y:S04]  /*51cc0*/  STL.64 [R1+0x290], R120 ;  /* 0x0002907801007387 */ /* 0x000fe80000100a00 */
[----:B------:R1:W-:Y:S04]  /*51cd0*/  STL.64 [R1+0x298], R122 ;  /* 0x0002987a01007387 */ /* 0x0003e80000100a00 */
[----:B------:R-:W-:Y:S04]  /*51ce0*/  STL.64 [R1+0x2b0], R116 ;  /* 0x0002b07401007387 */ /* 0x000fe80000100a00 */
[----:B------:R3:W-:Y:S01]  /*51cf0*/  STL.64 [R1+0x2b8], R118 ;  /* 0x0002b87601007387 */ /* 0x0007e20000100a00 */
[C---:B-1----:R-:W-:Y:S08]  /*51d00*/  HMMA.1688.F32.TF32 R120, R236.reuse, R12, R112 ;  /* 0x0000000cec78723c */ /* 0x042ff00000081070 */
[C---:B---3--:R-:W-:Y:S08]  /*51d10*/  HMMA.1688.F32.TF32 R116, R236.reuse, R16, R108 ;  /* 0x00000010ec74723c */ /* 0x048ff0000008106c */
        /* <DEDUP_REMOVED lines=39> */
[C---:B---3--:R-:W-:Y:S01]  /*51f90*/  HMMA.1688.F32.TF32 R72, R240.reuse, R8, R248 ;  /* 0x00000008f048723c */ /* 0x048fe200000810f8 */
[----:B------:R1:W-:Y:S04]  /*51fa0*/  STL.64 [R1+0x350], R68 ;  /* 0x0003504401007387 */ /* 0x0003e80000100a00 */
[----:B------:R3:W-:Y:S04]  /*51fb0*/  STL.64 [R1+0x358], R70 ;  /* 0x0003584601007387 */ /* 0x0007e80000100a00 */
[----:B-1----:R-:W2:Y:S06]  /*51fc0*/  LDL.LU R68, [R1+0xd0] ;  /* 0x0000d00001447983 */ /* 0x002eac0000300800 */
[----:B------:R-:W-:Y:S04]  /*51fd0*/  STL.64 [R1+0x320], R76 ;  /* 0x0003204c01007387 */ /* 0x000fe80000100a00 */
[----:B------:R-:W-:Y:S04]  /*51fe0*/  STL.64 [R1+0x328], R78 ;  /* 0x0003284e01007387 */ /* 0x000fe80000100a00 */
[----:B------:R1:W-:Y:S04]  /*51ff0*/  STL.64 [R1+0x310], R72 ;  /* 0x0003104801007387 */ /* 0x0003e80000100a00 */
[----:B------:R1:W-:Y:S04]  /*52000*/  STL.64 [R1+0x318], R74 ;  /* 0x0003184a01007387 */ /* 0x0003e80000100a00 */
[----:B------:R-:W2:Y:S04]  /*52010*/  LDL.LU R69, [R1+0xd4] ;  /* 0x0000d40001457983 */ /* 0x000ea80000300800 */
[----:B---3--:R-:W2:Y:S04]  /*52020*/  LDL.LU R70, [R1+0xd8] ;  /* 0x0000d80001467983 */ /* 0x008ea80000300800 */
[----:B------:R-:W2:Y:S04]  /*52030*/  LDL.LU R71, [R1+0xdc] ;  /* 0x0000dc0001477983 */ /* 0x000ea80000300800 */
        /* <DEDUP_REMOVED lines=143> */
[----:B------:R-:W2:Y:S04]  /*52930*/  LDL.LU R74, [R1+0x68] ;  /* 0x00006800014a7983 */ /* 0x000ea80000300800 */
[----:B------:R-:W2:Y:S01]  /*52940*/  LDL.LU R75, [R1+0x6c] ;  /* 0x00006c00014b7983 */ /* 0x000ea20000300800 */
[C---:B------:R-:W-:Y:S03]  /*52950*/  HMMA.1688.F32.TF32 R192, R244.reuse, R12, R192 ;  /* 0x0000000cf4c0723c */ /* 0x040fe600000810c0 */
[----:B-1----:R-:W3:Y:S04]  /*52960*/  LDL.LU R68, [R1+0x50] ;  /* 0x0000500001447983 */ /* 0x002ee80000300800 */
[----:B------:R-:W3:Y:S04]  /*52970*/  LDL.LU R69, [R1+0x54] ;  /* 0x0000540001457983 */ /* 0x000ee80000300800 */
[----:B------:R-:W3:Y:S04]  /*52980*/  LDL.LU R70, [R1+0x58] ;  /* 0x0000580001467983 */ /* 0x000ee80000300800 */
[----:B------:R-:W3:Y:S04]  /*52990*/  LDL.LU R71, [R1+0x5c] ;  /* 0x00005c0001477983 */ /* 0x000ee80000300800 */
[----:B------:R-:W-:Y:S04]  /*529a0*/  STL.64 [R1+0x120], R240 ;  /* 0x000120f001007387 */ /* 0x000fe80000100a00 */
[----:B------:R-:W-:Y:S04]  /*529b0*/  STL.64 [R1+0x128], R242 ;  /* 0x000128f201007387 */ /* 0x000fe80000100a00 */
[----:B------:R-:W4:Y:S04]  /*529c0*/  LDL.LU R188, [R1+0x40] ;  /* 0x0000400001bc7983 */ /* 0x000f280000300800 */
[----:B------:R-:W-:Y:S04]  /*529d0*/  STL.64 [R1+0x110], R236 ;  /* 0x000110ec01007387 */ /* 0x000fe80000100a00 */
[----:B------:R1:W-:Y:S02]  /*529e0*/  STL.64 [R1+0x118], R238 ;  /* 0x000118ee01007387 */ /* 0x0003e40000100a00 */
[C---:B-1----:R-:W-:Y:S08]  /*529f0*/  HMMA.1688.F32.TF32 R236, R244.reuse, R16, R196 ;  /* 0x00000010f4ec723c */ /* 0x042ff000000810c4 */
[----:B------:R-:W-:Y:S01]  /*52a00*/  HMMA.1688.F32.TF32 R196, R244, R20, R248 ;  /* 0x00000014f4c4723c */ /* 0x000fe200000810f8 */
[----:B------:R1:W-:Y:S04]  /*52a10*/  STL.64 [R1+0x100], R192 ;  /* 0x000100c001007387 */ /* 0x0003e80000100a00 */
[----:B------:R1:W-:Y:S04]  /*52a20*/  STL.64 [R1+0x108], R194 ;  /* 0x000108c201007387 */ /* 0x0003e80000100a00 */
[----:B------:R-:W4:Y:S04]  /*52a30*/  LDL.LU R189, [R1+0x44] ;  /* 0x0000440001bd7983 */ /* 0x000f280000300800 */
[----:B------:R-:W4:Y:S04]  /*52a40*/  LDL.LU R190, [R1+0x48] ;  /* 0x0000480001be7983 */ /* 0x000f280000300800 */
[----:B------:R-:W4:Y:S04]  /*52a50*/  LDL.LU R191, [R1+0x4c] ;  /* 0x00004c0001bf7983 */ /* 0x000f280000300800 */
[----:B-1----:R-:W4:Y:S04]  /*52a60*/  LDL.LU R192, [R1+0x30] ;  /* 0x0000300001c07983 */ /* 0x002f280000300800 */
[----:B------:R-:W-:Y:S04]  /*52a70*/  STL.64 [R1+0xf0], R236 ;  /* 0x0000f0ec01007387 */ /* 0x000fe80000100a00 */
[----:B------:R-:W-:Y:S04]  /*52a80*/  STL.64 [R1+0xf8], R238 ;  /* 0x0000f8ee01007387 */ /* 0x000fe80000100a00 */
[----:B------:R1:W-:Y:S04]  /*52a90*/  STL.64 [R1+0xe0], R196 ;  /* 0x0000e0c401007387 */ /* 0x0003e80000100a00 */
[----:B------:R1:W-:Y:S04]  /*52aa0*/  STL.64 [R1+0xe8], R198 ;  /* 0x0000e8c601007387 */ /* 0x0003e80000100a00 */
        /* <DEDUP_REMOVED lines=12> */
[----:B------:R-:W4:Y:S01]  /*52b70*/  LDL.LU R241, [R1+0x4] ;  /* 0x0000040001f17983 */ /* 0x000f220000300800 */
[----:B------:R-:W-:-:S02]  /*52b80*/  IMAD.MOV.U32 R242, RZ, RZ, R3 ;  /* 0x000000fffff27224 */ /* 0x000fc400078e0003 */
[----:B------:R-:W-:Y:S01]  /*52b90*/  IMAD.MOV.U32 R243, RZ, RZ, R0 ;  /* 0x000000fffff37224 */ /* 0x000fe200078e0000 */
[----:B------:R-:W-:Y:S04]  /*52ba0*/  LDS R236, [R252+0x3c000] ;  /* 0x03c00000fcec7984 */ /* 0x000fe80000000800 */
[----:B------:R-:W-:Y:S04]  /*52bb0*/  LDS R238, [R252+0x3e000] ;  /* 0x03e00000fcee7984 */ /* 0x000fe80000000800 */
[----:B------:R-:W-:Y:S04]  /*52bc0*/  LDS R237, [R2+0x3c000] ;  /* 0x03c0000002ed7984 */ /* 0x000fe80000000800 */
[----:B------:R-:W1:Y:S01]  /*52bd0*/  LDS R239, [R2+0x3e000] ;  /* 0x03e0000002ef7984 */ /* 0x000e620000000800 */
[C---:B--2---:R-:W-:Y:S08]  /*52be0*/  HMMA.1688.F32.TF32 R72, R244.reuse, R24, R72 ;  /* 0x00000018f448723c */ /* 0x044ff00000081048 */
[C---:B---3--:R-:W-:Y:S11]  /*52bf0*/  HMMA.1688.F32.TF32 R68, R244.reuse, R28, R68 ;  /* 0x0000001cf444723c */ /* 0x048ff60000081044 */
[----:B------:R-:W-:Y:S04]  /*52c00*/  @!UPT UIADD3 URZ, URZ, URZ, URZ ;  /* 0x0000003f3f3ff290 */ /* 0x000fe8000fffe03f */
[----:B------:R-:W-:Y:S04]  /*52c10*/  STL.64 [R1+0xd0], R72 ;  /* 0x0000d04801007387 */ /* 0x000fe80000100a00 */
[----:B------:R2:W-:Y:S04]  /*52c20*/  STL.64 [R1+0xd8], R74 ;  /* 0x0000d84a01007387 */ /* 0x0005e80000100a00 */
[----:B--2---:R-:W2:Y:S01]  /*52c30*/  LDL.LU.64 R74, [R1+0x1888] ;  /* 0x00188800014a7983 */ /* 0x004ea20000300a00 */
[----:B------:R-:W-:Y:S01]  /*52c40*/  IMAD.MOV.U32 R16, RZ, RZ, R71 ;  /* 0x000000ffff107224 */ /* 0x000fe200078e0047 */
[----:B------:R-:W-:Y:S01]  /*52c50*/  MOV R3, R70 ;  /* 0x0000004600037202 */ /* 0x000fe20000000f00 */
[----:B------:R-:W-:Y:S01]  /*52c60*/  IMAD.MOV.U32 R0, RZ, RZ, R69 ;  /* 0x000000ffff007224 */ /* 0x000fe200078e0045 */
[----:B------:R-:W2:Y:S04]  /*52c70*/  LDL.LU.64 R72, [R1+0x1880] ;  /* 0x0018800001487983 */ /* 0x000ea80000300a00 */
[----:B------:R3:W-:Y:S04]  /*52c80*/  STL [R1+0xc0], R68 ;  /* 0x0000c04401007387 */ /* 0x0007e80000100800 */
[----:B------:R-:W1:Y:S04]  /*52c90*/  LDL.LU.64 R70, [R1+0x1878] ;  /* 0x0018780001467983 */ /* 0x000e680000300a00 */
[----:B---3--:R-:W1:Y:S01]  /*52ca0*/  LDL.LU.64 R68, [R1+0x1870] ;  /* 0x0018700001447983 */ /* 0x008e620000300a00 */
[C---:B----4-:R-:W-:Y:S03]  /*52cb0*/  HMMA.1688.F32.TF32 R188, R244.reuse, R32, R188 ;  /* 0x00000020f4bc723c */ /* 0x050fe600000810bc */
[----:B------:R-:W-:Y:S04]  /*52cc0*/  STL [R1+0x1710], R16 ;  /* 0x0017101001007387 */ /* 0x000fe80000100800 */
[----:B------:R-:W-:Y:S04]  /*52cd0*/  STL [R1+0x170c], R3 ;  /* 0x00170c0301007387 */ /* 0x000fe80000100800 */
[----:B------:R-:W-:Y:S01]  /*52ce0*/  STL [R1+0x1708], R0 ;  /* 0x0017080001007387 */ /* 0x000fe20000100800 */
[C---:B------:R-:W-:Y:S08]  /*52cf0*/  HMMA.1688.F32.TF32 R192, R244.reuse, R36, R192 ;  /* 0x00000024f4c0723c */ /* 0x040ff000000810c0 */
[----:B------:R-:W-:Y:S04]  /*52d00*/  HMMA.1688.F32.TF32 R196, R244, R40, R196 ;  /* 0x00000028f4c4723c */ /* 0x000fe800000810c4 */
[----:B------:R-:W-:-:S04]  /*52d10*/  IMAD.MOV.U32 R29, RZ, RZ, R189 ;  /* 0x000000ffff1d7224 */ /* 0x000fc800078e00bd */
[----:B------:R-:W-:Y:S01]  /*52d20*/  HMMA.1688.F32.TF32 R248, R244, R44, R248 ;  /* 0x0000002cf4f8723c */ /* 0x000fe200000810f8 */
[----:B------:R-:W-:Y:S01]  /*52d30*/  IMAD.MOV.U32 R28, RZ, RZ, R188 ;  /* 0x000000ffff1c7224 */ /* 0x000fe200078e00bc */
[----:B------:R-:W-:Y:S01]  /*52d40*/  MOV R32, R190 ;  /* 0x000000be00207202 */ /* 0x000fe20000000f00 */
[----:B------:R-:W-:Y:S02]  /*52d50*/  IMAD.MOV.U32 R17, RZ, RZ, R191 ;  /* 0x000000ffff117224 */ /* 0x000fe400078e00bf */
[----:B------:R-:W3:Y:S03]  /*52d60*/  LDL.LU.64 R190, [R1+0x1868] ;  /* 0x0018680001be7983 */ /* 0x000ee60000300a00 */
[----:B------:R-:W-:Y:S01]  /*52d70*/  MOV R36, R194 ;  /* 0x000000c200247202 */ /* 0x000fe20000000f00 */
[----:B------:R-:W-:Y:S01]  /*52d80*/  IMAD.MOV.U32 R33, RZ, RZ, R195 ;  /* 0x000000ffff217224 */ /* 0x000fe200078e00c3 */
[----:B------:R-:W3:Y:S01]  /*52d90*/  LDL.LU.64 R188, [R1+0x1860] ;  /* 0x0018600001bc7983 */ /* 0x000ee20000300a00 */
[----:B------:R-:W-:-:S03]  /*52da0*/  IMAD.MOV.U32 R24, RZ, RZ, R192 ;  /* 0x000000ffff187224 */ /* 0x000fc600078e00c0 */
[----:B------:R4:W-:Y:S01]  /*52db0*/  STL [R1+0x1718], R29 ;  /* 0x0017181d01007387 */ /* 0x0009e20000100800 */
[----:B------:R-:W-:Y:S01]  /*52dc0*/  IMAD.MOV.U32 R25, RZ, RZ, R193 ;  /* 0x000000ffff197224 */ /* 0x000fe200078e00c1 */
[----:B------:R-:W-:Y:S02]  /*52dd0*/  MOV R40, R198 ;  /* 0x000000c600287202 */ /* 0x000fe40000000f00 */
[----:B------:R1:W-:Y:S01]  /*52de0*/  STL [R1+0x1714], R28 ;  /* 0x0017141c01007387 */ /* 0x0003e20000100800 */
[----:B------:R-:W-:-:S03]  /*52df0*/  IMAD.MOV.U32 R37, RZ, RZ, R199 ;  /* 0x000000ffff257224 */ /* 0x000fc600078e00c7 */
[----:B------:R-:W2:Y:S01]  /*52e00*/  LDL.LU.64 R194, [R1+0x1858] ;  /* 0x0018580001c27983 */ /* 0x000ea20000300a00 */
[----:B------:R-:W-:Y:S02]  /*52e10*/  IMAD.MOV.U32 R20, RZ, RZ, R196 ;  /* 0x000000ffff147224 */ /* 0x000fe400078e00c4 */
[----:B------:R-:W-:Y:S01]  /*52e20*/  IMAD.MOV.U32 R21, RZ, RZ, R197 ;  /* 0x000000ffff157224 */ /* 0x000fe200078e00c5 */
[----:B------:R-:W2:Y:S01]  /*52e30*/  LDL.LU.64 R192, [R1+0x1850] ;  /* 0x0018500001c07983 */ /* 0x000ea20000300a00 */
[----:B------:R-:W-:Y:S01]  /*52e40*/  MOV R44, R250 ;  /* 0x000000fa002c7202 */ /* 0x000fe20000000f00 */
[----:B------:R-:W-:Y:S02]  /*52e50*/  IMAD.MOV.U32 R41, RZ, RZ, R251 ;  /* 0x000000ffff297224 */ /* 0x000fe400078e00fb */
[----:B------:R-:W2:Y:S01]  /*52e60*/  LDL.LU.64 R198, [R1+0x1848] ;  /* 0x0018480001c67983 */ /* 0x000ea20000300a00 */
[----:B------:R-:W-:Y:S02]  /*52e70*/  IMAD.MOV.U32 R12, RZ, RZ, R248 ;  /* 0x000000ffff0c7224 */ /* 0x000fe400078e00f8 */
[----:B------:R-:W-:Y:S01]  /*52e80*/  IMAD.MOV.U32 R13, RZ, RZ, R249 ;  /* 0x000000ffff0d7224 */ /* 0x000fe200078e00f9 */
[----:B------:R-:W2:Y:S04]  /*52e90*/  LDL.LU.64 R196, [R1+0x1840] ;  /* 0x0018400001c47983 */ /* 0x000ea80000300a00 */
[----:B------:R-:W2:Y:S04]  /*52ea0*/  LDL.LU.64 R250, [R1+0x1838] ;  /* 0x0018380001fa7983 */ /* 0x000ea80000300a00 */
[----:B------:R-:W2:Y:S01]  /*52eb0*/  LDL.LU.64 R248, [R1+0x1830] ;  /* 0x0018300001f87983 */ /* 0x000ea20000300a00 */
[----:B------:R-:W-:Y:S11]  /*52ec0*/  HMMA.1688.F32.TF32 R240, R244, R48, R240 ;  /* 0x00000030f4f0723c */ /* 0x000ff600000810f0 */
[----:B------:R-:W-:Y:S11]  /*52ed0*/  @!UPT UIADD3 URZ, URZ, URZ, URZ ;  /* 0x0000003f3f3ff290 */ /* 0x000ff6000fffe03f */
[----:B------:R-:W-:Y:S02]  /*52ee0*/  @!UPT UIADD3 URZ, URZ, URZ, URZ ;  /* 0x0000003f3f3ff290 */ /* 0x000fe4000fffe03f */
[----:B------:R-:W-:Y:S01]  /*52ef0*/  IMAD.MOV.U32 R9, RZ, RZ, R240 ;  /* 0x000000ffff097224 */ /* 0x000fe200078e00f0 */
[----:B------:R-:W-:Y:S01]  /*52f00*/  MOV R5, R242 ;  /* 0x000000f200057202 */ /* 0x000fe20000000f00 */
[----:B------:R-:W-:Y:S02]  /*52f10*/  IMAD.MOV.U32 R8, RZ, RZ, R241 ;  /* 0x000000ffff087224 */ /* 0x000fe400078e00f1 */
[----:B------:R-:W-:Y:S01]  /*52f20*/  IMAD.MOV.U32 R4, RZ, RZ, R243 ;  /* 0x000000ffff047224 */ /* 0x000fe200078e00f3 */
[----:B-1----:R-:W-:Y:S08]  /*52f30*/  HMMA.1688.F32.TF32 R68, R236, R6, R68 ;  /* 0x00000006ec44723c */ /* 0x002ff00000081044 */
[C---:B--2---:R-:W-:Y:S08]  /*52f40*/  HMMA.1688.F32.TF32 R240, R244.reuse, R52, R248 ;  /* 0x00000034f4f0723c */ /* 0x044ff000000810f8 */
[C---:B------:R-:W-:Y:S11]  /*52f50*/  HMMA.1688.F32.TF32 R192, R244.reuse, R60, R192 ;  /* 0x0000003cf4c0723c */ /* 0x040ff600000810c0 */
[----:B------:R-:W-:Y:S05]  /*52f60*/  @!UPT UIADD3 URZ, URZ, URZ, URZ ;  /* 0x0000003f3f3ff290 */ /* 0x000fea000fffe03f */
[----:B----4-:R-:W-:Y:S01]  /*52f70*/  IMAD.MOV.U32 R29, RZ, RZ, R240 ;  /* 0x000000ffff1d7224 */ /* 0x010fe200078e00f0 */
[----:B------:R-:W-:Y:S01]  /*52f80*/  MOV R16, R242 ;  /* 0x000000f200107202 */ /* 0x000fe20000000f00 */
[----:B------:R-:W-:Y:S02]  /*52f90*/  IMAD.MOV.U32 R28, RZ, RZ, R241 ;  /* 0x000000ffff1c7224 */ /* 0x000fe400078e00f1 */
[----:B------:R-:W-:Y:S02]  /*52fa0*/  IMAD.MOV.U32 R3, RZ, RZ, R243 ;  /* 0x000000ffff037224 */ /* 0x000fe400078e00f3 */
[----:B---3--:R-:W-:Y:S01]  /*52fb0*/  HMMA.1688.F32.TF32 R240, R244, R64, R188 ;  /* 0x00000040f4f0723c */ /* 0x008fe200000810bc */
[----:B------:R-:W-:Y:S01]  /*52fc0*/  LDS R188, [R252+0x3c100] ;  /* 0x03c10000fcbc7984 */ /* 0x000fe20000000800 */
[----:B------:R-:W-:Y:S01]  /*52fd0*/  IMAD.MOV.U32 R52, RZ, RZ, R192 ;  /* 0x000000ffff347224 */ /* 0x000fe200078e00c0 */
[----:B------:R-:W-:Y:S01]  /*52fe0*/  MOV R48, R194 ;  /* 0x000000c200307202 */ /* 0x000fe20000000f00 */
[----:B------:R-:W-:Y:S01]  /*52ff0*/  IMAD.MOV.U32 R49, RZ, RZ, R193 ;  /* 0x000000ffff317224 */ /* 0x000fe200078e00c1 */
[----:B------:R-:W-:Y:S01]  /*53000*/  LDS R190, [R252+0x3e100] ;  /* 0x03e10000fcbe7984 */ /* 0x000fe20000000800 */
[----:B------:R-:W-:-:S02]  /*53010*/  IMAD.MOV.U32 R45, RZ, RZ, R195 ;  /* 0x000000ffff2d7224 */ /* 0x000fc400078e00c3 */
[C---:B------:R-:W-:Y:S01]  /*53020*/  HMMA.1688.F32.TF32 R192, R236.reuse, R10, R72 ;  /* 0x0000000aecc0723c */ /* 0x040fe20000081048 */
[----:B------:R-:W-:Y:S04]  /*53030*/  LDS R189, [R2+0x3c100] ;  /* 0x03c1000002bd7984 */ /* 0x000fe80000000800 */
[----:B------:R-:W1:Y:S03]  /*53040*/  LDS R191, [R2+0x3e100] ;  /* 0x03e1000002bf7984 */ /* 0x000e660000000800 */
[C---:B------:R-:W-:Y:S07]  /*53050*/  HMMA.1688.F32.TF32 R72, R236.reuse, R14, R76 ;  /* 0x0000000eec48723c */ /* 0x040fee000008104c */
[----:B------:R-:W-:Y:S04]  /*53060*/  STL.64 [R1+0x1668], R242 ;  /* 0x001668f201007387 */ /* 0x000fe80000100a00 */
[----:B------:R-:W-:Y:S04]  /*53070*/  STL.64 [R1+0x1660], R240 ;  /* 0x001660f001007387 */ /* 0x000fe80000100a00 */
[----:B------:R-:W-:Y:S04]  /*53080*/  STL.64 [R1+0x20], R68 ;  /* 0x0000204401007387 */ /* 0x000fe80000100a00 */
[----:B------:R2:W-:Y:S02]  /*53090*/  STL.64 [R1+0x28], R70 ;  /* 0x0000284601007387 */ /* 0x0005e40000100a00 */
[C---:B--2---:R-:W-:Y:S02]  /*530a0*/  HMMA.1688.F32.TF32 R68, R236.reuse, R18, R80 ;  /* 0x00000012ec44723c */ /* 0x044fe40000081050 */
[----:B------:R-:W-:Y:S04]  /*530b0*/  STL.64 [R1+0x10], R192 ;  /* 0x000010c001007387 */ /* 0x000fe80000100a00 */
[----:B------:R-:W-:Y:S02]  /*530c0*/  STL.64 [R1+0x18], R194 ;  /* 0x000018c201007387 */ /* 0x000fe40000100a00 */
[----:B------:R-:W-:Y:S02]  /*530d0*/  HMMA.1688.F32.TF32 R76, R236, R22, R84 ;  /* 0x00000016ec4c723c */ /* 0x000fe40000081054 */
[----:B------:R-:W-:Y:S04]  /*530e0*/  STL.64 [R1+0x550], R72 ;  /* 0x0005504801007387 */ /* 0x000fe80000100a00 */
[----:B------:R2:W-:Y:S02]  /*530f0*/  STL.64 [R1+0x558], R74 ;  /* 0x0005584a01007387 */ /* 0x0005e40000100a00 */
[----:B------:R-:W-:Y:S08]  /*53100*/  HMMA.1688.F32.TF32 R196, R244, R56, R196 ;  /* 0x00000038f4c4723c */ /* 0x000ff000000810c4 */
[----:B-1----:R-:W-:Y:S01]  /*53110*/  HMMA.1688.F32.TF32 R136, R188, R10, R136 ;  /* 0x0000000abc88723c */ /* 0x002fe20000081088 */
[----:B------:R-:W-:Y:S04]  /*53120*/  STL.64 [R1+0x570], R68 ;  /* 0x0005704401007387 */ /* 0x000fe80000100a00 */
[----:B------:R1:W-:Y:S03]  /*53130*/  STL.64 [R1+0x578], R70 ;  /* 0x0005784601007387 */ /* 0x0003e60000100a00 */
[----:B--2---:R-:W-:Y:S08]  /*53140*/  HMMA.1688.F32.TF32 R72, R236, R26, R88 ;  /* 0x0000001aec48723c */ /* 0x004ff00000081058 */
[C---:B------:R-:W-:Y:S08]  /*53150*/  HMMA.1688.F32.TF32 R248, R188.reuse, R18, R144 ;  /* 0x00000012bcf8723c */ /* 0x040ff00000081090 */
[----:B------:R-:W-:Y:S01]  /*53160*/  HMMA.1688.F32.TF32 R80, R188, R34, R160 ;  /* 0x00000022bc50723c */ /* 0x000fe200000810a0 */
[----:B------:R-:W-:Y:S01]  /*53170*/  IMAD.MOV.U32 R192, RZ, RZ, R232 ;  /* 0x000000ffffc07224 */ /* 0x000fe200078e00e8 */
[----:B------:R-:W-:Y:S01]  /*53180*/  MOV R194, R234 ;  /* 0x000000ea00c27202 */ /* 0x000fe20000000f00 */
[----:B------:R-:W-:Y:S01]  /*53190*/  IMAD.MOV.U32 R193, RZ, RZ, R233 ;  /* 0x000000ffffc17224 */ /* 0x000fe200078e00e9 */
[----:B------:R-:W-:Y:S01]  /*531a0*/  MOV R242, R230 ;  /* 0x000000e600f27202 */ /* 0x000fe20000000f00 */
[----:B------:R-:W-:Y:S01]  /*531b0*/  IMAD.MOV.U32 R195, RZ, RZ, R235 ;  /* 0x000000ffffc37224 */ /* 0x000fe200078e00eb */
[----:B------:R-:W-:Y:S02]  /*531c0*/  LDS R84, [R252+0x3c400] ;  /* 0x03c40000fc547984 */ /* 0x000fe40000000800 */
[C---:B-1----:R-:W-:Y:S02]  /*531d0*/  HMMA.1688.F32.TF32 R68, R236.reuse, R30, R92 ;  /* 0x0000001eec44723c */ /* 0x042fe4000008105c */
[----:B------:R-:W-:Y:S04]  /*531e0*/  STL.64 [R1+0x620], R76 ;  /* 0x0006204c01007387 */ /* 0x000fe80000100a00 */
[----:B------:R1:W-:Y:S04]  /*531f0*/  STL.64 [R1+0x628], R78 ;  /* 0x0006284e01007387 */ /* 0x0003e80000100a00 */
[----:B------:R-:W-:Y:S04]  /*53200*/  STL.64 [R1+0x6f0], R72 ;  /* 0x0006f04801007387 */ /* 0x000fe80000100a00 */
[----:B------:R2:W-:Y:S01]  /*53210*/  STL.64 [R1+0x6f8], R74 ;  /* 0x0006f84a01007387 */ /* 0x0005e20000100a00 */
[----:B-1----:R-:W-:Y:S01]  /*53220*/  HMMA.1688.F32.TF32 R76, R236, R34, R96 ;  /* 0x00000022ec4c723c */ /* 0x002fe20000081060 */
[----:B------:R-:W-:-:S02]  /*53230*/  IMAD.MOV.U32 R240, RZ, RZ, R228 ;  /* 0x000000fffff07224 */ /* 0x000fc400078e00e4 */
[----:B------:R-:W-:Y:S05]  /*53240*/  LDS R86, [R252+0x3e400] ;  /* 0x03e40000fc567984 */ /* 0x000fea0000000800 */
[----:B------:R-:W-:Y:S01]  /*53250*/  STL.64 [R1+0x900], R68 ;  /* 0x0009004401007387 */ /* 0x000fe20000100a00 */
[----:B--2---:R-:W-:Y:S03]  /*53260*/  HMMA.1688.F32.TF32 R72, R236, R38, R100 ;  /* 0x00000026ec48723c */ /* 0x004fe60000081064 */
[----:B------:R1:W-:Y:S01]  /*53270*/  STL.64 [R1+0x908], R70 ;  /* 0x0009084601007387 */ /* 0x0003e20000100a00 */
[----:B------:R-:W-:-:S02]  /*53280*/  IMAD.MOV.U32 R241, RZ, RZ, R229 ;  /* 0x000000fffff17224 */ /* 0x000fc400078e00e5 */
[----:B------:R-:W-:Y:S01]  /*53290*/  IMAD.MOV.U32 R243, RZ, RZ, R231 ;  /* 0x000000fffff37224 */ /* 0x000fe200078e00e7 */
[----:B------:R-:W-:Y:S01]  /*532a0*/  LDS R85, [R2+0x3c400] ;  /* 0x03c4000002557984 */ /* 0x000fe20000000800 */
[----:B------:R-:W-:Y:S01]  /*532b0*/  HMMA.1688.F32.TF32 R244, R188, R6, R132 ;  /* 0x00000006bcf4723c */ /* 0x000fe20000081084 */
[----:B------:R-:W-:Y:S01]  /*532c0*/  IMAD.MOV.U32 R0, RZ, RZ, R196 ;  /* 0x000000ffff007224 */ /* 0x000fe200078e00c4 */
[----:B------:R-:W-:Y:S01]  /*532d0*/  MOV R56, R198 ;  /* 0x000000c600387202 */ /* 0x000fe20000000f00 */
[----:B------:R-:W-:Y:S01]  /*532e0*/  IMAD.MOV.U32 R57, RZ, RZ, R197 ;  /* 0x000000ffff397224 */ /* 0x000fe200078e00c5 */
[----:B------:R-:W-:Y:S04]  /*532f0*/  LDS R87, [R2+0x3e400] ;  /* 0x03e4000002577984 */ /* 0x000fe80000000800 */
[C---:B-1----:R-:W-:Y:S01]  /*53300*/  HMMA.1688.F32.TF32 R68, R236.reuse, R42, R104 ;  /* 0x0000002aec44723c */ /* 0x042fe20000081068 */
[----:B------:R-:W-:Y:S04]  /*53310*/  STL.64 [R1+0x8f0], R76 ;  /* 0x0008f04c01007387 */ /* 0x000fe80000100a00 */
[----:B------:R1:W-:Y:S04]  /*53320*/  STL.64 [R1+0x8f8], R78 ;  /* 0x0008f84e01007387 */ /* 0x0003e80000100a00 */
[----:B------:R-:W-:Y:S04]  /*53330*/  STL.64 [R1+0x8e0], R72 ;  /* 0x0008e04801007387 */ /* 0x000fe80000100a00 */
[----:B------:R2:W-:Y:S01]  /*53340*/  STL.64 [R1+0x8e8], R74 ;  /* 0x0008e84a01007387 */ /* 0x0005e20000100a00 */
[----:B-1----:R-:W-:Y:S01]  /*53350*/  HMMA.1688.F32.TF32 R76, R236, R46, R108 ;  /* 0x0000002eec4c723c */ /* 0x002fe2000008106c */
[----:B------:R-:W-:-:S02]  /*53360*/  IMAD.MOV.U32 R53, RZ, RZ, R199 ;  /* 0x000000ffff357224 */ /* 0x000fc400078e00c7 */
[----:B------:R-:W-:Y:S01]  /*53370*/  IMAD.MOV.U32 R92, RZ, RZ, R224 ;  /* 0x000000ffff5c7224 */ /* 0x000fe200078e00e0 */
[----:B------:R-:W-:Y:S01]  /*53380*/  MOV R94, R226 ;  /* 0x000000e2005e7202 */ /* 0x000fe20000000f00 */
[----:B------:R-:W-:-:S04]  /*53390*/  IMAD.MOV.U32 R93, RZ, RZ, R225 ;  /* 0x000000ffff5d7224 */ /* 0x000fc800078e00e1 */
[----:B------:R-:W-:Y:S01]  /*533a0*/  STL.64 [R1+0x8d0], R68 ;  /* 0x0008d04401007387 */ /* 0x000fe20000100a00 */
[----:B--2---:R-:W-:Y:S03]  /*533b0*/  HMMA.1688.F32.TF32 R72, R236, R50, R112 ;  /* 0x00000032ec48723c */ /* 0x004fe60000081070 */
[----:B------:R1:W-:Y:S01]  /*533c0*/  STL.64 [R1+0x8d8], R70 ;  /* 0x0008d84601007387 */ /* 0x0003e20000100a00 */
[----:B------:R-:W-:Y:S02]  /*533d0*/  IMAD.MOV.U32 R95, RZ, RZ, R227 ;  /* 0x000000ffff5f7224 */ /* 0x000fe400078e00e3 */
[----:B------:R-:W-:Y:S01]  /*533e0*/  IMAD.MOV.U32 R88, RZ, RZ, R212 ;  /* 0x000000ffff587224 */ /* 0x000fe200078e00d4 */
[----:B------:R-:W-:Y:S01]  /*533f0*/  MOV R90, R209 ;  /* 0x000000d1005a7202 */ /* 0x000fe20000000f00 */
[----:B------:R-:W-:Y:S01]  /*53400*/  IMAD.MOV.U32 R89, RZ, RZ, R208 ;  /* 0x000000ffff597224 */ /* 0x000fe200078e00d0 */
[----:B------:R-:W-:Y:S01]  /*53410*/  LDS R96, [R252+0x3c300] ;  /* 0x03c30000fc607984 */ /* 0x000fe20000000800 */
[----:B------:R-:W-:-:S03]  /*53420*/  IMAD.MOV.U32 R91, RZ, RZ, R210 ;  /* 0x000000ffff5b7224 */ /* 0x000fc600078e00d2 */
        /* <DEDUP_REMOVED lines=11> */
[----:B------:R-:W-:Y:S01]  /*534e0*/  LDS R99, [R2+0x3e300] ;  /* 0x03e3000002637984 */ /* 0x000fe20000000800 */
[----:B-1----:R-:W-:Y:S07]  /*534f0*/  HMMA.1688.F32.TF32 R68, R236, R66, R128 ;  /* 0x00000042ec44723c */ /* 0x002fee0000081080 */
        /* <DEDUP_REMOVED lines=8> */
[----:B------:R-:W-:Y:S01]  /*53580*/  IMAD.MOV.U32 R100, RZ, RZ, R220 ;  /* 0x000000ffff647224 */ /* 0x000fe200078e00dc */
[----:B------:R-:W-:Y:S01]  /*53590*/  MOV R102, R222 ;  /* 0x000000de00667202 */ /* 0x000fe20000000f00 */
[----:B------:R-:W-:Y:S01]  /*535a0*/  IMAD.MOV.U32 R199, RZ, RZ, R216 ;  /* 0x000000ffffc77224 */ /* 0x000fe200078e00d8 */
[----:B------:R-:W-:Y:S04]  /*535b0*/  STL.64 [R1+0x870], R68 ;  /* 0x0008704401007387 */ /* 0x000fe80000100a00 */
[----:B------:R1:W-:Y:S01]  /*535c0*/  STL.64 [R1+0x878], R70 ;  /* 0x0008784601007387 */ /* 0x0003e20000100a00 */
[----:B------:R-:W-:Y:S02]  /*535d0*/  IMAD.MOV.U32 R101, RZ, RZ, R221 ;  /* 0x000000ffff657224 */ /* 0x000fe400078e00dd */
[----:B------:R-:W-:Y:S01]  /*535e0*/  IMAD.MOV.U32 R103, RZ, RZ, R223 ;  /* 0x000000ffff677224 */ /* 0x000fe200078e00df */
[----:B------:R-:W-:Y:S04]  /*535f0*/  LDS R76, [R252+0x3c200] ;  /* 0x03c20000fc4c7984 */ /* 0x000fe80000000800 */
[----:B------:R-:W-:Y:S01]  /*53600*/  LDS R78, [R252+0x3e200] ;  /* 0x03e20000fc4e7984 */ /* 0x000fe20000000800 */
[C---:B-1----:R-:W-:Y:S03]  /*53610*/  HMMA.1688.F32.TF32 R68, R188.reuse, R14, R140 ;  /* 0x0000000ebc44723c */ /* 0x042fe6000008108c */
[----:B------:R-:W-:Y:S04]  /*53620*/  STL.64 [R1+0x1678], R246 ;  /* 0x001678f601007387 */ /* 0x000fe80000100a00 */
[----:B------:R-:W-:Y:S04]  /*53630*/  STL.64 [R1+0x1670], R244 ;  /* 0x001670f401007387 */ /* 0x000fe80000100a00 */
[----:B------:R-:W-:Y:S01]  /*53640*/  STL.64 [R1+0x1688], R138 ;  /* 0x0016888a01007387 */ /* 0x000fe20000100a00 */
[C---:B------:R-:W-:Y:S03]  /*53650*/  HMMA.1688.F32.TF32 R72, R188.reuse, R26, R152 ;  /* 0x0000001abc48723c */ /* 0x040fe60000081098 */
[----:B------:R-:W-:Y:S04]  /*53660*/  STL.64 [R1+0x1680], R136 ;  /* 0x0016808801007387 */ /* 0x000fe80000100a00 */
[----:B------:R-:W-:Y:S04]  /*53670*/  STL.64 [R1+0x1698], R250 ;  /* 0x001698fa01007387 */ /* 0x000fe80000100a00 */
[----:B------:R-:W-:Y:S04]  /*53680*/  LDS R77, [R2+0x3c200] ;  /* 0x03c20000024d7984 */ /* 0x000fe80000000800 */
[----:B------:R-:W-:Y:S04]  /*53690*/  STL.64 [R1], R68 ;  /* 0x0000004401007387 */ /* 0x000fe80000100a00 */
[----:B------:R1:W-:Y:S04]  /*536a0*/  STL.64 [R1+0x8], R70 ;  /* 0x0000084601007387 */ /* 0x0003e80000100a00 */
[----:B------:R-:W2:Y:S01]  /*536b0*/  LDS R79, [R2+0x3e200] ;  /* 0x03e20000024f7984 */ /* 0x000ea20000000800 */
[C---:B-1----:R-:W-:Y:S03]  /*536c0*/  HMMA.1688.F32.TF32 R68, R188.reuse, R30, R156 ;  /* 0x0000001ebc44723c */ /* 0x042fe6000008109c */
        /* <DEDUP_REMOVED lines=17> */
[C---:B---3--:R-:W-:Y:S03]  /*537e0*/  HMMA.1688.F32.TF32 R68, R188.reuse, R54, R180 ;  /* 0x00000036bc44723c */ /* 0x048fe600000810b4 */
[----:B------:R-:W-:Y:S04]  /*537f0*/  STL.64 [R1+0x820], R80 ;  /* 0x0008205001007387 */ /* 0x000fe80000100a00 */
[----:B------:R1:W-:Y:S08]  /*53800*/  STL.64 [R1+0x828], R82 ;  /* 0x0008285201007387 */ /* 0x0003f00000100a00 */
[----:B------:R-:W-:Y:S01]  /*53810*/  STL.64 [R1+0x810], R72 ;  /* 0x0008104801007387 */ /* 0x000fe20000100a00 */
[C---:B-1----:R-:W-:Y:S03]  /*53820*/  HMMA.1688.F32.TF32 R80, R188.reuse, R58, R184 ;  /* 0x0000003abc50723c */ /* 0x042fe600000810b8 */
[----:B------:R1:W-:Y:S04]  /*53830*/  STL.64 [R1+0x818], R74 ;  /* 0x0008184a01007387 */ /* 0x0003e80000100a00 */
[----:B------:R-:W-:Y:S04]  /*53840*/  STL.64 [R1+0x800], R68 ;  /* 0x0008004401007387 */ /* 0x000fe80000100a00 */
[----:B------:R3:W-:Y:S01]  /*53850*/  STL.64 [R1+0x808], R70 ;  /* 0x0008084601007387 */ /* 0x0007e20000100a00 */
[C---:B-1----:R-:W-:Y:S08]  /*53860*/  HMMA.1688.F32.TF32 R72, R188.reuse, R62, R200 ;  /* 0x0000003ebc48723c */ /* 0x042ff000000810c8 */
[----:B---3--:R-:W-:Y:S03]  /*53870*/  HMMA.1688.F32.TF32 R68, R188, R66, R204 ;  /* 0x00000042bc44723c */ /* 0x008fe600000810cc */
[----:B------:R1:W-:Y:S04]  /*53880*/  STL.64 [R1+0x7f0], R80 ;  /* 0x0007f05001007387 */ /* 0x0003e80000100a00 */
[----:B------:R3:W-:Y:S08]  /*53890*/  STL.64 [R1+0x7f8], R82 ;  /* 0x0007f85201007387 */ /* 0x0007f00000100a00 */
[----:B------:R4:W-:Y:S04]  /*538a0*/  STL.64 [R1+0x7e0], R72 ;  /* 0x0007e04801007387 */ /* 0x0009e80000100a00 */
[----:B------:R1:W-:Y:S04]  /*538b0*/  STL.64 [R1+0x7e8], R74 ;  /* 0x0007e84a01007387 */ /* 0x0003e80000100a00 */
[----:B------:R-:W2:Y:S04]  /*538c0*/  LDL.LU R219, [R1+0x1828] ;  /* 0x0018280001db7983 */ /* 0x000ea80000300800 */
        /* <DEDUP_REMOVED lines=21> */
[----:B---3--:R-:W-:-:S03]  /*53a20*/  MOV R82, R213 ;  /* 0x000000d500527202 */ /* 0x008fc60000000f00 */
        /* <DEDUP_REMOVED lines=11> */
[----:B--2---:R-:W-:Y:S01]  /*53ae0*/  IMAD.MOV.U32 R107, RZ, RZ, R219 ;  /* 0x000000ffff6b7224 */ /* 0x004fe200078e00db */
[----:B----4-:R-:W-:Y:S01]  /*53af0*/  MOV R106, R218 ;  /* 0x000000da006a7202 */ /* 0x010fe20000000f00 */
[----:B------:R-:W-:-:S02]  /*53b00*/  IMAD.MOV.U32 R105, RZ, RZ, R217 ;  /* 0x000000ffff697224 */ /* 0x000fc400078e00d9 */
[----:B------:R-:W-:Y:S02]  /*53b10*/  IMAD.MOV.U32 R104, RZ, RZ, R216 ;  /* 0x000000ffff687224 */ /* 0x000fe400078e00d8 */
[----:B------:R-:W2:Y:S04]  /*53b20*/  LDL.LU R216, [R1+0x17b8] ;  /* 0x0017b80001d87983 */ /* 0x000ea80000300800 */
[----:B------:R-:W4:Y:S04]  /*53b30*/  LDL.LU R217, [R1+0x17b4] ;  /* 0x0017b40001d97983 */ /* 0x000f280000300800 */
[----:B------:R-:W4:Y:S04]  /*53b40*/  LDL.LU R218, [R1+0x17b0] ;  /* 0x0017b00001da7983 */ /* 0x000f280000300800 */
[----:B------:R-:W4:Y:S01]  /*53b50*/  LDL.LU R219, [R1+0x17ac] ;  /* 0x0017ac0001db7983 */ /* 0x000f220000300800 */
[----:B------:R-:W-:Y:S01]  /*53b60*/  IMAD.MOV.U32 R111, RZ, RZ, R224 ;  /* 0x000000ffff6f7224 */ /* 0x000fe200078e00e0 */
[----:B------:R-:W-:Y:S01]  /*53b70*/  MOV R110, R225 ;  /* 0x000000e1006e7202 */ /* 0x000fe20000000f00 */
[----:B------:R-:W-:-:S02]  /*53b80*/  IMAD.MOV.U32 R109, RZ, RZ, R226 ;  /* 0x000000ffff6d7224 */ /* 0x000fc400078e00e2 */
[----:B------:R-:W-:Y:S02]  /*53b90*/  IMAD.MOV.U32 R108, RZ, RZ, R227 ;  /* 0x000000ffff6c7224 */ /* 0x000fe400078e00e3 */
[----:B------:R-:W4:Y:S04]  /*53ba0*/  LDL.LU R227, [R1+0x17a8] ;  /* 0x0017a80001e37983 */ /* 0x000f280000300800 */
[----:B------:R-:W4:Y:S04]  /*53bb0*/  LDL.LU R226, [R1+0x17a4] ;  /* 0x0017a40001e27983 */ /* 0x000f280000300800 */
[----:B------:R-:W4:Y:S01]  /*53bc0*/  LDL.LU R225, [R1+0x17a0] ;  /* 0x0017a00001e17983 */ /* 0x000f220000300800 */
[----:B------:R-:W-:Y:S01]  /*53bd0*/  MOV R114, R208 ;  /* 0x000000d000727202 */ /* 0x000fe20000000f00 */
[----:B---3--:R-:W-:-:S02]  /*53be0*/  IMAD.MOV.U32 R113, RZ, RZ, R209 ;  /* 0x000000ffff717224 */ /* 0x008fc400078e00d1 */
        /* <DEDUP_REMOVED lines=9> */
[----:B------:R-:W-:-:S02]  /*53c80*/  IMAD.MOV.U32 R121, RZ, RZ, R222 ;  /* 0x000000ffff797224 */ /* 0x000fc400078e00de */
[----:B------:R-:W-:Y:S02]  /*53c90*/  IMAD.MOV.U32 R120, RZ, RZ, R223 ;  /* 0x000000ffff787224 */ /* 0x000fe400078e00df */
        /* <DEDUP_REMOVED lines=17> */
[----:B------:R-:W-:Y:S02]  /*53db0*/  IMAD.MOV.U32 R129, RZ, RZ, R225 ;  /* 0x000000ffff817224 */ /* 0x000fe400078e00e1 */
[----:B---3--:R-:W-:Y:S02]  /*53dc0*/  IMAD.MOV.U32 R128, RZ, RZ, R224 ;  /* 0x000000ffff807224 */ /* 0x008fe400078e00e0 */
[----:B------:R-:W3:Y:S04]  /*53dd0*/  LDL.LU R224, [R1+0x1768] ;  /* 0x0017680001e07983 */ /* 0x000ee80000300800 */
[----:B------:R-:W3:Y:S04]  /*53de0*/  LDL.LU R225, [R1+0x1764] ;  /* 0x0017640001e17983 */ /* 0x000ee80000300800 */
[----:B------:R-:W3:Y:S04]  /*53df0*/  LDL.LU R226, [R1+0x1760] ;  /* 0x0017600001e27983 */ /* 0x000ee80000300800 */
[----:B------:R-:W3:Y:S01]  /*53e00*/  LDL.LU R227, [R1+0x175c] ;  /* 0x00175c0001e37983 */ /* 0x000ee20000300800 */
[----:B------:R-:W-:-:S02]  /*53e10*/  IMAD.MOV.U32 R133, RZ, RZ, R208 ;  /* 0x000000ffff857224 */ /* 0x000fc400078e00d0 */
[----:B------:R-:W-:Y:S01]  /*53e20*/  IMAD.MOV.U32 R132, RZ, RZ, R212 ;  /* 0x000000ffff847224 */ /* 0x000fe200078e00d4 */
[----:B------:R-:W-:Y:S01]  /*53e30*/  MOV R134, R209 ;  /* 0x000000d100867202 */ /* 0x000fe20000000f00 */
[----:B------:R-:W-:Y:S02]  /*53e40*/  IMAD.MOV.U32 R135, RZ, RZ, R210 ;  /* 0x000000ffff877224 */ /* 0x000fe400078e00d2 */
[----:B------:R-:W-:Y:S01]  /*53e50*/  IMAD.MOV.U32 R247, RZ, RZ, R223 ;  /* 0x000000fffff77224 */ /* 0x000fe200078e00df */
[----:B------:R-:W-:Y:S01]  /*53e60*/  MOV R246, R222 ;  /* 0x000000de00f67202 */ /* 0x000fe20000000f00 */
[----:B------:R-:W-:Y:S02]  /*53e70*/  IMAD.MOV.U32 R245, RZ, RZ, R221 ;  /* 0x000000fffff57224 */ /* 0x000fe400078e00dd */
[----:B------:R-:W-:Y:S02]  /*53e80*/  IMAD.MOV.U32 R244, RZ, RZ, R220 ;  /* 0x000000fffff47224 */ /* 0x000fe400078e00dc */
[----:B------:R-:W3:Y:S04]  /*53e90*/  LDL.LU R220, [R1+0x1758] ;  /* 0x0017580001dc7983 */ /* 0x000ee80000300800 */
[----:B------:R-:W3:Y:S04]  /*53ea0*/  LDL.LU R221, [R1+0x1754] ;  /* 0x0017540001dd7983 */ /* 0x000ee80000300800 */
[----:B------:R-:W3:Y:S04]  /*53eb0*/  LDL.LU R222, [R1+0x1750] ;  /* 0x0017500001de7983 */ /* 0x000ee80000300800 */
[----:B------:R-:W3:Y:S01]  /*53ec0*/  LDL.LU R223, [R1+0x174c] ;  /* 0x00174c0001df7983 */ /* 0x000ee20000300800 */
[----:B------:R-:W-:-:S02]  /*53ed0*/  IMAD.MOV.U32 R119, RZ, RZ, R215 ;  /* 0x000000ffff777224 */ /* 0x000fc400078e00d7 */
[----:B--2---:R-:W-:Y:S01]  /*53ee0*/  IMAD.MOV.U32 R139, RZ, RZ, R219 ;  /* 0x000000ffff8b7224 */ /* 0x004fe200078e00db */
[----:B----4-:R-:W-:Y:S01]  /*53ef0*/  MOV R138, R218 ;  /* 0x000000da008a7202 */ /* 0x010fe20000000f00 */
[----:B------:R-:W-:Y:S02]  /*53f00*/  IMAD.MOV.U32 R137, RZ, RZ, R217 ;  /* 0x000000ffff897224 */ /* 0x000fe400078e00d9 */
[----:B------:R-:W-:Y:S02]  /*53f10*/  IMAD.MOV.U32 R136, RZ, RZ, R216 ;  /* 0x000000ffff887224 */ /* 0x000fe400078e00d8 */
        /* <DEDUP_REMOVED lines=25> */
[C---:B--2---:R-:W-:Y:S08]  /*540b0*/  HMMA.1688.F32.TF32 R216, R76.reuse, R14, R216 ;  /* 0x0000000e4cd8723c */ /* 0x044ff000000810d8 */
[C---:B----4-:R-:W-:Y:S08]  /*540c0*/  HMMA.1688.F32.TF32 R208, R76.reuse, R6, R208 ;  /* 0x000000064cd0723c */ /* 0x050ff000000810d0 */
[C---:B------:R-:W-:Y:S11]  /*540d0*/  HMMA.1688.F32.TF32 R212, R76.reuse, R10, R212 ;  /* 0x0000000a4cd4723c */ /* 0x040ff600000810d4 */
        /* <DEDUP_REMOVED lines=9> */
[C---:B-1----:R-:W-:Y:S02]  /*54170*/  HMMA.1688.F32.TF32 R68, R76.reuse, R30, R136 ;  /* 0x0000001e4c44723c */ /* 0x042fe40000081088 */
[----:B------:R-:W-:Y:S04]  /*54180*/  STL.64 [R1+0x16f8], R226 ;  /* 0x0016f8e201007387 */ /* 0x000fe80000100a00 */
[----:B------:R-:W-:Y:S02]  /*54190*/  STL.64 [R1+0x16f0], R224 ;  /* 0x0016f0e001007387 */ /* 0x000fe40000100a00 */
[C---:B------:R-:W-:Y:S11]  /*541a0*/  HMMA.1688.F32.TF32 R136, R76.reuse, R34, R244 ;  /* 0x000000224c88723c */ /* 0x040ff600000810f4 */
[----:B------:R-:W-:Y:S04]  /*541b0*/  @!UPT UIADD3 URZ, URZ, URZ, URZ ;  /* 0x0000003f3f3ff290 */ /* 0x000fe8000fffe03f */
        /* <DEDUP_REMOVED lines=19> */
[----:B------:R-:W-:Y:S02]  /*542f0*/  HMMA.1688.F32.TF32 R72, R76, R26, R72 ;  /* 0x0000001a4c48723c */ /* 0x000fe40000081048 */
[----:B------:R-:W-:Y:S04]  /*54300*/  STL.64 [R1+0x710], R108 ;  /* 0x0007106c01007387 */ /* 0x000fe80000100a00 */
[----:B------:R-:W-:Y:S02]  /*54310*/  STL.64 [R1+0x718], R110 ;  /* 0x0007186e01007387 */ /* 0x000fe40000100a00 */
[C---:B------:R-:W-:Y:S07]  /*54320*/  HMMA.1688.F32.TF32 R76, R96.reuse, R14, R100 ;  /* 0x0000000e604c723c */ /* 0x040fee0000081064 */
[----:B------:R-:W-:Y:S01]  /*54330*/  STL.64 [R1+0x700], R68 ;  /* 0x0007004401007387 */ /* 0x000fe20000100a00 */
[C---:B------:R-:W-:Y:S03]  /*54340*/  HMMA.1688.F32.TF32 R100, R96.reuse, R34, R192 ;  /* 0x000000226064723c */ /* 0x040fe600000810c0 */
[----:B------:R1:W-:Y:S05]  /*54350*/  STL.64 [R1+0x708], R70 ;  /* 0x0007084601007387 */ /* 0x0003ea0000100a00 */
[C---:B-1----:R-:W-:Y:S01]  /*54360*/  HMMA.1688.F32.TF32 R68, R96.reuse, R38, R196 ;  /* 0x000000266044723c */ /* 0x042fe200000810c4 */
[----:B------:R1:W-:Y:S04]  /*54370*/  STL.64 [R1+0x6e0], R104 ;  /* 0x0006e06801007387 */ /* 0x0003e80000100a00 */
[----:B------:R2:W-:Y:S04]  /*54380*/  STL.64 [R1+0x6e8], R106 ;  /* 0x0006e86a01007387 */ /* 0x0005e80000100a00 */
[----:B------:R-:W3:Y:S06]  /*54390*/  LDL.LU R192, [R1+0x2d0] ;  /* 0x0002d00001c07983 */ /* 0x000eec0000300800 */
[----:B------:R4:W-:Y:S04]  /*543a0*/  STL.64 [R1+0x6d0], R100 ;  /* 0x0006d06401007387 */ /* 0x0009e80000100a00 */
[----:B------:R1:W-:Y:S04]  /*543b0*/  STL.64 [R1+0x6d8], R102 ;  /* 0x0006d86601007387 */ /* 0x0003e80000100a00 */
        /* <DEDUP_REMOVED lines=96> */
[----:B------:R-:W-:Y:S08]  /*549c0*/  HMMA.1688.F32.TF32 R92, R96, R26, R92 ;  /* 0x0000001a605c723c */ /* 0x000ff0000008105c */
[----:B---3--:R-:W-:Y:S08]  /*549d0*/  HMMA.1688.F32.TF32 R124, R84, R42, R124 ;  /* 0x0000002a547c723c */ /* 0x008ff0000008107c */
[C---:B--2---:R-:W-:Y:S08]  /*549e0*/  HMMA.1688.F32.TF32 R148, R96.reuse, R62, R148 ;  /* 0x0000003e6094723c */ /* 0x044ff00000081094 */
        /* <DEDUP_REMOVED lines=22> */
[C---:B----4-:R-:W-:Y:S10]  /*54b50*/  HMMA.1688.F32.TF32 R68, R84.reuse, R34, R132 ;  /* 0x000000225444723c */ /* 0x050ff40000081084 */
[----:B------:R-:W-:Y:S04]  /*54b60*/  STL.64 [R1+0x5f0], R136 ;  /* 0x0005f08801007387 */ /* 0x000fe80000100a00 */
[----:B------:R-:W-:Y:S01]  /*54b70*/  STL.64 [R1+0x5f8], R138 ;  /* 0x0005f88a01007387 */ /* 0x000fe20000100a00 */
[C---:B------:R-:W-:Y:S03]  /*54b80*/  HMMA.1688.F32.TF32 R128, R84.reuse, R38, R128 ;  /* 0x000000265480723c */ /* 0x040fe60000081080 */
[----:B------:R-:W-:Y:S04]  /*54b90*/  LDS R132, [R252+0x3c500] ;  /* 0x03c50000fc847984 */ /* 0x000fe80000000800 */
[----:B------:R-:W-:Y:S01]  /*54ba0*/  LDS R134, [R252+0x3e500] ;  /* 0x03e50000fc867984 */ /* 0x000fe20000000800 */
[C---:B------:R-:W-:Y:S03]  /*54bb0*/  HMMA.1688.F32.TF32 R204, R84.reuse, R50, R116 ;  /* 0x0000003254cc723c */ /* 0x040fe60000081074 */
[----:B------:R-:W-:Y:S04]  /*54bc0*/  LDS R133, [R2+0x3c500] ;  /* 0x03c5000002857984 */ /* 0x000fe80000000800 */
[----:B------:R-:W1:Y:S04]  /*54bd0*/  LDS R135, [R2+0x3e500] ;  /* 0x03e5000002877984 */ /* 0x000e680000000800 */
[----:B------:R-:W-:Y:S04]  /*54be0*/  STL.64 [R1+0x5e0], R68 ;  /* 0x0005e04401007387 */ /* 0x000fe80000100a00 */
[----:B------:R2:W-:Y:S02]  /*54bf0*/  STL.64 [R1+0x5e8], R70 ;  /* 0x0005e84601007387 */ /* 0x0005e40000100a00 */
[C---:B--2---:R-:W-:Y:S02]  /*54c00*/  HMMA.1688.F32.TF32 R68, R84.reuse, R46, R120 ;  /* 0x0000002e5444723c */ /* 0x044fe40000081078 */
[----:B------:R-:W-:Y:S04]  /*54c10*/  STL.64 [R1+0x5d0], R128 ;  /* 0x0005d08001007387 */ /* 0x000fe80000100a00 */
[----:B------:R-:W-:Y:S04]  /*54c20*/  STL.64 [R1+0x5d8], R130 ;  /* 0x0005d88201007387 */ /* 0x000fe80000100a00 */
[----:B------:R-:W-:Y:S04]  /*54c30*/  STL.64 [R1+0x5c0], R124 ;  /* 0x0005c07c01007387 */ /* 0x000fe80000100a00 */
[----:B------:R-:W-:Y:S01]  /*54c40*/  STL.64 [R1+0x5c8], R126 ;  /* 0x0005c87e01007387 */ /* 0x000fe20000100a00 */
[C---:B------:R-:W-:Y:S03]  /*54c50*/  HMMA.1688.F32.TF32 R116, R84.reuse, R58, R240 ;  /* 0x0000003a5474723c */ /* 0x040fe600000810f0 */
[----:B------:R-:W-:Y:S04]  /*54c60*/  LDS R124, [R252+0x3c600] ;  /* 0x03c60000fc7c7984 */ /* 0x000fe80000000800 */
[----:B------:R-:W-:Y:S04]  /*54c70*/  LDS R126, [R252+0x3e600] ;  /* 0x03e60000fc7e7984 */ /* 0x000fe80000000800 */
[----:B------:R-:W-:Y:S04]  /*54c80*/  STL.64 [R1+0x70], R68 ;  /* 0x0000704401007387 */ /* 0x000fe80000100a00 */
[----:B------:R2:W-:Y:S01]  /*54c90*/  STL.64 [R1+0x78], R70 ;  /* 0x0000784601007387 */ /* 0x0005e20000100a00 */
[C---:B------:R-:W-:Y:S03]  /*54ca0*/  HMMA.1688.F32.TF32 R176, R84.reuse, R10, R140 ;  /* 0x0000000a54b0723c */ /* 0x040fe6000008108c */
[----:B------:R-:W-:Y:S04]  /*54cb0*/  LDS R125, [R2+0x3c600] ;  /* 0x03c60000027d7984 */ /* 0x000fe80000000800 */
[----:B------:R-:W3:Y:S01]  /*54cc0*/  LDS R127, [R2+0x3e600] ;  /* 0x03e60000027f7984 */ /* 0x000ee20000000800 */
[C---:B--2---:R-:W-:Y:S08]  /*54cd0*/  HMMA.1688.F32.TF32 R68, R84.reuse, R54, R112 ;  /* 0x000000365444723c */ /* 0x044ff00000081070 */
[C---:B------:R-:W-:Y:S11]  /*54ce0*/  HMMA.1688.F32.TF32 R112, R84.reuse, R62, R192 ;  /* 0x0000003e5470723c */ /* 0x040ff600000810c0 */
[----:B------:R-:W-:Y:S04]  /*54cf0*/  @!UPT UIADD3 URZ, URZ, URZ, URZ ;  /* 0x0000003f3f3ff290 */ /* 0x000fe8000fffe03f */
        /* <DEDUP_REMOVED lines=95> */
[C---:B--2---:R-:W-:Y:S08]  /*552f0*/  HMMA.1688.F32.TF32 R172, R132.reuse, R6, R116 ;  /* 0x0000000684ac723c */ /* 0x044ff00000081074 */
[C---:B---3--:R-:W-:Y:S01]  /*55300*/  HMMA.1688.F32.TF32 R112, R132.reuse, R14, R192 ;  /* 0x0000000e8470723c */ /* 0x048fe200000810c0 */
[----:B------:R-:W2:Y:S04]  /*55310*/  LDL.LU R192, [R1+0x1d0] ;  /* 0x0001d00001c07983 */ /* 0x000ea80000300800 */
[----:B------:R-:W2:Y:S04]  /*55320*/  LDL.LU R193, [R1+0x1d4] ;  /* 0x0001d40001c17983 */ /* 0x000ea80000300800 */
[----:B------:R-:W2:Y:S04]  /*55330*/  LDL.LU R194, [R1+0x1d8] ;  /* 0x0001d80001c27983 */ /* 0x000ea80000300800 */
[----:B------:R-:W2:Y:S01]  /*55340*/  LDL.LU R195, [R1+0x1dc] ;  /* 0x0001dc0001c37983 */ /* 0x000ea20000300800 */
[C---:B------:R-:W-:Y:S03]  /*55350*/  HMMA.1688.F32.TF32 R116, R132.reuse, R18, R196 ;  /* 0x000000128474723c */ /* 0x040fe600000810c4 */
[----:B------:R-:W3:Y:S04]  /*55360*/  LDL.LU R196, [R1+0x1c0] ;  /* 0x0001c00001c47983 */ /* 0x000ee80000300800 */
[----:B------:R-:W3:Y:S04]  /*55370*/  LDL.LU R197, [R1+0x1c4] ;  /* 0x0001c40001c57983 */ /* 0x000ee80000300800 */
[----:B------:R-:W3:Y:S04]  /*55380*/  LDL.LU R198, [R1+0x1c8] ;  /* 0x0001c80001c67983 */ /* 0x000ee80000300800 */
[----:B------:R-:W3:Y:S01]  /*55390*/  LDL.LU R199, [R1+0x1cc] ;  /* 0x0001cc0001c77983 */ /* 0x000ee20000300800 */
[C---:B------:R-:W-:Y:S08]  /*553a0*/  HMMA.1688.F32.TF32 R188, R132.reuse, R34, R188 ;  /* 0x0000002284bc723c */ /* 0x040ff000000810bc */
[C---:B------:R-:W-:Y:S08]  /*553b0*/  HMMA.1688.F32.TF32 R68, R132.reuse, R38, R200 ;  /* 0x000000268444723c */ /* 0x040ff000000810c8 */
[C---:B------:R-:W-:Y:S08]  /*553c0*/  HMMA.1688.F32.TF32 R208, R132.reuse, R30, R208 ;  /* 0x0000001e84d0723c */ /* 0x040ff000000810d0 */
[C---:B------:R-:W-:Y:S08]  /*553d0*/  HMMA.1688.F32.TF32 R164, R132.reuse, R42, R164 ;  /* 0x0000002a84a4723c */ /* 0x040ff000000810a4 */
[C---:B------:R-:W-:Y:S07]  /*553e0*/  HMMA.1688.F32.TF32 R160, R132.reuse, R46, R160 ;  /* 0x0000002e84a0723c */ /* 0x040fee00000810a0 */
        /* <DEDUP_REMOVED lines=16> */
[----:B-1----:R-:W-:Y:S07]  /*554f0*/  HMMA.1688.F32.TF32 R68, R132, R66, R248 ;  /* 0x000000428444723c */ /* 0x002fee00000810f8 */
[----:B------:R1:W-:Y:S04]  /*55500*/  STL.64 [R1+0x4c0], R152 ;  /* 0x0004c09801007387 */ /* 0x0003e80000100a00 */
[----:B------:R-:W-:Y:S04]  /*55510*/  STL.64 [R1+0x4c8], R154 ;  /* 0x0004c89a01007387 */ /* 0x000fe80000100a00 */
[----:B------:R-:W-:Y:S04]  /*55520*/  STL.64 [R1+0x4b0], R148 ;  /* 0x0004b09401007387 */ /* 0x000fe80000100a00 */
[----:B------:R-:W-:Y:S04]  /*55530*/  STL.64 [R1+0x4b8], R150 ;  /* 0x0004b89601007387 */ /* 0x000fe80000100a00 */
[----:B------:R-:W-:Y:S04]  /*55540*/  STL.64 [R1+0x210], R68 ;  /* 0x0002104401007387 */ /* 0x000fe80000100a00 */
[----:B------:R3:W-:Y:S01]  /*55550*/  STL.64 [R1+0x218], R70 ;  /* 0x0002184601007387 */ /* 0x0007e20000100a00 */
[----:B------:R-:W-:Y:S01]  /*55560*/  IMAD.MOV.U32 R220, RZ, RZ, R29 ;  /* 0x000000ffffdc7224 */ /* 0x000fe200078e001d */
[----:B------:R-:W-:Y:S01]  /*55570*/  MOV R222, R16 ;  /* 0x0000001000de7202 */ /* 0x000fe20000000f00 */
[----:B------:R-:W-:Y:S01]  /*55580*/  IMAD.MOV.U32 R221, RZ, RZ, R28 ;  /* 0x000000ffffdd7224 */ /* 0x000fe200078e001c */
[----:B------:R-:W4:Y:S01]  /*55590*/  LDL.LU R29, [R1+0x1718] ;  /* 0x00171800011d7983 */ /* 0x000f220000300800 */
[----:B------:R-:W-:-:S03]  /*555a0*/  IMAD.MOV.U32 R223, RZ, RZ, R3 ;  /* 0x000000ffffdf7224 */ /* 0x000fc600078e0003 */
[----:B------:R-:W4:Y:S01]  /*555b0*/  LDL.LU R28, [R1+0x1714] ;  /* 0x00171400011c7983 */ /* 0x000f220000300800 */
[----:B------:R-:W-:-:S03]  /*555c0*/  IMAD.MOV.U32 R200, RZ, RZ, R0 ;  /* 0x000000ffffc87224 */ /* 0x000fc600078e0000 */
[----:B------:R-:W2:Y:S04]  /*555d0*/  LDL.LU R16, [R1+0x1710] ;  /* 0x0017100001107983 */ /* 0x000ea80000300800 */
[----:B------:R-:W2:Y:S04]  /*555e0*/  LDL.LU R3, [R1+0x170c] ;  /* 0x00170c0001037983 */ /* 0x000ea80000300800 */
[----:B------:R-:W2:Y:S04]  /*555f0*/  LDL.LU R0, [R1+0x1708] ;  /* 0x0017080001007983 */ /* 0x000ea80000300800 */
[----:B-1----:R-:W2:Y:S01]  /*55600*/  LDL.LU R152, [R1+0x100] ;  /* 0x0001000001987983 */ /* 0x002ea20000300800 */
[C---:B------:R-:W-:Y:S08]  /*55610*/  HMMA.1688.F32.TF32 R160, R124.reuse, R6, R144 ;  /* 0x000000067ca0723c */ /* 0x040ff00000081090 */
[C---:B------:R-:W-:Y:S08]  /*55620*/  HMMA.1688.F32.TF32 R144, R124.reuse, R22, R240 ;  /* 0x000000167c90723c */ /* 0x040ff000000810f0 */
[----:B---3--:R-:W-:Y:S11]  /*55630*/  HMMA.1688.F32.TF32 R68, R124, R30, R196 ;  /* 0x0000001e7c44723c */ /* 0x008ff600000810c4 */
        /* <DEDUP_REMOVED lines=44> */
[----:B------:R-:W3:Y:S01]  /*55900*/  LDL.LU R211, [R1+0x15c] ;  /* 0x00015c0001d37983 */ /* 0x000ee20000300800 */
[C---:B------:R-:W-:Y:S03]  /*55910*/  HMMA.1688.F32.TF32 R132, R124.reuse, R14, R136 ;  /* 0x0000000e7c84723c */ /* 0x040fe60000081088 */
[----:B------:R-:W3:Y:S04]  /*55920*/  LDL.LU R136, [R1+0x120] ;  /* 0x0001200001887983 */ /* 0x000ee80000300800 */
[----:B------:R-:W3:Y:S01]  /*55930*/  LDL.LU R137, [R1+0x124] ;  /* 0x0001240001897983 */ /* 0x000ee20000300800 */
[C---:B------:R-:W-:Y:S03]  /*55940*/  HMMA.1688.F32.TF32 R156, R124.reuse, R10, R140 ;  /* 0x0000000a7c9c723c */ /* 0x040fe6000008108c */
[----:B------:R-:W3:Y:S04]  /*55950*/  LDL.LU R138, [R1+0x128] ;  /* 0x00012800018a7983 */ /* 0x000ee80000300800 */
[----:B------:R-:W3:Y:S01]  /*55960*/  LDL.LU R139, [R1+0x12c] ;  /* 0x00012c00018b7983 */ /* 0x000ee20000300800 */
[C---:B------:R-:W-:Y:S03]  /*55970*/  HMMA.1688.F32.TF32 R140, R124.reuse, R18, R244 ;  /* 0x000000127c8c723c */ /* 0x040fe600000810f4 */
[----:B------:R-:W3:Y:S04]  /*55980*/  LDL.LU R244, [R1+0x110] ;  /* 0x0001100001f47983 */ /* 0x000ee80000300800 */
[----:B------:R-:W3:Y:S04]  /*55990*/  LDL.LU R245, [R1+0x114] ;  /* 0x0001140001f57983 */ /* 0x000ee80000300800 */
[----:B------:R-:W3:Y:S04]  /*559a0*/  LDL.LU R246, [R1+0x118] ;  /* 0x0001180001f67983 */ /* 0x000ee80000300800 */
[----:B------:R-:W3:Y:S01]  /*559b0*/  LDL.LU R247, [R1+0x11c] ;  /* 0x00011c0001f77983 */ /* 0x000ee20000300800 */
[C---:B--2---:R-:W-:Y:S03]  /*559c0*/  HMMA.1688.F32.TF32 R148, R124.reuse, R26, R192 ;  /* 0x0000001a7c94723c */ /* 0x044fe600000810c0 */
        /* <DEDUP_REMOVED lines=8> */
[C---:B----4-:R-:W-:Y:S08]  /*55a50*/  HMMA.1688.F32.TF32 R196, R124.reuse, R34, R196 ;  /* 0x000000227cc4723c */ /* 0x050ff000000810c4 */
[----:B------:R-:W-:Y:S11]  /*55a60*/  HMMA.1688.F32.TF32 R240, R124, R38, R240 ;  /* 0x000000267cf0723c */ /* 0x000ff600000810f0 */
[----:B------:R-:W-:Y:S04]  /*55a70*/  @!UPT UIADD3 URZ, URZ, URZ, URZ ;  /* 0x0000003f3f3ff290 */ /* 0x000fe8000fffe03f */
[----:B------:R1:W-:Y:S01]  /*55a80*/  STL.64 [R1+0x1f0], R196 ;  /* 0x0001f0c401007387 */ /* 0x0003e20000100a00 */
[----:B------:R4:W-:Y:S03]  /*55a90*/  STL.64 [R1+0x1f8], R198 ;  /* 0x0001f8c601007387 */ /* 0x0009e60000100a00 */
[----:B-1----:R-:W2:Y:S01]  /*55aa0*/  LDL.LU R196, [R1+0xd0] ;  /* 0x0000d00001c47983 */ /* 0x002ea20000300800 */
[----:B------:R-:W2:Y:S02]  /*55ab0*/  LDL.LU R197, [R1+0xd4] ;  /* 0x0000d40001c57983 */ /* 0x000ea40000300800 */
[----:B----4-:R-:W2:Y:S02]  /*55ac0*/  LDL.LU R198, [R1+0xd8] ;  /* 0x0000d80001c67983 */ /* 0x010ea40000300800 */
[----:B------:R-:W2:Y:S01]  /*55ad0*/  LDL.LU R199, [R1+0xdc] ;  /* 0x0000dc0001c77983 */ /* 0x000ea20000300800 */
[----:B------:R1:W-:Y:S01]  /*55ae0*/  STL.64 [R1+0x4a0], R240 ;  /* 0x0004a0f001007387 */ /* 0x0003e20000100a00 */
[----:B------:R4:W-:Y:S03]  /*55af0*/  STL.64 [R1+0x4a8], R242 ;  /* 0x0004a8f201007387 */ /* 0x0009e60000100a00 */
[----:B-1----:R-:W2:Y:S01]  /*55b00*/  LDL.LU R240, [R1+0xc0] ;  /* 0x0000c00001f07983 */ /* 0x002ea20000300800 */
[C---:B------:R-:W-:Y:S08]  /*55b10*/  HMMA.1688.F32.TF32 R100, R84.reuse, R18, R100 ;  /* 0x000000125464723c */ /* 0x040ff00000081064 */
[C---:B------:R-:W-:Y:S08]  /*55b20*/  HMMA.1688.F32.TF32 R104, R84.reuse, R22, R104 ;  /* 0x000000165468723c */ /* 0x040ff00000081068 */
[----:B------:R-:W-:Y:S01]  /*55b30*/  HMMA.1688.F32.TF32 R108, R84, R26, R108 ;  /* 0x0000001a546c723c */ /* 0x000fe2000008106c */
[----:B------:R-:W-:Y:S04]  /*55b40*/  LDS R86, [R252+0x3e700] ;  /* 0x03e70000fc567984 */ /* 0x000fe80000000800 */
[----:B------:R-:W-:Y:S04]  /*55b50*/  LDS R84, [R252+0x3c700] ;  /* 0x03c70000fc547984 */ /* 0x000fe80000000800 */
[----:B------:R-:W-:Y:S04]  /*55b60*/  LDS R87, [R2+0x3e700] ;  /* 0x03e7000002577984 */ /* 0x000fe80000000800 */
[----:B------:R-:W1:Y:S01]  /*55b70*/  LDS R85, [R2+0x3c700] ;  /* 0x03c7000002557984 */ /* 0x000e620000000800 */
[C---:B---3--:R-:W-:Y:S08]  /*55b80*/  HMMA.1688.F32.TF32 R224, R124.reuse, R42, R224 ;  /* 0x0000002a7ce0723c */ /* 0x048ff000000810e0 */
[C---:B------:R-:W-:Y:S08]  /*55b90*/  HMMA.1688.F32.TF32 R68, R124.reuse, R46, R68 ;  /* 0x0000002e7c44723c */ /* 0x040ff00000081044 */
[C---:B------:R-:W-:Y:S08]  /*55ba0*/  HMMA.1688.F32.TF32 R216, R124.reuse, R50, R216 ;  /* 0x000000327cd8723c */ /* 0x040ff000000810d8 */
[C---:B------:R-:W-:Y:S08]  /*55bb0*/  HMMA.1688.F32.TF32 R212, R124.reuse, R54, R212 ;  /* 0x000000367cd4723c */ /* 0x040ff000000810d4 */
[----:B------:R-:W-:Y:S01]  /*55bc0*/  HMMA.1688.F32.TF32 R208, R124, R58, R208 ;  /* 0x0000003a7cd0723c */ /* 0x000fe200000810d0 */
[----:B------:R-:W-:-:S07]  /*55bd0*/  IMAD.MOV.U32 R241, RZ, RZ, R0 ;  /* 0x000000fffff17224 */ /* 0x000fce00078e0000 */
[C---:B------:R-:W-:Y:S01]  /*55be0*/  HMMA.1688.F32.TF32 R236, R124.reuse, R62, R236 ;  /* 0x0000003e7cec723c */ /* 0x040fe200000810ec */
[----:B------:R-:W3:Y:S01]  /*55bf0*/  LDL.LU R0, [R1+0x1704] ;  /* 0x0017040001007983 */ /* 0x000ee20000300800 */
[----:B----4-:R-:W-:Y:S02]  /*55c00*/  IMAD.MOV.U32 R242, RZ, RZ, R3 ;  /* 0x000000fffff27224 */ /* 0x010fe400078e0003 */
[----:B------:R-:W4:Y:S04]  /*55c10*/  LDL.LU R3, [R1+0x1700] ;  /* 0x0017000001037983 */ /* 0x000f280000300800 */
[----:B------:R-:W-:Y:S01]  /*55c20*/  HMMA.1688.F32.TF32 R124, R124, R66, R248 ;  /* 0x000000427c7c723c */ /* 0x000fe200000810f8 */
[----:B------:R-:W-:Y:S01]  /*55c30*/  MOV R243, R16 ;  /* 0x0000001000f37202 */ /* 0x000fe20000000f00 */
[----:B------:R-:W-:Y:S01]  /*55c40*/  STL.64 [R1+0x490], R224 ;  /* 0x000490e001007387 */ /* 0x000fe20000100a00 */
[----:B------:R1:W-:Y:S03]  /*55c50*/  STL.64 [R1+0x498], R226 ;  /* 0x000498e201007387 */ /* 0x0003e60000100a00 */
[----:B-1----:R1:W5:Y:S01]  /*55c60*/  LDL.LU.64 R226, [R1+0x16f8] ;  /* 0x0016f80001e27983 */ /* 0x0023620000300a00 */
[----:B------:R1:W5:Y:S02]  /*55c70*/  LDL.LU.64 R224, [R1+0x16f0] ;  /* 0x0016f00001e07983 */ /* 0x0003640000300a00 */
[----:B------:R-:W-:Y:S02]  /*55c80*/  STL.64 [R1+0x480], R68 ;  /* 0x0004804401007387 */ /* 0x000fe40000100a00 */
[----:B------:R1:W-:Y:S02]  /*55c90*/  STL.64 [R1+0x488], R70 ;  /* 0x0004884601007387 */ /* 0x0003e40000100a00 */
        /* <DEDUP_REMOVED lines=18> */
[----:B------:R1:W5:Y:S02]  /*55dc0*/  LDL.LU.64 R250, [R1+0x1698] ;  /* 0x0016980001fa7983 */ /* 0x0003640000300a00 */
[----:B------:R1:W5:Y:S01]  /*55dd0*/  LDL.LU.64 R248, [R1+0x1690] ;  /* 0x0016900001f87983 */ /* 0x0003620000300a00 */
[----:B------:R-:W-:Y:S01]  /*55de0*/  STL.64 [R1+0x3f0], R124 ;  /* 0x0003f07c01007387 */ /* 0x000fe20000100a00 */
[----:B------:R1:W-:Y:S02]  /*55df0*/  STL.64 [R1+0x3f8], R126 ;  /* 0x0003f87e01007387 */ /* 0x0003e40000100a00 */
[----:B------:R-:W-:Y:S01]  /*55e00*/  IMAD.MOV.U32 R201, RZ, RZ, R57 ;  /* 0x000000ffffc97224 */ /* 0x000fe200078e0039 */
[----:B------:R-:W-:Y:S01]  /*55e10*/  MOV R202, R56 ;  /* 0x0000003800ca7202 */ /* 0x000fe20000000f00 */
[----:B-1----:R-:W-:Y:S01]  /*55e20*/  IMAD.MOV.U32 R126, RZ, RZ, R5 ;  /* 0x000000ffff7e7224 */ /* 0x002fe200078e0005 */
[----:B------:R-:W-:-:S02]  /*55e30*/  MOV R127, R4 ;  /* 0x00000004007f7202 */ /* 0x000fc40000000f00 */
[C---:B------:R-:W-:Y:S01]  /*55e40*/  HMMA.1688.F32.TF32 R4, R84.reuse, R6, R136 ;  /* 0x000000065404723c */ /* 0x040fe20000081088 */
[----:B------:R1:W5:Y:S01]  /*55e50*/  LDL.LU.64 R138, [R1+0x1688] ;  /* 0x00168800018a7983 */ /* 0x0003620000300a00 */
[----:B------:R-:W-:Y:S02]  /*55e60*/  IMAD.MOV.U32 R124, RZ, RZ, R9 ;  /* 0x000000ffff7c7224 */ /* 0x000fe400078e0009 */
[----:B------:R-:W-:Y:S02]  /*55e70*/  IMAD.MOV.U32 R125, RZ, RZ, R8 ;  /* 0x000000ffff7d7224 */ /* 0x000fe400078e0008 */
[----:B------:R1:W5:Y:S01]  /*55e80*/  LDL.LU.64 R136, [R1+0x1680] ;  /* 0x0016800001887983 */ /* 0x0003620000300a00 */
[----:B------:R-:W3:Y:S01]  /*55e90*/  LDL R16, [R1+0xa1c] ;  /* 0x000a1c0001107983 */ /* 0x000ee20000100800 */
[C---:B------:R-:W-:Y:S01]  /*55ea0*/  HMMA.1688.F32.TF32 R8, R84.reuse, R10, R244 ;  /* 0x0000000a5408723c */ /* 0x040fe200000810f4 */
[----:B------:R1:W5:Y:S02]  /*55eb0*/  LDL.LU.64 R246, [R1+0x1678] ;  /* 0x0016780001f67983 */ /* 0x0003640000300a00 */
[----:B------:R1:W5:Y:S05]  /*55ec0*/  LDL.LU.64 R244, [R1+0x1670] ;  /* 0x0016700001f47983 */ /* 0x00036a0000300a00 */
[C---:B--2---:R-:W-:Y:S11]  /*55ed0*/  HMMA.1688.F32.TF32 R240, R84.reuse, R30, R240 ;  /* 0x0000001e54f0723c */ /* 0x044ff600000810f0 */
[----:B------:R-:W-:Y:S11]  /*55ee0*/  @!UPT UIADD3 URZ, URZ, URZ, URZ ;  /* 0x0000003f3f3ff290 */ /* 0x000ff6000fffe03f */
[----:B------:R-:W-:Y:S01]  /*55ef0*/  @!UPT UIADD3 URZ, URZ, URZ, URZ ;  /* 0x0000003f3f3ff290 */ /* 0x000fe2000fffe03f */
[----:B------:R-:W-:Y:S01]  /*55f00*/  STL.64 [R1+0x1e0], R240 ;  /* 0x0001e0f001007387 */ /* 0x000fe20000100a00 */
[----:B------:R2:W-:Y:S02]  /*55f10*/  STL.64 [R1+0x1e8], R242 ;  /* 0x0001e8f201007387 */ /* 0x0005e40000100a00 */
[----:B------:R-:W-:Y:S02]  /*55f20*/  IMAD.MOV.U32 R203, RZ, RZ, R53 ;  /* 0x000000ffffcb7224 */ /* 0x000fe400078e0035 */
[----:B------:R-:W-:Y:S01]  /*55f30*/  IMAD.MOV.U32 R164, RZ, RZ, R52 ;  /* 0x000000ffffa47224 */ /* 0x000fe200078e0034 */
[----:B--2---:R-:W2:Y:S01]  /*55f40*/  LDL.LU.64 R242, [R1+0x1668] ;  /* 0x0016680001f27983 */ /* 0x004ea20000300a00 */
[----:B------:R-:W2:Y:S02]  /*55f50*/  LDL.LU.64 R240, [R1+0x1660] ;  /* 0x0016600001f07983 */ /* 0x000ea40000300a00 */
[----:B------:R-:W-:Y:S01]  /*55f60*/  IMAD.MOV.U32 R30, RZ, RZ, R32 ;  /* 0x000000ffff1e7224 */ /* 0x000fe200078e0020 */
[----:B------:R-:W-:Y:S01]  /*55f70*/  MOV R31, R17 ;  /* 0x00000011001f7202 */ /* 0x000fe20000000f00 */
[C---:B------:R-:W-:Y:S08]  /*55f80*/  HMMA.1688.F32.TF32 R196, R84.reuse, R26, R196 ;  /* 0x0000001a54c4723c */ /* 0x040ff000000810c4 */
[C---:B------:R-:W-:Y:S08]  /*55f90*/  HMMA.1688.F32.TF32 R192, R84.reuse, R22, R192 ;  /* 0x0000001654c0723c */ /* 0x040ff000000810c0 */
[----:B------:R-:W-:Y:S01]  /*55fa0*/  HMMA.1688.F32.TF32 R152, R84, R14, R152 ;  /* 0x0000000e5498723c */ /* 0x000fe20000081098 */
[----:B------:R-:W-:-:S02]  /*55fb0*/  IMAD.MOV.U32 R26, RZ, RZ, R36 ;  /* 0x000000ffff1a7224 */ /* 0x000fc400078e0024 */
[----:B------:R-:W-:Y:S02]  /*55fc0*/  IMAD.MOV.U32 R27, RZ, RZ, R33 ;  /* 0x000000ffff1b7224 */ /* 0x000fe400078e0021 */
[----:B------:R-:W-:Y:S01]  /*55fd0*/  IMAD.MOV.U32 R22, RZ, RZ, R40 ;  /* 0x000000ffff167224 */ /* 0x000fe200078e0028 */
[----:B------:R-:W-:Y:S01]  /*55fe0*/  MOV R23, R37 ;  /* 0x0000002500177202 */ /* 0x000fe20000000f00 */
[----:B------:R-:W-:Y:S02]  /*55ff0*/  IMAD.MOV.U32 R14, RZ, RZ, R44 ;  /* 0x000000ffff0e7224 */ /* 0x000fe400078e002c */
[----:B------:R-:W-:Y:S01]  /*56000*/  IMAD.MOV.U32 R15, RZ, RZ, R41 ;  /* 0x000000ffff0f7224 */ /* 0x000fe200078e0029 */
[C---:B------:R-:W-:Y:S08]  /*56010*/  HMMA.1688.F32.TF32 R32, R84.reuse, R34, R28 ;  /* 0x000000225420723c */ /* 0x040ff0000008101c */
[C---:B------:R-:W-:Y:S08]  /*56020*/  HMMA.1688.F32.TF32 R28, R84.reuse, R38, R24 ;  /* 0x00000026541c723c */ /* 0x040ff00000081018 */
[C---:B------:R-:W-:Y:S08]  /*56030*/  HMMA.1688.F32.TF32 R24, R84.reuse, R42, R20 ;  /* 0x0000002a5418723c */ /* 0x040ff00000081014 */
[C---:B------:R-:W-:Y:S08]  /*56040*/  HMMA.1688.F32.TF32 R12, R84.reuse, R46, R12 ;  /* 0x0000002e540c723c */ /* 0x040ff0000008100c */
[C---:B------:R-:W-:Y:S01]  /*56050*/  HMMA.1688.F32.TF32 R20, R84.reuse, R50, R124 ;  /* 0x000000325414723c */ /* 0x040fe2000008107c */
[----:B------:R-:W-:Y:S01]  /*56060*/  STL.64 [R1+0x1d0], R32 ;  /* 0x0001d02001007387 */ /* 0x000fe20000100a00 */
[----:B------:R-:W-:Y:S02]  /*56070*/  STL.64 [R1+0x1d8], R34 ;  /* 0x0001d82201007387 */ /* 0x000fe40000100a00 */
[----:B------:R-:W-:Y:S02]  /*56080*/  STL.64 [R1+0x380], R28 ;  /* 0x0003801c01007387 */ /* 0x000fe40000100a00 */
[----:B------:R-:W-:Y:S01]  /*56090*/  STL.64 [R1+0x388], R30 ;  /* 0x0003881e01007387 */ /* 0x000fe20000100a00 */
[----:B------:R-:W-:Y:S01]  /*560a0*/  STL.64 [R1+0x360], R24 ;  /* 0x0003601801007387 */ /* 0x000fe20000100a00 */
[----:B------:R1:W-:Y:S07]  /*560b0*/  STL.64 [R1+0x368], R26 ;  /* 0x0003681a01007387 */ /* 0x0003ee0000100a00 */
[----:B------:R4:W-:Y:S02]  /*560c0*/  STL.64 [R1+0x340], R12 ;  /* 0x0003400c01007387 */ /* 0x0009e40000100a00 */
[----:B------:R-:W-:Y:S01]  /*560d0*/  STL.64 [R1+0x348], R14 ;  /* 0x0003480e01007387 */ /* 0x000fe20000100a00 */
[C---:B-1----:R-:W-:Y:S01]  /*560e0*/  HMMA.1688.F32.TF32 R24, R84.reuse, R54, R220 ;  /* 0x000000365418723c */ /* 0x042fe200000810dc */
[----:B----4-:R-:W4:Y:S04]  /*560f0*/  LDL.LU R12, [R1+0xa0c] ;  /* 0x000a0c00010c7983 */ /* 0x010f280000300800 */
[----:B------:R-:W-:Y:S02]  /*56100*/  STL.64 [R1+0x320], R20 ;  /* 0x0003201401007387 */ /* 0x000fe40000100a00 */
[----:B------:R1:W-:Y:S02]  /*56110*/  STL.64 [R1+0x328], R22 ;  /* 0x0003281601007387 */ /* 0x0003e40000100a00 */
[----:B------:R-:W-:Y:S01]  /*56120*/  IMAD.MOV.U32 R165, RZ, RZ, R49 ;  /* 0x000000ffffa57224 */ /* 0x000fe200078e0031 */
[----:B-1----:R-:W-:Y:S01]  /*56130*/  HMMA.1688.F32.TF32 R20, R84, R58, R200 ;  /* 0x0000003a5414723c */ /* 0x002fe200000810c8 */
[----:B------:R-:W-:Y:S01]  /*56140*/  MOV R166, R48 ;  /* 0x0000003000a67202 */ /* 0x000fe20000000f00 */
[----:B------:R-:W-:-:S11]  /*56150*/  IMAD.MOV.U32 R167, RZ, RZ, R45 ;  /* 0x000000ffffa77224 */ /* 0x000fd600078e002d */
[----:B------:R-:W-:Y:S01]  /*56160*/  STL.64 [R1+0x2f0], R24 ;  /* 0x0002f01801007387 */ /* 0x000fe20000100a00 */
[----:B------:R-:W-:Y:S02]  /*56170*/  STL.64 [R1+0x2f8], R26 ;  /* 0x0002f81a01007387 */ /* 0x000fe40000100a00 */
[----:B------:R-:W-:Y:S01]  /*56180*/  IMAD.MOV.U32 R2, RZ, RZ, c[0x0][0x180] ;  /* 0x00006000ff027624 */ /* 0x000fe200078e00ff */
[----:B------:R-:W-:Y:S06]  /*56190*/  BAR.SYNC.DEFER_BLOCKING 0x0 ;  /* 0x0000000000007b1d */ /* 0x000fec0000010000 */
[----:B------:R-:W-:Y:S01]  /*561a0*/  STL.64 [R1+0x2d0], R20 ;  /* 0x0002d01401007387 */ /* 0x000fe20000100a00 */
[----:B------:R1:W-:Y:S02]  /*561b0*/  STL.64 [R1+0x2d8], R22 ;  /* 0x0002d81601007387 */ /* 0x0003e40000100a00 */
[----:B------:R-:W4:Y:S02]  /*561c0*/  LDL.LU R15, [R1+0x1220] ;  /* 0x00122000010f7983 */ /* 0x000f240000300800 */
[----:B------:R-:W4:Y:S01]  /*561d0*/  LDL.LU R14, [R1+0x1224] ;  /* 0x00122400010e7983 */ /* 0x000f220000300800 */
[----:B-1----:R-:W-:Y:S01]  /*561e0*/  HMMA.1688.F32.TF32 R20, R84, R62, R164 ;  /* 0x0000003e5414723c */ /* 0x002fe200000810a4 */
[----:B------:R-:W-:Y:S11]  /*561f0*/  IMAD.MOV.U32 R17, RZ, RZ, 0x7f ;  /* 0x0000007fff117424 */ /* 0x000ff600078e00ff */
[----:B------:R-:W-:Y:S11]  /*56200*/  @!UPT UIADD3 URZ, URZ, URZ, URZ ;  /* 0x0000003f3f3ff290 */ /* 0x000ff6000fffe03f */
[----:B------:R-:W-:Y:S01]  /*56210*/  STL.64 [R1+0x2c0], R20 ;  /* 0x0002c01401007387 */ /* 0x000fe20000100a00 */
[----:B------:R2:W-:Y:S01]  /*56220*/  STL.64 [R1+0x2c8], R22 ;  /* 0x0002c81601007387 */ /* 0x0005e20000100a00 */
[----:B------:R-:W-:-:S04]  /*56230*/  IADD3 R17, R17, c[0x0][0x180], RZ ;  /* 0x0000600011117a10 */ /* 0x000fc80007ffe0ff */
[----:B------:R-:W-:-:S04]  /*56240*/  SHF.R.S32.HI R13, RZ, 0x1f, R17 ;  /* 0x0000001fff0d7819 */ /* 0x000fc80000011411 */
[----:B------:R-:W-:Y:S01]  /*56250*/  LEA.HI R13, R13, R17, RZ, 0x7 ;  /* 0x000000110d0d7211 */ /* 0x000fe200078f38ff */
[C---:B------:R-:W-:Y:S08]  /*56260*/  HMMA.1688.F32.TF32 R188, R84.reuse, R18, R188 ;  /* 0x0000001254bc723c */ /* 0x040ff000000810bc */
[----:B--2---:R-:W-:Y:S11]  /*56270*/  HMMA.1688.F32.TF32 R20, R84, R66, R240 ;  /* 0x000000425414723c */ /* 0x004ff600000810f0 */
[----:B------:R-:W-:Y:S11]  /*56280*/  @!UPT UIADD3 URZ, URZ, URZ, URZ ;  /* 0x0000003f3f3ff290 */ /* 0x000ff6000fffe03f */
[----:B------:R-:W-:Y:S01]  /*56290*/  @!UPT UIADD3 URZ, URZ, URZ, URZ ;  /* 0x0000003f3f3ff290 */ /* 0x000fe2000fffe03f */
[----:B------:R-:W-:Y:S01]  /*562a0*/  STL.64 [R1+0x280], R20 ;  /* 0x0002801401007387 */ /* 0x000fe20000100a00 */
[----:B------:R1:W-:Y:S02]  /*562b0*/  STL.64 [R1+0x288], R22 ;  /* 0x0002881601007387 */ /* 0x0003e40000100a00 */
[----:B------:R-:W2:Y:S02]  /*562c0*/  LDL.LU R29, [R1+0x1228] ;  /* 0x00122800011d7983 */ /* 0x000ea40000300800 */
[----:B------:R-:W2:Y:S01]  /*562d0*/  LDL.LU R24, [R1+0x122c] ;  /* 0x00122c0001187983 */ /* 0x000ea20000300800 */
[----:B------:R-:W2:Y:S01]  /*562e0*/  LDL.LU R30, [R1+0x1218] ;  /* 0x00121800011e7983 */ /* 0x000ea20000300800 */
[----:B------:R-:W2:Y:S02]  /*562f0*/  LDL.LU R17, [R1+0x1230] ;  /* 0x0012300001117983 */ /* 0x000ea40000300800 */
[----:B------:R-:W2:Y:S01]  /*56300*/  LDL.LU R26, [R1+0xa4c] ;  /* 0x000a4c00011a7983 */ /* 0x000ea20000300800 */
[----:B-1----:R-:W2:Y:S01]  /*56310*/  LDL.LU R23, [R1+0xa50] ;  /* 0x000a500001177983 */ /* 0x002ea20000300800 */
[----:B------:R-:W2:Y:S02]  /*56320*/  LDL.LU R21, [R1+0x1210] ;  /* 0x0012100001157983 */ /* 0x000ea40000300800 */
[----:B------:R-:W2:Y:S01]  /*56330*/  LDL.LU R18, [R1+0x121c] ;  /* 0x00121c0001127983 */ /* 0x000ea20000300800 */
[----:B------:R-:W1:Y:S01]  /*56340*/  S2R R20, SR_TID.X ;  /* 0x0000000000147919 */ /* 0x000e620000002100 */
[----:B------:R-:W-:Y:S01]  /*56350*/  IADD3 R2, R2, -0x100, RZ ;  /* 0xffffff0002027810 */ /* 0x000fe20007ffe0ff */
[----:B------:R-:W-:Y:S01]  /*56360*/  IMAD.MOV.U32 R22, RZ, RZ, c[0x0][0x188] ;  /* 0x00006200ff167624 */ /* 0x000fe200078e00ff */
[----:B------:R-:W-:-:S03]  /*56370*/  SHF.R.S32.HI R13, RZ, 0x7, R13 ;  /* 0x00000007ff0d7819 */ /* 0x000fc6000001140d */
[----:B---3--:R-:W-:Y:S01]  /*56380*/  IMAD R2, R16, -0x80, R2 ;  /* 0xffffff8010027824 */ /* 0x008fe200078e0202 */
[----:B------:R-:W-:Y:S02]  /*56390*/  IADD3 R13, R13, -0x2, RZ ;  /* 0xfffffffe0d0d7810 */ /* 0x000fe40007ffe0ff */
[----:B------:R-:W-:Y:S02]  /*563a0*/  SHF.L.U32 R22, R22, 0x7, RZ ;  /* 0x0000000716167819 */ /* 0x000fe400000006ff */
[----:B------:R-:W-:Y:S02]  /*563b0*/  ISETP.GT.AND P1, PT, R2, RZ, PT ;  /* 0x000000ff0200720c */ /* 0x000fe40003f24270 */
[----:B------:R-:W-:Y:S01]  /*563c0*/  ISETP.GE.AND P0, PT, R16, R13, PT ;  /* 0x0000000d1000720c */ /* 0x000fe20003f06270 */
[----:B------:R-:W-:Y:S01]  /*563d0*/  IMAD.SHL.U32 R22, R22, 0x4, RZ ;  /* 0x0000000416167824 */ /* 0x000fe200078e00ff */
[----:B------:R-:W-:Y:S02]  /*563e0*/  SEL R13, RZ, 0x4, !P1 ;  /* 0x00000004ff0d7807 */ /* 0x000fe40004800000 */
[----:B----4-:R-:W-:-:S02]  /*563f0*/  IADD3 R12, R12, 0x1, RZ ;  /* 0x000000010c0c7810 */ /* 0x010fc40007ffe0ff */
[----:B------:R-:W-:Y:S02]  /*56400*/  SEL R13, R13, RZ, !P0 ;  /* 0x000000ff0d0d7207 */ /* 0x000fe40004000000 */
[----:B------:R-:W-:Y:S02]  /*56410*/  ISETP.GT.AND P2, PT, R12, 0x1, PT ;  /* 0x000000010c00780c */ /* 0x000fe40003f44270 */
[----:B-1----:R-:W-:Y:S02]  /*56420*/  LOP3.LUT R33, R20, 0xff, RZ, 0xc0, !PT ;  /* 0x000000ff14217812 */ /* 0x002fe400078ec0ff */
[----:B------:R-:W-:Y:S02]  /*56430*/  ISETP.NE.U32.AND P1, PT, R13, RZ, PT ;  /* 0x000000ff0d00720c */ /* 0x000fe40003f25070 */
[----:B------:R-:W-:Y:S01]  /*56440*/  SEL R27, R12, RZ, !P2 ;  /* 0x000000ff0c1b7207 */ /* 0x000fe20005000000 */
[----:B------:R-:W-:Y:S01]  /*56450*/  IMAD.SHL.U32 R25, R33, 0x4, RZ ;  /* 0x0000000421197824 */ /* 0x000fe200078e00ff */
[----:B------:R-:W-:-:S04]  /*56460*/  ISETP.GT.AND P2, PT, R2, 0x4, PT ;  /* 0x000000040200780c */ /* 0x000fc80003f44270 */
[----:B------:R-:W-:Y:S02]  /*56470*/  LEA R12, R27, R25, 0x12 ;  /* 0x000000191b0c7211 */ /* 0x000fe400078e90ff */
[----:B------:R-:W-:-:S04]  /*56480*/  SEL R13, RZ, 0x4, !P2 ;  /* 0x00000004ff0d7807 */ /* 0x000fc80005000000 */
[----:B------:R-:W-:Y:S02]  /*56490*/  SEL R13, R13, RZ, !P0 ;  /* 0x000000ff0d0d7207 */ /* 0x000fe40004000000 */
[----:B------:R-:W-:-:S05]  /*564a0*/  IADD3 R14, P3, R14, R22, RZ ;  /* 0x000000160e0e7210 */ /* 0x000fca0007f7e0ff */
[----:B------:R-:W-:Y:S01]  /*564b0*/  IMAD.X R15, R15, 0x1, R0, P3 ;  /* 0x000000010f0f7824 */ /* 0x000fe200018e0600 */
[----:B------:R-:W-:Y:S01]  /*564c0*/  STL [R1+0x1224], R14 ;  /* 0x0012240e01007387 */ /* 0x000fe20000100800 */
[----:B------:R-:W-:Y:S03]  /*564d0*/  STL [R1+0xa0c], R27 ;  /* 0x000a0c1b01007387 */ /* 0x000fe60000100800 */
[----:B------:R1:W-:Y:S01]  /*564e0*/  STL [R1+0x1220], R15 ;  /* 0x0012200f01007387 */ /* 0x0003e20000100800 */
[----:B------:R-:W3:Y:S02]  /*564f0*/  LDL.LU R28, [R1+0xa70] ;  /* 0x000a7000011c7983 */ /* 0x000ee40000300800 */
[----:B------:R-:W4:Y:S01]  /*56500*/  LDL.LU R19, [R1+0x1214] ;  /* 0x0012140001137983 */ /* 0x000f220000300800 */
[----:B------:R-:W-:Y:S01]  /*56510*/  @!PT LDS RZ, [RZ] ;  /* 0x00000000fffff984 */ /* 0x000fe20000000800 */
[----:B------:R-:W-:Y:S01]  /*56520*/  @!PT LDS RZ, [RZ] ;  /* 0x00000000fffff984 */ /* 0x000fe20000000800 */
[----:B------:R-:W-:Y:S01]  /*56530*/  @!PT LDS RZ, [RZ] ;  /* 0x00000000fffff984 */ /* 0x000fe20000000800 */
[----:B------:R1:W-:Y:S01]  /*56540*/  LDGSTS.E [R12], [R14.64], P1 ;  /* 0x000000000e0c7fae */ /* 0x0003e20008921844 */
[----:B------:R-:W-:-:S02]  /*56550*/  ISETP.NE.U32.AND P2, PT, R13, RZ, PT ;  /* 0x000000ff0d00720c */ /* 0x000fc40003f45070 */
[-C--:B--2---:R-:W-:Y:S02]  /*56560*/  IADD3 R24, P3, R24, R22.reuse, RZ ;  /* 0x0000001618187210 */ /* 0x084fe40007f7e0ff */
[----:B------:R-:W-:-:S03]  /*56570*/  IADD3 R17, P4, R17, R22, RZ ;  /* 0x0000001611117210 */ /* 0x000fc60007f9e0ff */
[--C-:B------:R-:W-:Y:S01]  /*56580*/  IMAD.X R29, R29, 0x1, R0.reuse, P3 ;  /* 0x000000011d1d7824 */ /* 0x100fe200018e0600 */
[----:B------:R-:W-:Y:S01]  /*56590*/  STL [R1+0x122c], R24 ;  /* 0x00122c1801007387 */ /* 0x000fe20000100800 */
[----:B------:R-:W-:-:S03]  /*565a0*/  IMAD.X R30, R30, 0x1, R0, P4 ;  /* 0x000000011e1e7824 */ /* 0x000fc600020e0600 */
[----:B------:R2:W-:Y:S01]  /*565b0*/  STL [R1+0x1228], R29 ;  /* 0x0012281d01007387 */ /* 0x0005e20000100800 */
[----:B-1----:R-:W-:Y:S01]  /*565c0*/  MOV R15, R29 ;  /* 0x0000001d000f7202 */ /* 0x002fe20000000f00 */
[----:B------:R1:W-:Y:S02]  /*565d0*/  STL [R1+0x1230], R17 ;  /* 0x0012301101007387 */ /* 0x0003e40000100800 */
[----:B------:R-:W-:Y:S01]  /*565e0*/  IMAD.MOV.U32 R14, RZ, RZ, R24 ;  /* 0x000000ffff0e7224 */ /* 0x000fe200078e0018 */
[-C--:B------:R-:W-:Y:S02]  /*565f0*/  IADD3 R23, P3, R23, R22.reuse, RZ ;  /* 0x0000001617177210 */ /* 0x080fe40007f7e0ff */
[----:B------:R-:W-:Y:S02]  /*56600*/  IADD3 R18, P4, R18, R22, RZ ;  /* 0x0000001612127210 */ /* 0x000fe40007f9e0ff */
[----:B------:R1:W-:Y:S04]  /*56610*/  LDGSTS.E [R12+0x400], [R14.64], P1 ;  /* 0x004000000e0c7fae */ /* 0x0003e80008921844 */
[----:B--2---:R-:W2:Y:S01]  /*56620*/  LDL.LU R29, [R1+0xa6c] ;  /* 0x000a6c00011d7983 */ /* 0x004ea20000300800 */
[----:B------:R-:W-:Y:S02]  /*56630*/  STL [R1+0x1218], R30 ;  /* 0x0012181e01007387 */ /* 0x000fe40000100800 */
[----:B------:R-:W2:Y:S02]  /*56640*/  LDL.LU R24, [R1+0x1208] ;  /* 0x0012080001187983 */ /* 0x000ea40000300800 */
[----:B------:R-:W-:Y:S01]  /*56650*/  IMAD.X R26, R26, 0x1, R0, P3 ;  /* 0x000000011a1a7824 */ /* 0x000fe200018e0600 */
[----:B------:R-:W2:Y:S01]  /*56660*/  LDL.LU R31, [R1+0xa90] ;  /* 0x000a9000011f7983 */ /* 0x000ea20000300800 */
[----:B------:R-:W-:Y:S01]  /*56670*/  IADD3.X R21, R21, R0, RZ, P4, !PT ;  /* 0x0000000015157210 */ /* 0x000fe200027fe4ff */
[----:B-1----:R-:W-:-:S02]  /*56680*/  IMAD.MOV.U32 R14, RZ, RZ, R17 ;  /* 0x000000ffff0e7224 */ /* 0x002fc400078e0011 */
[----:B------:R-:W-:Y:S01]  /*56690*/  IMAD.MOV.U32 R15, RZ, RZ, R30 ;  /* 0x000000ffff0f7224 */ /* 0x000fe200078e001e */
[----:B------:R-:W2:Y:S01]  /*566a0*/  LDL.LU R17, [R1+0x120c] ;  /* 0x00120c0001117983 */ /* 0x000ea20000300800 */
[----:B------:R1:W-:Y:S02]  /*566b0*/  STL [R1+0xa50], R23 ;  /* 0x000a501701007387 */ /* 0x0003e40000100800 */
[----:B------:R1:W-:Y:S01]  /*566c0*/  STL [R1+0xa4c], R26 ;  /* 0x000a4c1a01007387 */ /* 0x0003e20000100800 */
[----:B------:R1:W-:Y:S01]  /*566d0*/  LDGSTS.E [R12+0x2000], [R14.64], P2 ;  /* 0x020000000e0c7fae */ /* 0x0003e20009121844 */
[----:B------:R-:W-:Y:S02]  /*566e0*/  STL [R1+0x121c], R18 ;  /* 0x00121c1201007387 */ /* 0x000fe40000100800 */
[----:B------:R-:W2:Y:S02]  /*566f0*/  LDL.LU R32, [R1+0xa8c] ;  /* 0x000a8c0001207983 */ /* 0x000ea40000300800 */
[----:B------:R1:W-:Y:S02]  /*56700*/  STL [R1+0x1210], R21 ;  /* 0x0012101501007387 */ /* 0x0003e40000100800 */
[----:B-1----:R-:W-:-:S02]  /*56710*/  IMAD.MOV.U32 R14, RZ, RZ, R23 ;  /* 0x000000ffff0e7224 */ /* 0x002fc400078e0017 */
[----:B------:R-:W-:Y:S01]  /*56720*/  IMAD.MOV.U32 R15, RZ, RZ, R26 ;  /* 0x000000ffff0f7224 */ /* 0x000fe200078e001a */
[----:B------:R-:W2:Y:S01]  /*56730*/  LDL.LU R23, [R1+0x1200] ;  /* 0x0012000001177983 */ /* 0x000ea20000300800 */
[----:B------:R-:W2:Y:S03]  /*56740*/  LDL.LU R26, [R1+0xaac] ;  /* 0x000aac00011a7983 */ /* 0x000ea60000300800 */
[----:B------:R1:W-:Y:S02]  /*56750*/  LDGSTS.E [R12+0x2400], [R14.64], P2 ;  /* 0x024000000e0c7fae */ /* 0x0003e40009121844 */
[----:B-1----:R-:W-:Y:S02]  /*56760*/  MOV R15, R21 ;  /* 0x00000015000f7202 */ /* 0x002fe40000000f00 */
[----:B------:R-:W2:Y:S01]  /*56770*/  LDL.LU R21, [R1+0xab0] ;  /* 0x000ab00001157983 */ /* 0x000ea20000300800 */
[----:B------:R-:W-:-:S02]  /*56780*/  IMAD.MOV.U32 R14, RZ, RZ, R18 ;  /* 0x000000ffff0e7224 */ /* 0x000fc400078e0012 */
[----:B------:R-:W2:Y:S02]  /*56790*/  LDL.LU R30, [R1+0x11f8] ;  /* 0x0011f800011e7983 */ /* 0x000ea40000300800 */
[----:B------:R-:W2:Y:S01]  /*567a0*/  LDL.LU R18, [R1+0x1204] ;  /* 0x0012040001127983 */ /* 0x000ea20000300800 */
[----:B------:R-:W-:-:S04]  /*567b0*/  ISETP.GT.AND P1, PT, R2, 0x8, PT ;  /* 0x000000080200780c */ /* 0x000fc80003f24270 */
[----:B------:R-:W-:-:S04]  /*567c0*/  SEL R13, RZ, 0x4, !P1 ;  /* 0x00000004ff0d7807 */ /* 0x000fc80004800000 */
[----:B------:R-:W-:-:S04]  /*567d0*/  SEL R13, R13, RZ, !P0 ;  /* 0x000000ff0d0d7207 */ /* 0x000fc80004000000 */
[----:B------:R-:W-:Y:S02]  /*567e0*/  ISETP.NE.U32.AND P1, PT, R13, RZ, PT ;  /* 0x000000ff0d00720c */ /* 0x000fe40003f25070 */
[-C--:B---3--:R-:W-:Y:S02]  /*567f0*/  IADD3 R28, P3, R28, R22.reuse, RZ ;  /* 0x000000161c1c7210 */ /* 0x088fe40007f7e0ff */
[----:B----4-:R-:W-:Y:S02]  /*56800*/  IADD3 R19, P4, R19, R22, RZ ;  /* 0x0000001613137210 */ /* 0x010fe40007f9e0ff */
[----:B------:R-:W-:Y:S01]  /*56810*/  ISETP.GT.AND P2, PT, R2, 0xc, PT ;  /* 0x0000000c0200780c */ /* 0x000fe20003f44270 */
[----:B------:R-:W-:Y:S03]  /*56820*/  STL [R1+0xa70], R28 ;  /* 0x000a701c01007387 */ /* 0x000fe60000100800 */
[----:B------:R-:W-:-:S03]  /*56830*/  SEL R13, RZ, 0x4, !P2 ;  /* 0x00000004ff0d7807 */ /* 0x000fc60005000000 */
[----:B------:R1:W-:Y:S01]  /*56840*/  LDGSTS.E [R12+0x4000], [R14.64], P1 ;  /* 0x040000000e0c7fae */ /* 0x0003e20008921844 */
[----:B------:R-:W-:-:S04]  /*56850*/  SEL R13, R13, RZ, !P0 ;  /* 0x000000ff0d0d7207 */ /* 0x000fc80004000000 */
[----:B------:R-:W-:Y:S01]  /*56860*/  ISETP.NE.U32.AND P2, PT, R13, RZ, PT ;  /* 0x000000ff0d00720c */ /* 0x000fe20003f45070 */
[----:B-1----:R-:W-:Y:S02]  /*56870*/  IMAD.MOV.U32 R14, RZ, RZ, R28 ;  /* 0x000000ffff0e7224 */ /* 0x002fe400078e001c */
[--C-:B--2---:R-:W-:Y:S02]  /*56880*/  IMAD.X R29, R29, 0x1, R0.reuse, P3 ;  /* 0x000000011d1d7824 */ /* 0x104fe400018e0600 */
[----:B------:R-:W-:-:S03]  /*56890*/  IMAD.X R24, R24, 0x1, R0, P4 ;  /* 0x0000000118187824 */ /* 0x000fc600020e0600 */
[----:B------:R1:W-:Y:S01]  /*568a0*/  STL [R1+0xa6c], R29 ;  /* 0x000a6c1d01007387 */ /* 0x0003e20000100800 */
[----:B------:R-:W-:Y:S01]  /*568b0*/  MOV R15, R29 ;  /* 0x0000001d000f7202 */ /* 0x000fe20000000f00 */
[----:B------:R-:W-:Y:S02]  /*568c0*/  STL [R1+0x1214], R19 ;  /* 0x0012141301007387 */ /* 0x000fe40000100800 */
[----:B------:R2:W-:Y:S02]  /*568d0*/  STL [R1+0x1208], R24 ;  /* 0x0012081801007387 */ /* 0x0005e40000100800 */
[----:B------:R3:W-:Y:S01]  /*568e0*/  LDGSTS.E [R12+0x4400], [R14.64], P1 ;  /* 0x044000000e0c7fae */ /* 0x0007e20008921844 */
[----:B------:R-:W-:-:S03]  /*568f0*/  ISETP.GT.AND P1, PT, R2, 0x10, PT ;  /* 0x000000100200780c */ /* 0x000fc60003f24270 */
[----:B-1----:R-:W4:Y:S01]  /*56900*/  LDL.LU R29, [R1+0xacc] ;  /* 0x000acc00011d7983 */ /* 0x002f220000300800 */
[----:B------:R-:W4:Y:S01]  /*56910*/  LDL.LU R28, [R1+0xad0] ;  /* 0x000ad000011c7983 */ /* 0x000f220000300800 */
[----:B------:R-:W-:Y:S02]  /*56920*/  SEL R13, RZ, 0x4, !P1 ;  /* 0x00000004ff0d7807 */ /* 0x000fe40004800000 */
[-C--:B------:R-:W-:Y:S01]  /*56930*/  IADD3 R31, P3, R31, R22.reuse, RZ ;  /* 0x000000161f1f7210 */ /* 0x080fe20007f7e0ff */
[----:B---3--:R-:W-:Y:S02]  /*56940*/  IMAD.MOV.U32 R15, RZ, RZ, R24 ;  /* 0x000000ffff0f7224 */ /* 0x008fe400078e0018 */
[----:B------:R-:W-:Y:S01]  /*56950*/  IMAD.MOV.U32 R14, RZ, RZ, R19 ;  /* 0x000000ffff0e7224 */ /* 0x000fe200078e0013 */
[----:B--2---:R-:W2:Y:S01]  /*56960*/  LDL.LU R24, [R1+0x11f0] ;  /* 0x0011f00001187983 */ /* 0x004ea20000300800 */
[----:B------:R-:W3:Y:S01]  /*56970*/  LDL.LU R19, [R1+0x11fc] ;  /* 0x0011fc0001137983 */ /* 0x000ee20000300800 */
[----:B------:R-:W-:Y:S01]  /*56980*/  SEL R13, R13, RZ, !P0 ;  /* 0x000000ff0d0d7207 */ /* 0x000fe20004000000 */
[----:B------:R-:W-:Y:S01]  /*56990*/  IMAD.X R32, R32, 0x1, R0, P3 ;  /* 0x0000000120207824 */ /* 0x000fe200018e0600 */
[----:B------:R-:W-:Y:S01]  /*569a0*/  IADD3 R17, P4, R17, R22, RZ ;  /* 0x0000001611117210 */ /* 0x000fe20007f9e0ff */
[----:B------:R1:W-:Y:S01]  /*569b0*/  LDGSTS.E [R12+0x6000], [R14.64], P2 ;  /* 0x060000000e0c7fae */ /* 0x0003e20009121844 */
[----:B------:R-:W-:-:S02]  /*569c0*/  ISETP.NE.U32.AND P1, PT, R13, RZ, PT ;  /* 0x000000ff0d00720c */ /* 0x000fc40003f25070 */
[----:B------:R-:W-:Y:S01]  /*569d0*/  IADD3.X R23, R23, R0, RZ, P4, !PT ;  /* 0x0000000017177210 */ /* 0x000fe200027fe4ff */
[----:B------:R-:W-:Y:S01]  /*569e0*/  STL [R1+0xa90], R31 ;  /* 0x000a901f01007387 */ /* 0x000fe20000100800 */
[----:B------:R-:W-:Y:S02]  /*569f0*/  STL [R1+0xa8c], R32 ;  /* 0x000a8c2001007387 */ /* 0x000fe40000100800 */
[----:B------:R-:W-:Y:S02]  /*56a00*/  STL [R1+0x120c], R17 ;  /* 0x00120c1101007387 */ /* 0x000fe40000100800 */
[----:B-1----:R-:W-:Y:S02]  /*56a10*/  IMAD.MOV.U32 R14, RZ, RZ, R31 ;  /* 0x000000ffff0e7224 */ /* 0x002fe400078e001f */
[----:B------:R-:W-:Y:S01]  /*56a20*/  IMAD.MOV.U32 R15, RZ, RZ, R32 ;  /* 0x000000ffff0f7224 */ /* 0x000fe200078e0020 */
[----:B------:R-:W-:-:S04]  /*56a30*/  IADD3 R21, P3, R21, R22, RZ ;  /* 0x0000001615157210 */ /* 0x000fc80007f7e0ff */
[----:B------:R1:W-:Y:S01]  /*56a40*/  LDGSTS.E [R12+0x6400], [R14.64], P2 ;  /* 0x064000000e0c7fae */ /* 0x0003e20009121844 */
[----:B------:R-:W-:-:S03]  /*56a50*/  IADD3 R18, P4, R18, R22, RZ ;  /* 0x0000001612127210 */ /* 0x000fc60007f9e0ff */
[----:B------:R1:W-:Y:S01]  /*56a60*/  STL [R1+0x1200], R23 ;  /* 0x0012001701007387 */ /* 0x0003e20000100800 */
[--C-:B------:R-:W-:Y:S02]  /*56a70*/  IMAD.X R26, R26, 0x1, R0.reuse, P3 ;  /* 0x000000011a1a7824 */ /* 0x100fe400018e0600 */
[----:B------:R-:W-:Y:S02]  /*56a80*/  IMAD.X R30, R30, 0x1, R0, P4 ;  /* 0x000000011e1e7824 */ /* 0x000fe400020e0600 */
[----:B-1----:R-:W-:Y:S01]  /*56a90*/  IMAD.MOV.U32 R14, RZ, RZ, R17 ;  /* 0x000000ffff0e7224 */ /* 0x002fe200078e0011 */
[----:B------:R-:W-:Y:S02]  /*56aa0*/  MOV R15, R23 ;  /* 0x00000017000f7202 */ /* 0x000fe40000000f00 */
[----:B------:R-:W2:Y:S01]  /*56ab0*/  LDL.LU R23, [R1+0xaf0] ;  /* 0x000af00001177983 */ /* 0x000ea20000300800 */
[----:B------:R-:W2:Y:S02]  /*56ac0*/  LDL.LU R17, [R1+0x11f4] ;  /* 0x0011f40001117983 */ /* 0x000ea40000300800 */
[----:B------:R-:W-:Y:S01]  /*56ad0*/  STL [R1+0xab0], R21 ;  /* 0x000ab01501007387 */ /* 0x000fe20000100800 */
[----:B------:R1:W-:Y:S01]  /*56ae0*/  LDGSTS.E [R12+0x8000], [R14.64], P1 ;  /* 0x080000000e0c7fae */ /* 0x0003e20008921844 */
[----:B------:R1:W-:Y:S02]  /*56af0*/  STL [R1+0xaac], R26 ;  /* 0x000aac1a01007387 */ /* 0x0003e40000100800 */
[----:B------:R1:W-:Y:S02]  /*56b00*/  STL [R1+0x1204], R18 ;  /* 0x0012041201007387 */ /* 0x0003e40000100800 */
[----:B-1----:R-:W-:Y:S01]  /*56b10*/  MOV R15, R26 ;  /* 0x0000001a000f7202 */ /* 0x002fe20000000f00 */
[----:B------:R-:W-:Y:S01]  /*56b20*/  IMAD.MOV.U32 R14, RZ, RZ, R21 ;  /* 0x000000ffff0e7224 */ /* 0x000fe200078e0015 */
[----:B------:R-:W2:Y:S01]  /*56b30*/  LDL.LU R26, [R1+0xaec] ;  /* 0x000aec00011a7983 */ /* 0x000ea20000300800 */
[----:B------:R-:W-:Y:S02]  /*56b40*/  STL [R1+0x11f8], R30 ;  /* 0x0011f81e01007387 */ /* 0x000fe40000100800 */
[----:B------:R-:W2:Y:S01]  /*56b50*/  LDL.LU R21, [R1+0x11e8] ;  /* 0x0011e80001157983 */ /* 0x000ea20000300800 */
[----:B------:R-:W-:Y:S01]  /*56b60*/  ISETP.GT.AND P2, PT, R2, 0x14, PT ;  /* 0x000000140200780c */ /* 0x000fe20003f44270 */
[----:B------:R1:W-:Y:S04]  /*56b70*/  LDGSTS.E [R12+0x8400], [R14.64], P1 ;  /* 0x084000000e0c7fae */ /* 0x0003e80008921844 */
[----:B------:R-:W2:Y:S01]  /*56b80*/  LDL.LU R31, [R1+0xb10] ;  /* 0x000b1000011f7983 */ /* 0x000ea20000300800 */
[----:B------:R-:W-:-:S04]  /*56b90*/  SEL R13, RZ, 0x4, !P2 ;  /* 0x00000004ff0d7807 */ /* 0x000fc80005000000 */
[----:B------:R-:W-:-:S04]  /*56ba0*/  SEL R13, R13, RZ, !P0 ;  /* 0x000000ff0d0d7207 */ /* 0x000fc80004000000 */
[----:B------:R-:W-:Y:S01]  /*56bb0*/  ISETP.NE.U32.AND P2, PT, R13, RZ, PT ;  /* 0x000000ff0d00720c */ /* 0x000fe20003f45070 */
[----:B-1----:R-:W-:Y:S02]  /*56bc0*/  IMAD.MOV.U32 R14, RZ, RZ, R18 ;  /* 0x000000ffff0e7224 */ /* 0x002fe400078e0012 */
[----:B------:R-:W-:Y:S01]  /*56bd0*/  IMAD.MOV.U32 R15, RZ, RZ, R30 ;  /* 0x000000ffff0f7224 */ /* 0x000fe200078e001e */
[----:B------:R-:W2:Y:S01]  /*56be0*/  LDL.LU R18, [R1+0x11ec] ;  /* 0x0011ec0001127983 */ /* 0x000ea20000300800 */
[----:B------:R-:W-:-:S04]  /*56bf0*/  ISETP.GT.AND P1, PT, R2, 0x18, PT ;  /* 0x000000180200780c */ /* 0x000fc80003f24270 */
[----:B------:R-:W-:-:S04]  /*56c00*/  SEL R13, RZ, 0x4, !P1 ;  /* 0x00000004ff0d7807 */ /* 0x000fc80004800000 */
[----:B------:R1:W-:Y:S01]  /*56c10*/  LDGSTS.E [R12+0xa000], [R14.64], P2 ;  /* 0x0a0000000e0c7fae */ /* 0x0003e20009121844 */
[----:B------:R-:W-:-:S04]  /*56c20*/  SEL R13, R13, RZ, !P0 ;  /* 0x000000ff0d0d7207 */ /* 0x000fc80004000000 */
[----:B------:R-:W-:Y:S02]  /*56c30*/  ISETP.NE.U32.AND P1, PT, R13, RZ, PT ;  /* 0x000000ff0d00720c */ /* 0x000fe40003f25070 */
[----:B----4-:R-:W-:-:S05]  /*56c40*/  IADD3 R28, P3, R28, R22, RZ ;  /* 0x000000161c1c7210 */ /* 0x010fca0007f7e0ff */
[----:B------:R-:W-:Y:S01]  /*56c50*/  IMAD.X R29, R29, 0x1, R0, P3 ;  /* 0x000000011d1d7824 */ /* 0x000fe200018e0600 */
[----:B------:R4:W-:Y:S01]  /*56c60*/  STL [R1+0xad0], R28 ;  /* 0x000ad01c01007387 */ /* 0x0009e20000100800 */
[----:B---3--:R-:W-:-:S03]  /*56c70*/  IADD3 R19, P4, R19, R22, RZ ;  /* 0x0000001613137210 */ /* 0x008fc60007f9e0ff */
[----:B------:R3:W-:Y:S01]  /*56c80*/  STL [R1+0xacc], R29 ;  /* 0x000acc1d01007387 */ /* 0x0007e20000100800 */
[----:B-1----:R-:W-:Y:S02]  /*56c90*/  IMAD.MOV.U32 R14, RZ, RZ, R28 ;  /* 0x000000ffff0e7224 */ /* 0x002fe400078e001c */
[----:B------:R-:W-:Y:S01]  /*56ca0*/  IMAD.MOV.U32 R15, RZ, RZ, R29 ;  /* 0x000000ffff0f7224 */ /* 0x000fe200078e001d */
[----:B--2---:R-:W-:Y:S01]  /*56cb0*/  IADD3.X R24, R24, R0, RZ, P4, !PT ;  /* 0x0000000018187210 */ /* 0x004fe200027fe4ff */
[----:B------:R-:W-:Y:S01]  /*56cc0*/  STL [R1+0x11fc], R19 ;  /* 0x0011fc1301007387 */ /* 0x000fe20000100800 */
[----:B------:R-:W2:Y:S03]  /*56cd0*/  LDL.LU R32, [R1+0xb0c] ;  /* 0x000b0c0001207983 */ /* 0x000ea60000300800 */
[----:B------:R1:W-:Y:S04]  /*56ce0*/  LDGSTS.E [R12+0xa400], [R14.64], P2 ;  /* 0x0a4000000e0c7fae */ /* 0x0003e80009121844 */
[----:B------:R1:W-:Y:S01]  /*56cf0*/  STL [R1+0x11f0], R24 ;  /* 0x0011f01801007387 */ /* 0x0003e20000100800 */
[----:B----4-:R-:W4:Y:S02]  /*56d00*/  LDL.LU R28, [R1+0x11e0] ;  /* 0x0011e000011c7983 */ /* 0x010f240000300800 */
[----:B---3--:R-:W3:Y:S01]  /*56d10*/  LDL.LU R29, [R1+0xb2c] ;  /* 0x000b2c00011d7983 */ /* 0x008ee20000300800 */
[----:B-1----:R-:W-:-:S02]  /*56d20*/  MOV R15, R24 ;  /* 0x00000018000f7202 */ /* 0x002fc40000000f00 */
[----:B------:R-:W3:Y:S01]  /*56d30*/  LDL.LU R24, [R1+0xb30] ;  /* 0x000b300001187983 */ /* 0x000ee20000300800 */
[----:B------:R-:W-:Y:S02]  /*56d40*/  IMAD.MOV.U32 R14, RZ, RZ, R19 ;  /* 0x000000ffff0e7224 */ /* 0x000fe400078e0013 */
[----:B------:R-:W3:Y:S02]  /*56d50*/  LDL.LU R30, [R1+0x11d8] ;  /* 0x0011d800011e7983 */ /* 0x000ee40000300800 */
[----:B------:R-:W3:Y:S01]  /*56d60*/  LDL.LU R19, [R1+0x11e4] ;  /* 0x0011e40001137983 */ /* 0x000ee20000300800 */
[----:B------:R1:W-:Y:S01]  /*56d70*/  LDGSTS.E [R12+0xc000], [R14.64], P1 ;  /* 0x0c0000000e0c7fae */ /* 0x0003e20008921844 */
[-C--:B------:R-:W-:Y:S02]  /*56d80*/  IADD3 R23, P3, R23, R22.reuse, RZ ;  /* 0x0000001617177210 */ /* 0x080fe40007f7e0ff */
[----:B------:R-:W-:-:S03]  /*56d90*/  IADD3 R17, P4, R17, R22, RZ ;  /* 0x0000001611117210 */ /* 0x000fc60007f9e0ff */
[----:B------:R-:W-:Y:S01]  /*56da0*/  STL [R1+0xaf0], R23 ;  /* 0x000af01701007387 */ /* 0x000fe20000100800 */
[----:B-1----:R-:W-:Y:S02]  /*56db0*/  IMAD.MOV.U32 R14, RZ, RZ, R23 ;  /* 0x000000ffff0e7224 */ /* 0x002fe400078e0017 */
[--C-:B------:R-:W-:Y:S02]  /*56dc0*/  IMAD.X R26, R26, 0x1, R0.reuse, P3 ;  /* 0x000000011a1a7824 */ /* 0x100fe400018e0600 */
[----:B------:R-:W-:-:S03]  /*56dd0*/  IMAD.X R21, R21, 0x1, R0, P4 ;  /* 0x0000000115157824 */ /* 0x000fc600020e0600 */
[----:B------:R1:W-:Y:S01]  /*56de0*/  STL [R1+0xaec], R26 ;  /* 0x000aec1a01007387 */ /* 0x0003e20000100800 */
[----:B------:R-:W-:Y:S01]  /*56df0*/  MOV R15, R26 ;  /* 0x0000001a000f7202 */ /* 0x000fe20000000f00 */
[----:B------:R-:W-:Y:S02]  /*56e00*/  STL [R1+0x11f4], R17 ;  /* 0x0011f41101007387 */ /* 0x000fe40000100800 */
[----:B------:R1:W-:Y:S02]  /*56e10*/  STL [R1+0x11e8], R21 ;  /* 0x0011e81501007387 */ /* 0x0003e40000100800 */
[----:B------:R1:W-:Y:S04]  /*56e20*/  LDGSTS.E [R12+0xc400], [R14.64], P1 ;  /* 0x0c4000000e0c7fae */ /* 0x0003e80008921844 */
[----:B-1----:R-:W3:Y:S01]  /*56e30*/  LDL.LU R26, [R1+0xb4c] ;  /* 0x000b4c00011a7983 */ /* 0x002ee20000300800 */
[----:B------:R-:W3:Y:S02]  /*56e40*/  LDL.LU R23, [R1+0xb50] ;  /* 0x000b500001177983 */ /* 0x000ee40000300800 */
[----:B------:R-:W-:-:S02]  /*56e50*/  IMAD.MOV.U32 R15, RZ, RZ, R21 ;  /* 0x000000ffff0f7224 */ /* 0x000fc400078e0015 */
[----:B------:R-:W-:Y:S01]  /*56e60*/  IMAD.MOV.U32 R14, RZ, RZ, R17 ;  /* 0x000000ffff0e7224 */ /* 0x000fe200078e0011 */
[----:B------:R-:W3:Y:S01]  /*56e70*/  LDL.LU R21, [R1+0x11d0] ;  /* 0x0011d00001157983 */ /* 0x000ee20000300800 */
[----:B------:R-:W3:Y:S01]  /*56e80*/  LDL.LU R17, [R1+0x11dc] ;  /* 0x0011dc0001117983 */ /* 0x000ee20000300800 */
[----:B------:R-:W-:-:S04]  /*56e90*/  ISETP.GT.AND P2, PT, R2, 0x1c, PT ;  /* 0x0000001c0200780c */ /* 0x000fc80003f44270 */
[----:B------:R-:W-:-:S04]  /*56ea0*/  SEL R13, RZ, 0x4, !P2 ;  /* 0x00000004ff0d7807 */ /* 0x000fc80005000000 */
[----:B------:R-:W-:Y:S02]  /*56eb0*/  SEL R13, R13, RZ, !P0 ;  /* 0x000000ff0d0d7207 */ /* 0x000fe40004000000 */
[----:B------:R-:W-:Y:S02]  /*56ec0*/  ISETP.GT.AND P1, PT, R2, 0x20, PT ;  /* 0x000000200200780c */ /* 0x000fe40003f24270 */
[----:B------:R-:W-:Y:S02]  /*56ed0*/  ISETP.NE.U32.AND P2, PT, R13, RZ, PT ;  /* 0x000000ff0d00720c */ /* 0x000fe40003f45070 */
[----:B------:R-:W-:Y:S01]  /*56ee0*/  SEL R13, RZ, 0x4, !P1 ;  /* 0x00000004ff0d7807 */ /* 0x000fe20004800000 */
[----:B------:R-:W-:-:S03]  /*56ef0*/  IADD3 R31, P3, R31, R22, RZ ;  /* 0x000000161f1f7210 */ /* 0x000fc60007f7e0ff */
[----:B------:R-:W-:Y:S02]  /*56f00*/  SEL R13, R13, RZ, !P0 ;  /* 0x000000ff0d0d7207 */ /* 0x000fe40004000000 */
[----:B------:R-:W-:Y:S02]  /*56f10*/  IADD3 R18, P4, R18, R22, RZ ;  /* 0x0000001612127210 */ /* 0x000fe40007f9e0ff */
[----:B------:R-:W-:-:S03]  /*56f20*/  ISETP.NE.U32.AND P1, PT, R13, RZ, PT ;  /* 0x000000ff0d00720c */ /* 0x000fc60003f25070 */
[----:B------:R1:W-:Y:S04]  /*56f30*/  LDGSTS.E [R12+0xe000], [R14.64], P2 ;  /* 0x0e0000000e0c7fae */ /* 0x0003e80009121844 */
[----:B------:R-:W-:Y:S01]  /*56f40*/  STL [R1+0xb10], R31 ;  /* 0x000b101f01007387 */ /* 0x000fe20000100800 */
[----:B-1----:R-:W-:Y:S02]  /*56f50*/  IMAD.MOV.U32 R14, RZ, RZ, R31 ;  /* 0x000000ffff0e7224 */ /* 0x002fe400078e001f */
[----:B--2---:R-:W-:-:S04]  /*56f60*/  IMAD.X R32, R32, 0x1, R0, P3 ;  /* 0x0000000120207824 */ /* 0x004fc800018e0600 */
[----:B------:R-:W-:Y:S01]  /*56f70*/  IMAD.MOV.U32 R15, RZ, RZ, R32 ;  /* 0x000000ffff0f7224 */ /* 0x000fe200078e0020 */
[----:B----4-:R-:W-:Y:S01]  /*56f80*/  IADD3.X R28, R28, R0, RZ, P4, !PT ;  /* 0x000000001c1c7210 */ /* 0x010fe200027fe4ff */
[----:B------:R-:W-:Y:S04]  /*56f90*/  STL [R1+0xb0c], R32 ;  /* 0x000b0c2001007387 */ /* 0x000fe80000100800 */
[----:B------:R1:W-:Y:S01]  /*56fa0*/  LDGSTS.E [R12+0xe400], [R14.64], P2 ;  /* 0x0e4000000e0c7fae */ /* 0x0003e20009121844 */
[----:B------:R-:W-:Y:S01]  /*56fb0*/  STL [R1+0x11ec], R18 ;  /* 0x0011ec1201007387 */ /* 0x000fe20000100800 */
[----:B------:R-:W-:Y:S02]  /*56fc0*/  ISETP.GT.AND P2, PT, R2, 0x24, PT ;  /* 0x000000240200780c */ /* 0x000fe40003f44270 */
[----:B---3--:R-:W-:-:S02]  /*56fd0*/  IADD3 R24, P3, R24, R22, RZ ;  /* 0x0000001618187210 */ /* 0x008fc40007f7e0ff */
[----:B------:R-:W-:Y:S01]  /*56fe0*/  IADD3 R19, P4, R19, R22, RZ ;  /* 0x0000001613137210 */ /* 0x000fe20007f9e0ff */
[----:B-1----:R-:W-:Y:S01]  /*56ff0*/  IMAD.MOV.U32 R14, RZ, RZ, R18 ;  /* 0x000000ffff0e7224 */ /* 0x002fe200078e0012 */
[----:B------:R-:W-:Y:S01]  /*57000*/  MOV R15, R28 ;  /* 0x0000001c000f7202 */ /* 0x000fe20000000f00 */
[--C-:B------:R-:W-:Y:S01]  /*57010*/  IMAD.X R29, R29, 0x1, R0.reuse, P3 ;  /* 0x000000011d1d7824 */ /* 0x100fe200018e0600 */
[----:B------:R1:W-:Y:S01]  /*57020*/  STL [R1+0x11e0], R28 ;  /* 0x0011e01c01007387 */ /* 0x0003e20000100800 */
[----:B------:R-:W-:Y:S01]  /*57030*/  IMAD.X R30, R30, 0x1, R0, P4 ;  /* 0x000000011e1e7824 */ /* 0x000fe200020e0600 */
[----:B------:R-:W-:Y:S02]  /*57040*/  SEL R13, RZ, 0x4, !P2 ;  /* 0x00000004ff0d7807 */ /* 0x000fe40005000000 */
[----:B------:R2:W-:Y:S04]  /*57050*/  LDGSTS.E [R12+0x10000], [R14.64], P1 ;  /* 0x100000000e0c7fae */ /* 0x0005e80008921844 */
[----:B-1----:R-:W3:Y:S01]  /*57060*/  LDL.LU R28, [R1+0xb70] ;  /* 0x000b7000011c7983 */ /* 0x002ee20000300800 */
[----:B------:R-:W4:Y:S02]  /*57070*/  LDL.LU R18, [R1+0x11d4] ;  /* 0x0011d40001127983 */ /* 0x000f240000300800 */
[----:B------:R-:W-:Y:S02]  /*57080*/  STL [R1+0xb30], R24 ;  /* 0x000b301801007387 */ /* 0x000fe40000100800 */
[----:B------:R1:W-:Y:S01]  /*57090*/  STL [R1+0xb2c], R29 ;  /* 0x000b2c1d01007387 */ /* 0x0003e20000100800 */
[----:B------:R1:W-:Y:S01]  /*570a0*/  STL [R1+0x11e4], R19 ;  /* 0x0011e41301007387 */ /* 0x0003e20000100800 */
[----:B--2---:R-:W-:-:S02]  /*570b0*/  MOV R15, R29 ;  /* 0x0000001d000f7202 */ /* 0x004fc40000000f00 */
[----:B------:R-:W-:Y:S01]  /*570c0*/  SEL R13, R13, RZ, !P0 ;  /* 0x000000ff0d0d7207 */ /* 0x000fe20004000000 */
[----:B------:R-:W-:Y:S01]  /*570d0*/  IMAD.MOV.U32 R14, RZ, RZ, R24 ;  /* 0x000000ffff0e7224 */ /* 0x000fe200078e0018 */
[----:B-1----:R-:W2:Y:S01]  /*570e0*/  LDL.LU R29, [R1+0xb6c] ;  /* 0x000b6c00011d7983 */ /* 0x002ea20000300800 */
[----:B------:R-:W-:Y:S02]  /*570f0*/  STL [R1+0x11d8], R30 ;  /* 0x0011d81e01007387 */ /* 0x000fe40000100800 */
[----:B------:R-:W2:Y:S01]  /*57100*/  LDL.LU R24, [R1+0x11c8] ;  /* 0x0011c80001187983 */ /* 0x000ea20000300800 */
[----:B------:R-:W-:Y:S01]  /*57110*/  ISETP.NE.U32.AND P2, PT, R13, RZ, PT ;  /* 0x000000ff0d00720c */ /* 0x000fe20003f45070 */
[----:B------:R1:W-:Y:S04]  /*57120*/  LDGSTS.E [R12+0x10400], [R14.64], P1 ;  /* 0x104000000e0c7fae */ /* 0x0003e80008921844 */
[----:B------:R-:W2:Y:S01]  /*57130*/  LDL.LU R31, [R1+0xb90] ;  /* 0x000b9000011f7983 */ /* 0x000ea20000300800 */
[----:B-1----:R-:W-:-:S02]  /*57140*/  IMAD.MOV.U32 R14, RZ, RZ, R19 ;  /* 0x000000ffff0e7224 */ /* 0x002fc400078e0013 */
[----:B------:R-:W-:Y:S01]  /*57150*/  IMAD.MOV.U32 R15, RZ, RZ, R30 ;  /* 0x000000ffff0f7224 */ /* 0x000fe200078e001e */
[----:B------:R-:W2:Y:S01]  /*57160*/  LDL.LU R19, [R1+0x11cc] ;  /* 0x0011cc0001137983 */ /* 0x000ea20000300800 */
[----:B------:R-:W-:-:S03]  /*57170*/  IADD3 R23, P3, R23, R22, RZ ;  /* 0x0000001617177210 */ /* 0x000fc60007f7e0ff */
[----:B------:R1:W-:Y:S02]  /*57180*/  LDGSTS.E [R12+0x12000], [R14.64], P2 ;  /* 0x120000000e0c7fae */ /* 0x0003e40009121844 */
[----:B------:R-:W-:Y:S02]  /*57190*/  IMAD.X R26, R26, 0x1, R0, P3 ;  /* 0x000000011a1a7824 */ /* 0x000fe400018e0600 */
[----:B------:R1:W-:Y:S01]  /*571a0*/  STL [R1+0xb50], R23 ;  /* 0x000b501701007387 */ /* 0x0003e20000100800 */
[----:B------:R-:W-:-:S03]  /*571b0*/  IADD3 R17, P4, R17, R22, RZ ;  /* 0x0000001611117210 */ /* 0x000fc60007f9e0ff */
[----:B------:R1:W-:Y:S02]  /*571c0*/  STL [R1+0xb4c], R26 ;  /* 0x000b4c1a01007387 */ /* 0x0003e40000100800 */
[----:B-1----:R-:W-:Y:S01]  /*571d0*/  IMAD.MOV.U32 R14, RZ, RZ, R23 ;  /* 0x000000ffff0e7224 */ /* 0x002fe200078e0017 */
[----:B------:R-:W-:Y:S01]  /*571e0*/  IADD3.X R21, R21, R0, RZ, P4, !PT ;  /* 0x0000000015157210 */ /* 0x000fe200027fe4ff */
[----:B------:R-:W-:Y:S01]  /*571f0*/  IMAD.MOV.U32 R15, RZ, RZ, R26 ;  /* 0x000000ffff0f7224 */ /* 0x000fe200078e001a */
[----:B------:R-:W-:Y:S01]  /*57200*/  STL [R1+0x11dc], R17 ;  /* 0x0011dc1101007387 */ /* 0x000fe20000100800 */
[----:B------:R-:W2:Y:S02]  /*57210*/  LDL.LU R32, [R1+0xb8c] ;  /* 0x000b8c0001207983 */ /* 0x000ea40000300800 */
[----:B------:R1:W-:Y:S02]  /*57220*/  STL [R1+0x11d0], R21 ;  /* 0x0011d01501007387 */ /* 0x0003e40000100800 */
[----:B------:R-:W2:Y:S01]  /*57230*/  LDL.LU R23, [R1+0x11c0] ;  /* 0x0011c00001177983 */ /* 0x000ea20000300800 */
[----:B------:R1:W-:Y:S04]  /*57240*/  LDGSTS.E [R12+0x12400], [R14.64], P2 ;  /* 0x124000000e0c7fae */ /* 0x0003e80009121844 */
[----:B------:R-:W2:Y:S01]  /*57250*/  LDL.LU R26, [R1+0xbac] ;  /* 0x000bac00011a7983 */ /* 0x000ea20000300800 */
[----:B-1----:R-:W-:-:S03]  /*57260*/  MOV R15, R21 ;  /* 0x00000015000f7202 */ /* 0x002fc60000000f00 */
[----:B------:R-:W2:Y:S01]  /*57270*/  LDL.LU R21, [R1+0xbb0] ;  /* 0x000bb00001157983 */ /* 0x000ea20000300800 */
[----:B------:R-:W-:Y:S02]  /*57280*/  IMAD.MOV.U32 R14, RZ, RZ, R17 ;  /* 0x000000ffff0e7224 */ /* 0x000fe400078e0011 */
[----:B------:R-:W2:Y:S02]  /*57290*/  LDL.LU R30, [R1+0x11b8] ;  /* 0x0011b800011e7983 */ /* 0x000ea40000300800 */
[----:B------:R-:W2:Y:S01]  /*572a0*/  LDL.LU R17, [R1+0x11c4] ;  /* 0x0011c40001117983 */ /* 0x000ea20000300800 */
[----:B------:R-:W-:-:S04]  /*572b0*/  ISETP.GT.AND P1, PT, R2, 0x28, PT ;  /* 0x000000280200780c */ /* 0x000fc80003f24270 */
[----:B------:R-:W-:-:S04]  /*572c0*/  SEL R13, RZ, 0x4, !P1 ;  /* 0x00000004ff0d7807 */ /* 0x000fc80004800000 */
[----:B------:R-:W-:-:S04]  /*572d0*/  SEL R13, R13, RZ, !P0 ;  /* 0x000000ff0d0d7207 */ /* 0x000fc80004000000 */
[----:B------:R-:W-:Y:S02]  /*572e0*/  ISETP.NE.U32.AND P1, PT, R13, RZ, PT ;  /* 0x000000ff0d00720c */ /* 0x000fe40003f25070 */
[----:B------:R-:W-:-:S04]  /*572f0*/  ISETP.GT.AND P2, PT, R2, 0x2c, PT ;  /* 0x0000002c0200780c */ /* 0x000fc80003f44270 */
[----:B------:R-:W-:-:S04]  /*57300*/  SEL R13, RZ, 0x4, !P2 ;  /* 0x00000004ff0d7807 */ /* 0x000fc80005000000 */
[----:B------:R-:W-:-:S03]  /*57310*/  SEL R13, R13, RZ, !P0 ;  /* 0x000000ff0d0d7207 */ /* 0x000fc60004000000 */
[----:B------:R1:W-:Y:S01]  /*57320*/  LDGSTS.E [R12+0x14000], [R14.64], P1 ;  /* 0x140000000e0c7fae */ /* 0x0003e20008921844 */
[----:B------:R-:W-:Y:S02]  /*57330*/  ISETP.NE.U32.AND P2, PT, R13, RZ, PT ;  /* 0x000000ff0d00720c */ /* 0x000fe40003f45070 */
[-C--:B---3--:R-:W-:Y:S02]  /*57340*/  IADD3 R28, P3, R28, R22.reuse, RZ ;  /* 0x000000161c1c7210 */ /* 0x088fe40007f7e0ff */
[----:B----4-:R-:W-:-:S03]  /*57350*/  IADD3 R18, P4, R18, R22, RZ ;  /* 0x0000001612127210 */ /* 0x010fc60007f9e0ff */
[----:B------:R-:W-:Y:S01]  /*57360*/  STL [R1+0xb70], R28 ;  /* 0x000b701c01007387 */ /* 0x000fe20000100800 */
        /* <DEDUP_REMOVED lines=12> */
[----:B------:R-:W-:Y:S01]  /*57430*/  IADD3 R31, P3, R31, R22, RZ ;  /* 0x000000161f1f7210 */ /* 0x000fe20007f7e0ff */
[----:B---3--:R-:W-:Y:S02]  /*57440*/  IMAD.MOV.U32 R15, RZ, RZ, R24 ;  /* 0x000000ffff0f7224 */ /* 0x008fe400078e0018 */
[----:B------:R-:W-:Y:S01]  /*57450*/  IMAD.MOV.U32 R14, RZ, RZ, R18 ;  /* 0x000000ffff0e7224 */ /* 0x000fe200078e0012 */
[----:B--2---:R-:W2:Y:S01]  /*57460*/  LDL.LU R24, [R1+0x11b0] ;  /* 0x0011b00001187983 */ /* 0x004ea20000300800 */
[----:B------:R-:W3:Y:S01]  /*57470*/  LDL.LU R18, [R1+0x11bc] ;  /* 0x0011bc0001127983 */ /* 0x000ee20000300800 */
[----:B------:R-:W-:-:S02]  /*57480*/  SEL R13, R13, RZ, !P0 ;  /* 0x000000ff0d0d7207 */ /* 0x000fc40004000000 */
[----:B------:R-:W-:Y:S01]  /*57490*/  IADD3 R19, P4, R19, R22, RZ ;  /* 0x0000001613137210 */ /* 0x000fe20007f9e0ff */
[----:B------:R1:W-:Y:S01]  /*574a0*/  LDGSTS.E [R12+0x16000], [R14.64], P2 ;  /* 0x160000000e0c7fae */ /* 0x0003e20009121844 */
[----:B------:R-:W-:Y:S01]  /*574b0*/  ISETP.NE.U32.AND P1, PT, R13, RZ, PT ;  /* 0x000000ff0d00720c */ /* 0x000fe20003f25070 */
[----:B------:R-:W-:Y:S02]  /*574c0*/  IMAD.X R32, R32, 0x1, R0, P3 ;  /* 0x0000000120207824 */ /* 0x000fe400018e0600 */
[----:B-1----:R-:W-:Y:S02]  /*574d0*/  IMAD.MOV.U32 R14, RZ, RZ, R31 ;  /* 0x000000ffff0e7224 */ /* 0x002fe400078e001f */
[----:B------:R-:W-:Y:S01]  /*574e0*/  IMAD.MOV.U32 R15, RZ, RZ, R32 ;  /* 0x000000ffff0f7224 */ /* 0x000fe200078e0020 */
[----:B------:R-:W-:Y:S01]  /*574f0*/  IADD3.X R23, R23, R0, RZ, P4, !PT ;  /* 0x0000000017177210 */ /* 0x000fe200027fe4ff */
[----:B------:R-:W-:Y:S01]  /*57500*/  STL [R1+0xb90], R31 ;  /* 0x000b901f01007387 */ /* 0x000fe20000100800 */
[----:B------:R-:W-:Y:S03]  /*57510*/  STL [R1+0xb8c], R32 ;  /* 0x000b8c2001007387 */ /* 0x000fe60000100800 */
[----:B------:R1:W-:Y:S01]  /*57520*/  LDGSTS.E [R12+0x16400], [R14.64], P2 ;  /* 0x164000000e0c7fae */ /* 0x0003e20009121844 */
[----:B------:R-:W-:Y:S02]  /*57530*/  STL [R1+0x11cc], R19 ;  /* 0x0011cc1301007387 */ /* 0x000fe40000100800 */
[----:B------:R1:W-:Y:S01]  /*57540*/  STL [R1+0x11c0], R23 ;  /* 0x0011c01701007387 */ /* 0x0003e20000100800 */
[----:B------:R-:W-:-:S02]  /*57550*/  IADD3 R21, P3, R21, R22, RZ ;  /* 0x0000001615157210 */ /* 0x000fc40007f7e0ff */
[----:B------:R-:W-:Y:S01]  /*57560*/  IADD3 R17, P4, R17, R22, RZ ;  /* 0x0000001611117210 */ /* 0x000fe20007f9e0ff */
[----:B-1----:R-:W-:Y:S01]  /*57570*/  IMAD.MOV.U32 R14, RZ, RZ, R19 ;  /* 0x000000ffff0e7224 */ /* 0x002fe200078e0013 */
[----:B------:R-:W-:Y:S01]  /*57580*/  MOV R15, R23 ;  /* 0x00000017000f7202 */ /* 0x000fe20000000f00 */
[--C-:B------:R-:W-:Y:S01]  /*57590*/  IMAD.X R26, R26, 0x1, R0.reuse, P3 ;  /* 0x000000011a1a7824 */ /* 0x100fe200018e0600 */
[----:B------:R-:W2:Y:S01]  /*575a0*/  LDL.LU R23, [R1+0xbf0] ;  /* 0x000bf00001177983 */ /* 0x000ea20000300800 */
[----:B------:R-:W2:Y:S02]  /*575b0*/  LDL.LU R19, [R1+0x11b4] ;  /* 0x0011b40001137983 */ /* 0x000ea40000300800 */
[----:B------:R-:W-:Y:S02]  /*575c0*/  IMAD.X R30, R30, 0x1, R0, P4 ;  /* 0x000000011e1e7824 */ /* 0x000fe400020e0600 */
[----:B------:R-:W-:Y:S01]  /*575d0*/  STL [R1+0xbb0], R21 ;  /* 0x000bb01501007387 */ /* 0x000fe20000100800 */
[----:B------:R1:W-:Y:S04]  /*575e0*/  LDGSTS.E [R12+0x18000], [R14.64], P1 ;  /* 0x180000000e0c7fae */ /* 0x0003e80008921844 */
[----:B------:R1:W-:Y:S01]  /*575f0*/  STL [R1+0xbac], R26 ;  /* 0x000bac1a01007387 */ /* 0x0003e20000100800 */
        /* <DEDUP_REMOVED lines=77> */
[-C--:B---3--:R-:W-:Y:S01]  /*57ad0*/  IADD3 R24, P3, R24, R22.reuse, RZ ;  /* 0x0000001618187210 */ /* 0x088fe20007f7e0ff */
[----:B------:R2:W-:Y:S01]  /*57ae0*/  STL [R1+0x11a0], R28 ;  /* 0x0011a01c01007387 */ /* 0x0005e20000100800 */
[----:B------:R-:W-:Y:S01]  /*57af0*/  IADD3 R18, P4, R18, R22, RZ ;  /* 0x0000001612127210 */ /* 0x000fe20007f9e0ff */
[----:B-1----:R-:W-:Y:S01]  /*57b00*/  IMAD.MOV.U32 R14, RZ, RZ, R17 ;  /* 0x000000ffff0e7224 */ /* 0x002fe200078e0011 */
[----:B------:R-:W-:Y:S01]  /*57b10*/  MOV R15, R28 ;  /* 0x0000001c000f7202 */ /* 0x000fe20000000f00 */
[----:B------:R-:W-:Y:S01]  /*57b20*/  IMAD.X R29, R29, 0x1, R0, P3 ;  /* 0x000000011d1d7824 */ /* 0x000fe200018e0600 */
[----:B------:R-:W-:-:S03]  /*57b30*/  SEL R13, RZ, 0x4, !P2 ;  /* 0x00000004ff0d7807 */ /* 0x000fc60005000000 */
[----:B------:R1:W-:Y:S04]  /*57b40*/  LDGSTS.E [R12+0x20000], [R14.64], P1 ;  /* 0x200000000e0c7fae */ /* 0x0003e80008921844 */
[----:B--2---:R-:W2:Y:S01]  /*57b50*/  LDL.LU R28, [R1+0xc70] ;  /* 0x000c7000011c7983 */ /* 0x004ea20000300800 */
[----:B------:R-:W3:Y:S02]  /*57b60*/  LDL.LU R17, [R1+0x1194] ;  /* 0x0011940001117983 */ /* 0x000ee40000300800 */
[----:B------:R-:W-:Y:S02]  /*57b70*/  STL [R1+0xc30], R24 ;  /* 0x000c301801007387 */ /* 0x000fe40000100800 */
[----:B------:R4:W-:Y:S01]  /*57b80*/  STL [R1+0xc2c], R29 ;  /* 0x000c2c1d01007387 */ /* 0x0009e20000100800 */
[----:B------:R4:W-:Y:S01]  /*57b90*/  STL [R1+0x11a4], R18 ;  /* 0x0011a41201007387 */ /* 0x0009e20000100800 */
[----:B------:R-:W-:Y:S01]  /*57ba0*/  SEL R13, R13, RZ, !P0 ;  /* 0x000000ff0d0d7207 */ /* 0x000fe20004000000 */
[----:B------:R-:W-:Y:S01]  /*57bb0*/  IMAD.X R30, R30, 0x1, R0, P4 ;  /* 0x000000011e1e7824 */ /* 0x000fe200020e0600 */
[----:B-1----:R-:W-:-:S02]  /*57bc0*/  MOV R15, R29 ;  /* 0x0000001d000f7202 */ /* 0x002fc40000000f00 */
[----:B----4-:R-:W4:Y:S01]  /*57bd0*/  LDL.LU R29, [R1+0xc6c] ;  /* 0x000c6c00011d7983 */ /* 0x010f220000300800 */
[----:B------:R-:W-:Y:S01]  /*57be0*/  ISETP.NE.U32.AND P2, PT, R13, RZ, PT ;  /* 0x000000ff0d00720c */ /* 0x000fe20003f45070 */
[----:B------:R-:W-:Y:S02]  /*57bf0*/  IMAD.MOV.U32 R14, RZ, RZ, R24 ;  /* 0x000000ffff0e7224 */ /* 0x000fe400078e0018 */
[----:B------:R-:W-:Y:S01]  /*57c00*/  STL [R1+0x1198], R30 ;  /* 0x0011981e01007387 */ /* 0x000fe20000100800 */
[----:B------:R-:W4:Y:S04]  /*57c10*/  LDL.LU R24, [R1+0x1188] ;  /* 0x0011880001187983 */ /* 0x000f280000300800 */
[----:B------:R1:W-:Y:S01]  /*57c20*/  LDGSTS.E [R12+0x20400], [R14.64], P1 ;  /* 0x204000000e0c7fae */ /* 0x0003e20008921844 */
[----:B------:R-:W4:Y:S02]  /*57c30*/  LDL.LU R31, [R1+0xc90] ;  /* 0x000c9000011f7983 */ /* 0x000f240000300800 */
[----:B-1----:R-:W-:-:S02]  /*57c40*/  IMAD.MOV.U32 R14, RZ, RZ, R18 ;  /* 0x000000ffff0e7224 */ /* 0x002fc400078e0012 */
[----:B------:R-:W-:Y:S01]  /*57c50*/  IMAD.MOV.U32 R15, RZ, RZ, R30 ;  /* 0x000000ffff0f7224 */ /* 0x000fe200078e001e */
[----:B------:R-:W4:Y:S04]  /*57c60*/  LDL.LU R18, [R1+0x118c] ;  /* 0x00118c0001127983 */ /* 0x000f280000300800 */
[----:B------:R1:W-:Y:S01]  /*57c70*/  LDGSTS.E [R12+0x22000], [R14.64], P2 ;  /* 0x220000000e0c7fae */ /* 0x0003e20009121844 */
[----:B------:R-:W-:-:S05]  /*57c80*/  IADD3 R23, P3, R23, R22, RZ ;  /* 0x0000001617177210 */ /* 0x000fca0007f7e0ff */
[----:B------:R-:W-:Y:S01]  /*57c90*/  IMAD.X R26, R26, 0x1, R0, P3 ;  /* 0x000000011a1a7824 */ /* 0x000fe200018e0600 */
[----:B------:R1:W-:Y:S01]  /*57ca0*/  STL [R1+0xc50], R23 ;  /* 0x000c501701007387 */ /* 0x0003e20000100800 */
[----:B------:R-:W-:-:S03]  /*57cb0*/  IADD3 R19, P4, R19, R22, RZ ;  /* 0x0000001613137210 */ /* 0x000fc60007f9e0ff */
[----:B------:R1:W-:Y:S02]  /*57cc0*/  STL [R1+0xc4c], R26 ;  /* 0x000c4c1a01007387 */ /* 0x0003e40000100800 */
[----:B-1----:R-:W-:Y:S02]  /*57cd0*/  IMAD.MOV.U32 R14, RZ, RZ, R23 ;  /* 0x000000ffff0e7224 */ /* 0x002fe400078e0017 */
[----:B------:R-:W-:Y:S01]  /*57ce0*/  IMAD.MOV.U32 R15, RZ, RZ, R26 ;  /* 0x000000ffff0f7224 */ /* 0x000fe200078e001a */
[----:B------:R-:W-:Y:S01]  /*57cf0*/  IADD3.X R21, R21, R0, RZ, P4, !PT ;  /* 0x0000000015157210 */ /* 0x000fe200027fe4ff */
[----:B------:R-:W-:Y:S01]  /*57d00*/  STL [R1+0x119c], R19 ;  /* 0x00119c1301007387 */ /* 0x000fe20000100800 */
[----:B------:R-:W4:Y:S03]  /*57d10*/  LDL.LU R32, [R1+0xc8c] ;  /* 0x000c8c0001207983 */ /* 0x000f260000300800 */
[----:B------:R1:W-:Y:S04]  /*57d20*/  LDGSTS.E [R12+0x22400], [R14.64], P2 ;  /* 0x224000000e0c7fae */ /* 0x0003e80009121844 */
[----:B------:R1:W-:Y:S01]  /*57d30*/  STL [R1+0x1190], R21 ;  /* 0x0011901501007387 */ /* 0x0003e20000100800 */
[----:B------:R-:W4:Y:S02]  /*57d40*/  LDL.LU R23, [R1+0x1180] ;  /* 0x0011800001177983 */ /* 0x000f240000300800 */
[----:B------:R-:W4:Y:S01]  /*57d50*/  LDL.LU R26, [R1+0xcac] ;  /* 0x000cac00011a7983 */ /* 0x000f220000300800 */
[----:B-1----:R-:W-:-:S02]  /*57d60*/  MOV R15, R21 ;  /* 0x00000015000f7202 */ /* 0x002fc40000000f00 */
[----:B------:R-:W4:Y:S01]  /*57d70*/  LDL.LU R21, [R1+0xcb0] ;  /* 0x000cb00001157983 */ /* 0x000f220000300800 */
[----:B------:R-:W-:Y:S02]  /*57d80*/  IMAD.MOV.U32 R14, RZ, RZ, R19 ;  /* 0x000000ffff0e7224 */ /* 0x000fe400078e0013 */
[----:B------:R-:W4:Y:S02]  /*57d90*/  LDL.LU R30, [R1+0x1178] ;  /* 0x00117800011e7983 */ /* 0x000f240000300800 */
[----:B------:R-:W4:Y:S01]  /*57da0*/  LDL.LU R19, [R1+0x1184] ;  /* 0x0011840001137983 */ /* 0x000f220000300800 */
        /* <DEDUP_REMOVED lines=9> */
[-C--:B--2---:R-:W-:Y:S02]  /*57e40*/  IADD3 R28, P3, R28, R22.reuse, RZ ;  /* 0x000000161c1c7210 */ /* 0x084fe40007f7e0ff */
[----:B---3--:R-:W-:-:S03]  /*57e50*/  IADD3 R17, P4, R17, R22, RZ ;  /* 0x0000001611117210 */ /* 0x008fc60007f9e0ff */
[----:B-1----:R-:W-:Y:S02]  /*57e60*/  IMAD.MOV.U32 R14, RZ, RZ, R28 ;  /* 0x000000ffff0e7224 */ /* 0x002fe400078e001c */
[----:B----4-:R-:W-:-:S05]  /*57e70*/  IMAD.X R29, R29, 0x1, R0, P3 ;  /* 0x000000011d1d7824 */ /* 0x010fca00018e0600 */
[----:B------:R-:W-:Y:S01]  /*57e80*/  MOV R15, R29 ;  /* 0x0000001d000f7202 */ /* 0x000fe20000000f00 */
[----:B------:R-:W-:Y:S01]  /*57e90*/  IMAD.X R24, R24, 0x1, R0, P4 ;  /* 0x0000000118187824 */ /* 0x000fe200020e0600 */
[----:B------:R-:W-:Y:S04]  /*57ea0*/  STL [R1+0xc70], R28 ;  /* 0x000c701c01007387 */ /* 0x000fe80000100800 */
[----:B------:R1:W-:Y:S01]  /*57eb0*/  LDGSTS.E [R12+0x24400], [R14.64], P1 ;  /* 0x244000000e0c7fae */ /* 0x0003e20008921844 */
[----:B------:R2:W-:Y:S01]  /*57ec0*/  STL [R1+0xc6c], R29 ;  /* 0x000c6c1d01007387 */ /* 0x0005e20000100800 */
[----:B------:R-:W-:Y:S01]  /*57ed0*/  ISETP.GT.AND P1, PT, R2, 0x50, PT ;  /* 0x000000500200780c */ /* 0x000fe20003f24270 */
[----:B------:R-:W-:Y:S01]  /*57ee0*/  STL [R1+0x1194], R17 ;  /* 0x0011941101007387 */ /* 0x000fe20000100800 */
[----:B------:R3:W-:Y:S01]  /*57ef0*/  STL [R1+0x1188], R24 ;  /* 0x0011881801007387 */ /* 0x0007e20000100800 */
[----:B------:R-:W-:-:S02]  /*57f00*/  IADD3 R31, P3, R31, R22, RZ ;  /* 0x000000161f1f7210 */ /* 0x000fc40007f7e0ff */
[----:B------:R-:W-:Y:S01]  /*57f10*/  SEL R13, RZ, 0x4, !P1 ;  /* 0x00000004ff0d7807 */ /* 0x000fe20004800000 */
[----:B--2---:R-:W2:Y:S01]  /*57f20*/  LDL.LU R29, [R1+0xccc] ;  /* 0x000ccc00011d7983 */ /* 0x004ea20000300800 */
[----:B------:R-:W4:Y:S02]  /*57f30*/  LDL.LU R28, [R1+0xcd0] ;  /* 0x000cd000011c7983 */ /* 0x000f240000300800 */
[----:B-1----:R-:W-:Y:S02]  /*57f40*/  IMAD.MOV.U32 R14, RZ, RZ, R17 ;  /* 0x000000ffff0e7224 */ /* 0x002fe400078e0011 */
[----:B------:R-:W-:Y:S01]  /*57f50*/  IMAD.MOV.U32 R15, RZ, RZ, R24 ;  /* 0x000000ffff0f7224 */ /* 0x000fe200078e0018 */
[----:B------:R-:W-:Y:S01]  /*57f60*/  SEL R13, R13, RZ, !P0 ;  /* 0x000000ff0d0d7207 */ /* 0x000fe20004000000 */
[----:B---3--:R-:W3:Y:S01]  /*57f70*/  LDL.LU R24, [R1+0x1170] ;  /* 0x0011700001187983 */ /* 0x008ee20000300800 */
[----:B------:R-:W2:Y:S01]  /*57f80*/  LDL.LU R17, [R1+0x117c] ;  /* 0x00117c0001117983 */ /* 0x000ea20000300800 */
[----:B------:R-:W-:-:S02]  /*57f90*/  IADD3 R18, P4, R18, R22, RZ ;  /* 0x0000001612127210 */ /* 0x000fc40007f9e0ff */
[----:B------:R-:W-:Y:S01]  /*57fa0*/  ISETP.NE.U32.AND P1, PT, R13, RZ, PT ;  /* 0x000000ff0d00720c */ /* 0x000fe20003f25070 */
[----:B------:R1:W-:Y:S04]  /*57fb0*/  LDGSTS.E [R12+0x26000], [R14.64], P2 ;  /* 0x260000000e0c7fae */ /* 0x0003e80009121844 */
[----:B------:R-:W-:Y:S01]  /*57fc0*/  STL [R1+0xc90], R31 ;  /* 0x000c901f01007387 */ /* 0x000fe20000100800 */
[----:B------:R-:W-:Y:S02]  /*57fd0*/  IMAD.X R32, R32, 0x1, R0, P3 ;  /* 0x0000000120207824 */ /* 0x000fe400018e0600 */
[----:B-1----:R-:W-:Y:S02]  /*57fe0*/  IMAD.MOV.U32 R14, RZ, RZ, R31 ;  /* 0x000000ffff0e7224 */ /* 0x002fe400078e001f */
[----:B------:R-:W-:Y:S01]  /*57ff0*/  IMAD.MOV.U32 R15, RZ, RZ, R32 ;  /* 0x000000ffff0f7224 */ /* 0x000fe200078e0020 */
[----:B------:R-:W-:Y:S01]  /*58000*/  IADD3.X R23, R23, R0, RZ, P4, !PT ;  /* 0x0000000017177210 */ /* 0x000fe200027fe4ff */
[----:B------:R-:W-:Y:S04]  /*58010*/  STL [R1+0xc8c], R32 ;  /* 0x000c8c2001007387 */ /* 0x000fe80000100800 */
        /* <DEDUP_REMOVED lines=8> */
[----:B------:R-:W3:Y:S01]  /*580a0*/  LDL.LU R23, [R1+0xcf0] ;  /* 0x000cf00001177983 */ /* 0x000ee20000300800 */
[----:B------:R-:W3:Y:S02]  /*580b0*/  LDL.LU R18, [R1+0x1174] ;  /* 0x0011740001127983 */ /* 0x000ee40000300800 */
[----:B------:R-:W-:Y:S02]  /*580c0*/  IMAD.X R30, R30, 0x1, R0, P4 ;  /* 0x000000011e1e7824 */ /* 0x000fe400020e0600 */
[----:B------:R-:W-:Y:S01]  /*580d0*/  STL [R1+0xcb0], R21 ;  /* 0x000cb01501007387 */ /* 0x000fe20000100800 */
[----:B------:R1:W-:Y:S04]  /*580e0*/  LDGSTS.E [R12+0x28000], [R14.64], P1 ;  /* 0x280000000e0c7fae */ /* 0x0003e80008921844 */
[----:B------:R1:W-:Y:S01]  /*580f0*/  STL [R1+0xcac], R26 ;  /* 0x000cac1a01007387 */ /* 0x0003e20000100800 */
[----:B------:R1:W-:Y:S02]  /*58100*/  STL [R1+0x1184], R19 ;  /* 0x0011841301007387 */ /* 0x0003e40000100800 */
[----:B-1----:R-:W-:Y:S01]  /*58110*/  MOV R15, R26 ;  /* 0x0000001a000f7202 */ /* 0x002fe20000000f00 */
[----:B------:R-:W-:Y:S01]  /*58120*/  IMAD.MOV.U32 R14, RZ, RZ, R21 ;  /* 0x000000ffff0e7224 */ /* 0x000fe200078e0015 */
[----:B------:R-:W3:Y:S01]  /*58130*/  LDL.LU R26, [R1+0xcec] ;  /* 0x000cec00011a7983 */ /* 0x000ee20000300800 */
[----:B------:R-:W-:Y:S02]  /*58140*/  STL [R1+0x1178], R30 ;  /* 0x0011781e01007387 */ /* 0x000fe40000100800 */
[----:B------:R-:W3:Y:S01]  /*58150*/  LDL.LU R21, [R1+0x1168] ;  /* 0x0011680001157983 */ /* 0x000ee20000300800 */
[----:B------:R-:W-:Y:S01]  /*58160*/  ISETP.GT.AND P2, PT, R2, 0x54, PT ;  /* 0x000000540200780c */ /* 0x000fe20003f44270 */
[----:B------:R1:W-:Y:S04]  /*58170*/  LDGSTS.E [R12+0x28400], [R14.64], P1 ;  /* 0x284000000e0c7fae */ /* 0x0003e80008921844 */
[----:B------:R-:W3:Y:S01]  /*58180*/  LDL.LU R31, [R1+0xd10] ;  /* 0x000d1000011f7983 */ /* 0x000ee20000300800 */
[----:B------:R-:W-:-:S04]  /*58190*/  SEL R13, RZ, 0x4, !P2 ;  /* 0x00000004ff0d7807 */ /* 0x000fc80005000000 */
[----:B------:R-:W-:-:S04]  /*581a0*/  SEL R13, R13, RZ, !P0 ;  /* 0x000000ff0d0d7207 */ /* 0x000fc80004000000 */
[----:B------:R-:W-:Y:S02]  /*581b0*/  ISETP.NE.U32.AND P2, PT, R13, RZ, PT ;  /* 0x000000ff0d00720c */ /* 0x000fe40003f45070 */
[----:B------:R-:W-:Y:S01]  /*581c0*/  ISETP.GT.AND P1, PT, R2, 0x58, PT ;  /* 0x000000580200780c */ /* 0x000fe20003f24270 */
[----:B-1----:R-:W-:Y:S02]  /*581d0*/  IMAD.MOV.U32 R14, RZ, RZ, R19 ;  /* 0x000000ffff0e7224 */ /* 0x002fe400078e0013 */
[----:B------:R-:W-:Y:S01]  /*581e0*/  IMAD.MOV.U32 R15, RZ, RZ, R30 ;  /* 0x000000ffff0f7224 */ /* 0x000fe200078e001e */
[----:B------:R-:W3:Y:S01]  /*581f0*/  LDL.LU R19, [R1+0x116c] ;  /* 0x00116c0001137983 */ /* 0x000ee20000300800 */
[----:B------:R-:W-:-:S04]  /*58200*/  SEL R13, RZ, 0x4, !P1 ;  /* 0x00000004ff0d7807 */ /* 0x000fc80004800000 */
[----:B------:R-:W-:Y:S02]  /*58210*/  SEL R13, R13, RZ, !P0 ;  /* 0x000000ff0d0d7207 */ /* 0x000fe40004000000 */
[----:B------:R1:W-:Y:S02]  /*58220*/  LDGSTS.E [R12+0x2a000], [R14.64], P2 ;  /* 0x2a0000000e0c7fae */ /* 0x0003e40009121844 */
[----:B------:R-:W-:Y:S02]  /*58230*/  ISETP.NE.U32.AND P1, PT, R13, RZ, PT ;  /* 0x000000ff0d00720c */ /* 0x000fe40003f25070 */
[----:B----4-:R-:W-:-:S05]  /*58240*/  IADD3 R28, P3, R28, R22, RZ ;  /* 0x000000161c1c7210 */ /* 0x010fca0007f7e0ff */
[----:B--2---:R-:W-:Y:S01]  /*58250*/  IMAD.X R29, R29, 0x1, R0, P3 ;  /* 0x000000011d1d7824 */ /* 0x004fe200018e0600 */
[----:B------:R-:W-:Y:S01]  /*58260*/  IADD3 R17, P4, R17, R22, RZ ;  /* 0x0000001611117210 */ /* 0x000fe20007f9e0ff */
[----:B------:R2:W-:Y:S03]  /*58270*/  STL [R1+0xcd0], R28 ;  /* 0x000cd01c01007387 */ /* 0x0005e60000100800 */
[----:B------:R4:W-:Y:S02]  /*58280*/  STL [R1+0xccc], R29 ;  /* 0x000ccc1d01007387 */ /* 0x0009e40000100800 */
[----:B-1----:R-:W-:Y:S01]  /*58290*/  IMAD.MOV.U32 R14, RZ, RZ, R28 ;  /* 0x000000ffff0e7224 */ /* 0x002fe200078e001c */
[----:B---3--:R-:W-:Y:S01]  /*582a0*/  IADD3.X R24, R24, R0, RZ, P4, !PT ;  /* 0x0000000018187210 */ /* 0x008fe200027fe4ff */
[----:B------:R-:W-:Y:S01]  /*582b0*/  STL [R1+0x117c], R17 ;  /* 0x00117c1101007387 */ /* 0x000fe20000100800 */
[----:B------:R-:W-:-:S02]  /*582c0*/  IMAD.MOV.U32 R15, RZ, RZ, R29 ;  /* 0x000000ffff0f7224 */ /* 0x000fc400078e001d */
[----:B------:R-:W3:Y:S01]  /*582d0*/  LDL.LU R32, [R1+0xd0c] ;  /* 0x000d0c0001207983 */ /* 0x000ee20000300800 */
[----:B------:R1:W-:Y:S01]  /*582e0*/  STL [R1+0x1170], R24 ;  /* 0x0011701801007387 */ /* 0x0003e20000100800 */
[----:B--2---:R-:W2:Y:S03]  /*582f0*/  LDL.LU R28, [R1+0x1160] ;  /* 0x00116000011c7983 */ /* 0x004ea60000300800 */
[----:B------:R1:W-:Y:S01]  /*58300*/  LDGSTS.E [R12+0x2a400], [R14.64], P2 ;  /* 0x2a4000000e0c7fae */ /* 0x0003e20009121844 */
[----:B----4-:R-:W4:Y:S01]  /*58310*/  LDL.LU R29, [R1+0xd2c] ;  /* 0x000d2c00011d7983 */ /* 0x010f220000300800 */
[----:B-1----:R-:W-:Y:S02]  /*58320*/  MOV R15, R24 ;  /* 0x00000018000f7202 */ /* 0x002fe40000000f00 */
[----:B------:R-:W4:Y:S01]  /*58330*/  LDL.LU R24, [R1+0xd30] ;  /* 0x000d300001187983 */ /* 0x000f220000300800 */
[----:B------:R-:W-:-:S02]  /*58340*/  IMAD.MOV.U32 R14, RZ, RZ, R17 ;  /* 0x000000ffff0e7224 */ /* 0x000fc400078e0011 */
[----:B------:R-:W4:Y:S02]  /*58350*/  LDL.LU R30, [R1+0x1158] ;  /* 0x00115800011e7983 */ /* 0x000f240000300800 */
[----:B------:R-:W4:Y:S01]  /*58360*/  LDL.LU R17, [R1+0x1164] ;  /* 0x0011640001117983 */ /* 0x000f220000300800 */
        /* <DEDUP_REMOVED lines=8> */
[----:B------:R-:W-:Y:S01]  /*583f0*/  STL [R1+0x1174], R18 ;  /* 0x0011741201007387 */ /* 0x000fe20000100800 */
[----:B------:R-:W-:Y:S01]  /*58400*/  MOV R15, R26 ;  /* 0x0000001a000f7202 */ /* 0x000fe20000000f00 */
[----:B------:R1:W-:Y:S04]  /*58410*/  STL [R1+0x1168], R21 ;  /* 0x0011681501007387 */ /* 0x0003e80000100800 */
[----:B------:R1:W-:Y:S04]  /*58420*/  LDGSTS.E [R12+0x2c400], [R14.64], P1 ;  /* 0x2c4000000e0c7fae */ /* 0x0003e80008921844 */
[----:B-1----:R-:W4:Y:S01]  /*58430*/  LDL.LU R26, [R1+0xd4c] ;  /* 0x000d4c00011a7983 */ /* 0x002f220000300800 */
[----:B------:R-:W4:Y:S02]  /*58440*/  LDL.LU R23, [R1+0xd50] ;  /* 0x000d500001177983 */ /* 0x000f240000300800 */
[----:B------:R-:W-:-:S02]  /*58450*/  IMAD.MOV.U32 R15, RZ, RZ, R21 ;  /* 0x000000ffff0f7224 */ /* 0x000fc400078e0015 */
[----:B------:R-:W-:Y:S01]  /*58460*/  IMAD.MOV.U32 R14, RZ, RZ, R18 ;  /* 0x000000ffff0e7224 */ /* 0x000fe200078e0012 */
[----:B------:R-:W4:Y:S01]  /*58470*/  LDL.LU R21, [R1+0x1150] ;  /* 0x0011500001157983 */ /* 0x000f220000300800 */
[----:B------:R-:W4:Y:S01]  /*58480*/  LDL.LU R18, [R1+0x115c] ;  /* 0x00115c0001127983 */ /* 0x000f220000300800 */
[----:B------:R-:W-:-:S04]  /*58490*/  ISETP.GT.AND P2, PT, R2, 0x5c, PT ;  /* 0x0000005c0200780c */ /* 0x000fc80003f44270 */
[----:B------:R-:W-:-:S04]  /*584a0*/  SEL R13, RZ, 0x4, !P2 ;  /* 0x00000004ff0d7807 */ /* 0x000fc80005000000 */
[----:B------:R-:W-:Y:S02]  /*584b0*/  SEL R13, R13, RZ, !P0 ;  /* 0x000000ff0d0d7207 */ /* 0x000fe40004000000 */
[----:B------:R-:W-:Y:S02]  /*584c0*/  ISETP.GT.AND P1, PT, R2, 0x60, PT ;  /* 0x000000600200780c */ /* 0x000fe40003f24270 */
[----:B------:R-:W-:Y:S02]  /*584d0*/  ISETP.NE.U32.AND P2, PT, R13, RZ, PT ;  /* 0x000000ff0d00720c */ /* 0x000fe40003f45070 */
[----:B------:R-:W-:Y:S01]  /*584e0*/  IADD3 R31, P3, R31, R22, RZ ;  /* 0x000000161f1f7210 */ /* 0x000fe20007f7e0ff */
[----:B------:R-:W-:-:S04]  /*584f0*/  SEL R13, RZ, 0x4, !P1 ;  /* 0x00000004ff0d7807 */ /* 0x000fc80004800000 */
[----:B------:R-:W-:Y:S02]  /*58500*/  SEL R13, R13, RZ, !P0 ;  /* 0x000000ff0d0d7207 */ /* 0x000fe40004000000 */
[----:B------:R-:W-:Y:S02]  /*58510*/  IADD3 R19, P4, R19, R22, RZ ;  /* 0x0000001613137210 */ /* 0x000fe40007f9e0ff */
[----:B------:R-:W-:Y:S02]  /*58520*/  ISETP.NE.U32.AND P1, PT, R13, RZ, PT ;  /* 0x000000ff0d00720c */ /* 0x000fe40003f25070 */
[----:B------:R1:W-:Y:S04]  /*58530*/  LDGSTS.E [R12+0x2e000], [R14.64], P2 ;  /* 0x2e0000000e0c7fae */ /* 0x0003e80009121844 */
[----:B------:R-:W-:Y:S01]  /*58540*/  STL [R1+0xd10], R31 ;  /* 0x000d101f01007387 */ /* 0x000fe20000100800 */
[----:B-1----:R-:W-:-:S02]  /*58550*/  IMAD.MOV.U32 R14, RZ, RZ, R31 ;  /* 0x000000ffff0e7224 */ /* 0x002fc400078e001f */
[----:B---3--:R-:W-:-:S04]  /*58560*/  IMAD.X R32, R32, 0x1, R0, P3 ;  /* 0x0000000120207824 */ /* 0x008fc800018e0600 */
[----:B------:R-:W-:Y:S01]  /*58570*/  IMAD.MOV.U32 R15, RZ, RZ, R32 ;  /* 0x000000ffff0f7224 */ /* 0x000fe200078e0020 */
[----:B--2---:R-:W-:Y:S01]  /*58580*/  IADD3.X R28, R28, R0, RZ, P4, !PT ;  /* 0x000000001c1c7210 */ /* 0x004fe200027fe4ff */
[----:B------:R-:W-:Y:S04]  /*58590*/  STL [R1+0xd0c], R32 ;  /* 0x000d0c2001007387 */ /* 0x000fe80000100800 */
[----:B------:R1:W-:Y:S01]  /*585a0*/  LDGSTS.E [R12+0x2e400], [R14.64], P2 ;  /* 0x2e4000000e0c7fae */ /* 0x0003e20009121844 */
[----:B------:R-:W-:Y:S01]  /*585b0*/  ISETP.GT.AND P2, PT, R2, 0x64, PT ;  /* 0x000000640200780c */ /* 0x000fe20003f44270 */
[----:B------:R-:W-:Y:S02]  /*585c0*/  STL [R1+0x116c], R19 ;  /* 0x00116c1301007387 */ /* 0x000fe40000100800 */
[----:B------:R2:W-:Y:S01]  /*585d0*/  STL [R1+0x1160], R28 ;  /* 0x0011601c01007387 */ /* 0x0005e20000100800 */
[----:B----4-:R-:W-:Y:S01]  /*585e0*/  IADD3 R24, P3, R24, R22, RZ ;  /* 0x0000001618187210 */ /* 0x010fe20007f7e0ff */
[----:B-1----:R-:W-:Y:S01]  /*585f0*/  IMAD.MOV.U32 R14, RZ, RZ, R19 ;  /* 0x000000ffff0e7224 */ /* 0x002fe200078e0013 */
[----:B------:R-:W-:-:S02]  /*58600*/  MOV R15, R28 ;  /* 0x0000001c000f7202 */ /* 0x000fc40000000f00 */
[----:B------:R-:W-:Y:S01]  /*58610*/  IADD3 R17, P4, R17, R22, RZ ;  /* 0x0000001611117210 */ /* 0x000fe20007f9e0ff */
[----:B--2---:R-:W2:Y:S01]  /*58620*/  LDL.LU R28, [R1+0xd70] ;  /* 0x000d7000011c7983 */ /* 0x004ea20000300800 */
[--C-:B------:R-:W-:Y:S01]  /*58630*/  IMAD.X R29, R29, 0x1, R0.reuse, P3 ;  /* 0x000000011d1d7824 */ /* 0x100fe200018e0600 */
[----:B------:R-:W-:Y:S01]  /*58640*/  SEL R13, RZ, 0x4, !P2 ;  /* 0x00000004ff0d7807 */ /* 0x000fe20005000000 */
[----:B------:R-:W3:Y:S01]  /*58650*/  LDL.LU R19, [R1+0x1154] ;  /* 0x0011540001137983 */ /* 0x000ee20000300800 */
[----:B------:R-:W-:Y:S04]  /*58660*/  STL [R1+0xd30], R24 ;  /* 0x000d301801007387 */ /* 0x000fe80000100800 */
[----:B------:R1:W-:Y:S01]  /*58670*/  LDGSTS.E [R12+0x30000], [R14.64], P1 ;  /* 0x300000000e0c7fae */ /* 0x0003e20008921844 */
[----:B------:R4:W-:Y:S01]  /*58680*/  STL [R1+0xd2c], R29 ;  /* 0x000d2c1d01007387 */ /* 0x0009e20000100800 */
[----:B------:R-:W-:Y:S01]  /*58690*/  SEL R13, R13, RZ, !P0 ;  /* 0x000000ff0d0d7207 */ /* 0x000fe20004000000 */
[----:B------:R4:W-:Y:S02]  /*586a0*/  STL [R1+0x1164], R17 ;  /* 0x0011641101007387 */ /* 0x0009e40000100800 */
[----:B------:R-:W-:Y:S01]  /*586b0*/  IMAD.X R30, R30, 0x1, R0, P4 ;  /* 0x000000011e1e7824 */ /* 0x000fe200020e0600 */
[----:B------:R-:W-:-:S02]  /*586c0*/  ISETP.NE.U32.AND P2, PT, R13, RZ, PT ;  /* 0x000000ff0d00720c */ /* 0x000fc40003f45070 */
[----:B-1----:R-:W-:Y:S02]  /*586d0*/  MOV R15, R29 ;  /* 0x0000001d000f7202 */ /* 0x002fe40000000f00 */
[----:B----4-:R-:W4:Y:S01]  /*586e0*/  LDL.LU R29, [R1+0xd6c] ;  /* 0x000d6c00011d7983 */ /* 0x010f220000300800 */
[----:B------:R-:W-:Y:S02]  /*586f0*/  IMAD.MOV.U32 R14, RZ, RZ, R24 ;  /* 0x000000ffff0e7224 */ /* 0x000fe400078e0018 */
[----:B------:R-:W-:Y:S02]  /*58700*/  STL [R1+0x1158], R30 ;  /* 0x0011581e01007387 */ /* 0x000fe40000100800 */
[----:B------:R-:W4:Y:S01]  /*58710*/  LDL.LU R24, [R1+0x1148] ;  /* 0x0011480001187983 */ /* 0x000f220000300800 */
[----:B------:R-:W4:Y:S04]  /*58720*/  LDL.LU R31, [R1+0xd90] ;  /* 0x000d9000011f7983 */ /* 0x000f280000300800 */
[----:B------:R1:W-:Y:S01]  /*58730*/  LDGSTS.E [R12+0x30400], [R14.64], P1 ;  /* 0x304000000e0c7fae */ /* 0x0003e20008921844 */
[----:B------:R-:W-:Y:S01]  /*58740*/  IADD3 R23, P3, R23, R22, RZ ;  /* 0x0000001617177210 */ /* 0x000fe20007f7e0ff */
[----:B-1----:R-:W-:-:S02]  /*58750*/  IMAD.MOV.U32 R14, RZ, RZ, R17 ;  /* 0x000000ffff0e7224 */ /* 0x002fc400078e0011 */
[----:B------:R-:W4:Y:S02]  /*58760*/  LDL.LU R17, [R1+0x114c] ;  /* 0x00114c0001117983 */ /* 0x000f240000300800 */
[----:B------:R-:W-:Y:S02]  /*58770*/  IMAD.X R26, R26, 0x1, R0, P3 ;  /* 0x000000011a1a7824 */ /* 0x000fe400018e0600 */
[----:B------:R1:W-:Y:S02]  /*58780*/  STL [R1+0xd50], R23 ;  /* 0x000d501701007387 */ /* 0x0003e40000100800 */
[----:B------:R-:W-:Y:S01]  /*58790*/  IMAD.MOV.U32 R15, RZ, RZ, R30 ;  /* 0x000000ffff0f7224 */ /* 0x000fe200078e001e */
[----:B------:R-:W-:Y:S01]  /*587a0*/  IADD3 R18, P4, R18, R22, RZ ;  /* 0x0000001612127210 */ /* 0x000fe20007f9e0ff */
[----:B------:R1:W-:Y:S04]  /*587b0*/  STL [R1+0xd4c], R26 ;  /* 0x000d4c1a01007387 */ /* 0x0003e80000100800 */
[----:B------:R1:W-:Y:S04]  /*587c0*/  LDGSTS.E [R12+0x32000], [R14.64], P2 ;  /* 0x320000000e0c7fae */ /* 0x0003e80009121844 */
[----:B------:R1:W-:Y:S01]  /*587d0*/  STL [R1+0x115c], R18 ;  /* 0x00115c1201007387 */ /* 0x0003e20000100800 */
[----:B------:R-:W-:Y:S01]  /*587e0*/  IADD3.X R21, R21, R0, RZ, P4, !PT ;  /* 0x0000000015157210 */ /* 0x000fe200027fe4ff */
[----:B------:R-:W4:Y:S04]  /*587f0*/  LDL.LU R32, [R1+0xd8c] ;  /* 0x000d8c0001207983 */ /* 0x000f280000300800 */
[----:B------:R1:W-:Y:S02]  /*58800*/  STL [R1+0x1150], R21 ;  /* 0x0011501501007387 */ /* 0x0003e40000100800 */
[----:B-1----:R-:W-:-:S02]  /*58810*/  IMAD.MOV.U32 R14, RZ, RZ, R23 ;  /* 0x000000ffff0e7224 */ /* 0x002fc400078e0017 */
[----:B------:R-:W4:Y:S01]  /*58820*/  LDL.LU R23, [R1+0x1140] ;  /* 0x0011400001177983 */ /* 0x000f220000300800 */
[----:B------:R-:W-:Y:S02]  /*58830*/  IMAD.MOV.U32 R15, RZ, RZ, R26 ;  /* 0x000000ffff0f7224 */ /* 0x000fe400078e001a */
[----:B------:R-:W4:Y:S03]  /*58840*/  LDL.LU R26, [R1+0xdac] ;  /* 0x000dac00011a7983 */ /* 0x000f260000300800 */
[----:B------:R1:W-:Y:S02]  /*58850*/  LDGSTS.E [R12+0x32400], [R14.64], P2 ;  /* 0x324000000e0c7fae */ /* 0x0003e40009121844 */
[----:B-1----:R-:W-:Y:S02]  /*58860*/  IMAD.MOV.U32 R14, RZ, RZ, R18 ;  /* 0x000000ffff0e7224 */ /* 0x002fe400078e0012 */
[----:B------:R-:W4:Y:S01]  /*58870*/  LDL.LU R18, [R1+0xdb0] ;  /* 0x000db00001127983 */ /* 0x000f220000300800 */
[----:B------:R-:W-:Y:S01]  /*58880*/  MOV R15, R21 ;  /* 0x00000015000f7202 */ /* 0x000fe20000000f00 */
[----:B------:R-:W4:Y:S02]  /*58890*/  LDL.LU R30, [R1+0x1138] ;  /* 0x00113800011e7983 */ /* 0x000f240000300800 */
[----:B------:R-:W4:Y:S01]  /*588a0*/  LDL.LU R21, [R1+0x1144] ;  /* 0x0011440001157983 */ /* 0x000f220000300800 */
[----:B------:R-:W-:-:S04]  /*588b0*/  ISETP.GT.AND P1, PT, R2, 0x68, PT ;  /* 0x000000680200780c */ /* 0x000fc80003f24270 */
[----:B------:R-:W-:-:S04]  /*588c0*/  SEL R13, RZ, 0x4, !P1 ;  /* 0x00000004ff0d7807 */ /* 0x000fc80004800000 */
[----:B------:R-:W-:Y:S02]  /*588d0*/  SEL R13, R13, RZ, !P0 ;  /* 0x000000ff0d0d7207 */ /* 0x000fe40004000000 */
[----:B------:R-:W-:Y:S02]  /*588e0*/  ISETP.GT.AND P2, PT, R2, 0x6c, PT ;  /* 0x0000006c0200780c */ /* 0x000fe40003f44270 */
[----:B------:R-:W-:Y:S02]  /*588f0*/  ISETP.NE.U32.AND P1, PT, R13, RZ, PT ;  /* 0x000000ff0d00720c */ /* 0x000fe40003f25070 */
[----:B------:R-:W-:-:S04]  /*58900*/  SEL R13, RZ, 0x4, !P2 ;  /* 0x00000004ff0d7807 */ /* 0x000fc80005000000 */
[----:B------:R-:W-:-:S04]  /*58910*/  SEL R13, R13, RZ, !P0 ;  /* 0x000000ff0d0d7207 */ /* 0x000fc80004000000 */
[----:B------:R-:W-:-:S03]  /*58920*/  ISETP.NE.U32.AND P2, PT, R13, RZ, PT ;  /* 0x000000ff0d00720c */ /* 0x000fc60003f45070 */
[----:B------:R1:W-:Y:S01]  /*58930*/  LDGSTS.E [R12+0x34000], [R14.64], P1 ;  /* 0x340000000e0c7fae */ /* 0x0003e20008921844 */
[-C--:B--2---:R-:W-:Y:S02]  /*58940*/  IADD3 R28, P3, R28, R22.reuse, RZ ;  /* 0x000000161c1c7210 */ /* 0x084fe40007f7e0ff */
[----:B---3--:R-:W-:-:S03]  /*58950*/  IADD3 R19, P4, R19, R22, RZ ;  /* 0x0000001613137210 */ /* 0x008fc60007f9e0ff */
[----:B-1----:R-:W-:Y:S01]  /*58960*/  IMAD.MOV.U32 R14, RZ, RZ, R28 ;  /* 0x000000ffff0e7224 */ /* 0x002fe200078e001c */
[----:B------:R-:W-:Y:S01]  /*58970*/  STL [R1+0xd70], R28 ;  /* 0x000d701c01007387 */ /* 0x000fe20000100800 */
[--C-:B----4-:R-:W-:Y:S02]  /*58980*/  IMAD.X R29, R29, 0x1, R0.reuse, P3 ;  /* 0x000000011d1d7824 */ /* 0x110fe400018e0600 */
[----:B------:R-:W-:-:S03]  /*58990*/  IMAD.X R24, R24, 0x1, R0, P4 ;  /* 0x0000000118187824 */ /* 0x000fc600020e0600 */
[----:B------:R-:W-:Y:S02]  /*589a0*/  MOV R15, R29 ;  /* 0x0000001d000f7202 */ /* 0x000fe40000000f00 */
[----:B------:R-:W-:Y:S01]  /*589b0*/  IADD3 R31, P3, R31, R22, RZ ;  /* 0x000000161f1f7210 */ /* 0x000fe20007f7e0ff */
[----:B------:R1:W-:Y:S04]  /*589c0*/  STL [R1+0xd6c], R29 ;  /* 0x000d6c1d01007387 */ /* 0x0003e80000100800 */
[----:B------:R2:W-:Y:S01]  /*589d0*/  LDGSTS.E [R12+0x34400], [R14.64], P1 ;  /* 0x344000000e0c7fae */ /* 0x0005e20008921844 */
[----:B------:R-:W-:Y:S02]  /*589e0*/  STL [R1+0x1154], R19 ;  /* 0x0011541301007387 */ /* 0x000fe40000100800 */
[----:B------:R3:W-:Y:S01]  /*589f0*/  STL [R1+0x1148], R24 ;  /* 0x0011481801007387 */ /* 0x0007e20000100800 */
[----:B------:R-:W-:Y:S01]  /*58a00*/  ISETP.GT.AND P1, PT, R2, 0x70, PT ;  /* 0x000000700200780c */ /* 0x000fe20003f24270 */
[----:B-1----:R-:W4:Y:S01]  /*58a10*/  LDL.LU R29, [R1+0xdcc] ;  /* 0x000dcc00011d7983 */ /* 0x002f220000300800 */
[----:B------:R-:W4:Y:S02]  /*58a20*/  LDL.LU R28, [R1+0xdd0] ;  /* 0x000dd000011c7983 */ /* 0x000f240000300800 */
[----:B--2---:R-:W-:-:S02]  /*58a30*/  IMAD.MOV.U32 R14, RZ, RZ, R19 ;  /* 0x000000ffff0e7224 */ /* 0x004fc400078e0013 */
[----:B------:R-:W-:Y:S01]  /*58a40*/  IMAD.MOV.U32 R15, RZ, RZ, R24 ;  /* 0x000000ffff0f7224 */ /* 0x000fe200078e0018 */
[----:B------:R-:W-:Y:S01]  /*58a50*/  SEL R13, RZ, 0x4, !P1 ;  /* 0x00000004ff0d7807 */ /* 0x000fe20004800000 */
[----:B---3--:R-:W2:Y:S01]  /*58a60*/  LDL.LU R24, [R1+0x1130] ;  /* 0x0011300001187983 */ /* 0x008ea20000300800 */
[----:B------:R-:W-:-:S03]  /*58a70*/  IADD3 R17, P4, R17, R22, RZ ;  /* 0x0000001611117210 */ /* 0x000fc60007f9e0ff */
[----:B------:R1:W-:Y:S01]  /*58a80*/  LDGSTS.E [R12+0x36000], [R14.64], P2 ;  /* 0x360000000e0c7fae */ /* 0x0003e20009121844 */
[----:B------:R-:W3:Y:S01]  /*58a90*/  LDL.LU R19, [R1+0x113c] ;  /* 0x00113c0001137983 */ /* 0x000ee20000300800 */
[----:B------:R-:W-:Y:S01]  /*58aa0*/  SEL R13, R13, RZ, !P0 ;  /* 0x000000ff0d0d7207 */ /* 0x000fe20004000000 */
[----:B------:R-:W-:Y:S02]  /*58ab0*/  STL [R1+0xd90], R31 ;  /* 0x000d901f01007387 */ /* 0x000fe40000100800 */
[----:B------:R-:W-:Y:S02]  /*58ac0*/  IMAD.X R32, R32, 0x1, R0, P3 ;  /* 0x0000000120207824 */ /* 0x000fe400018e0600 */
[----:B-1----:R-:W-:Y:S02]  /*58ad0*/  IMAD.MOV.U32 R14, RZ, RZ, R31 ;  /* 0x000000ffff0e7224 */ /* 0x002fe400078e001f */
[----:B------:R-:W-:Y:S01]  /*58ae0*/  IMAD.MOV.U32 R15, RZ, RZ, R32 ;  /* 0x000000ffff0f7224 */ /* 0x000fe200078e0020 */
[----:B------:R-:W-:Y:S01]  /*58af0*/  STL [R1+0xd8c], R32 ;  /* 0x000d8c2001007387 */ /* 0x000fe20000100800 */
[----:B------:R-:W-:Y:S01]  /*58b00*/  STL [R1+0x114c], R17 ;  /* 0x00114c1101007387 */ /* 0x000fe20000100800 */
[----:B------:R-:W-:-:S02]  /*58b10*/  IADD3.X R23, R23, R0, RZ, P4, !PT ;  /* 0x0000000017177210 */ /* 0x000fc400027fe4ff */
[----:B------:R1:W-:Y:S01]  /*58b20*/  LDGSTS.E [R12+0x36400], [R14.64], P2 ;  /* 0x364000000e0c7fae */ /* 0x0003e20009121844 */
[----:B------:R-:W-:-:S03]  /*58b30*/  ISETP.NE.U32.AND P1, PT, R13, RZ, PT ;  /* 0x000000ff0d00720c */ /* 0x000fc60003f25070 */
[----:B------:R1:W-:Y:S02]  /*58b40*/  STL [R1+0x1140], R23 ;  /* 0x0011401701007387 */ /* 0x0003e40000100800 */
[----:B-1----:R-:W-:Y:S01]  /*58b50*/  MOV R15, R23 ;  /* 0x00000017000f7202 */ /* 0x002fe20000000f00 */
[----:B------:R-:W-:Y:S01]  /*58b60*/  IMAD.MOV.U32 R14, RZ, RZ, R17 ;  /* 0x000000ffff0e7224 */ /* 0x000fe200078e0011 */
[----:B------:R-:W2:Y:S01]  /*58b70*/  LDL.LU R23, [R1+0xdec] ;  /* 0x000dec0001177983 */ /* 0x000ea20000300800 */
[----:B------:R-:W2:Y:S05]  /*58b80*/  LDL.LU R17, [R1+0xdf0] ;  /* 0x000df00001117983 */ /* 0x000eaa0000300800 */
[----:B------:R1:W-:Y:S01]  /*58b90*/  LDGSTS.E [R12+0x38000], [R14.64], P1 ;  /* 0x380000000e0c7fae */ /* 0x0003e20008921844 */
[----:B------:R-:W-:-:S02]  /*58ba0*/  IADD3 R18, P3, R18, R22, RZ ;  /* 0x0000001612127210 */ /* 0x000fc40007f7e0ff */
[----:B------:R-:W-:-:S03]  /*58bb0*/  IADD3 R21, P4, R21, R22, RZ ;  /* 0x0000001615157210 */ /* 0x000fc60007f9e0ff */
[--C-:B------:R-:W-:Y:S01]  /*58bc0*/  IMAD.X R26, R26, 0x1, R0.reuse, P3 ;  /* 0x000000011a1a7824 */ /* 0x100fe200018e0600 */
[----:B------:R-:W-:Y:S01]  /*58bd0*/  STL [R1+0xdb0], R18 ;  /* 0x000db01201007387 */ /* 0x000fe20000100800 */
[----:B------:R-:W-:-:S03]  /*58be0*/  IMAD.X R30, R30, 0x1, R0, P4 ;  /* 0x000000011e1e7824 */ /* 0x000fc600020e0600 */
[----:B------:R1:W-:Y:S02]  /*58bf0*/  STL [R1+0xdac], R26 ;  /* 0x000dac1a01007387 */ /* 0x0003e40000100800 */
[----:B-1----:R-:W-:Y:S01]  /*58c00*/  IMAD.MOV.U32 R14, RZ, RZ, R18 ;  /* 0x000000ffff0e7224 */ /* 0x002fe200078e0012 */
[----:B------:R-:W-:Y:S01]  /*58c10*/  MOV R15, R26 ;  /* 0x0000001a000f7202 */ /* 0x000fe20000000f00 */
[----:B------:R-:W-:Y:S04]  /*58c20*/  STL [R1+0x1144], R21 ;  /* 0x0011441501007387 */ /* 0x000fe80000100800 */
[----:B------:R1:W-:Y:S04]  /*58c30*/  LDGSTS.E [R12+0x38400], [R14.64], P1 ;  /* 0x384000000e0c7fae */ /* 0x0003e80008921844 */
[----:B------:R-:W2:Y:S01]  /*58c40*/  LDL.LU R26, [R1+0x1134] ;  /* 0x00113400011a7983 */ /* 0x000ea20000300800 */
[----:B------:R1:W-:Y:S02]  /*58c50*/  STL [R1+0x1138], R30 ;  /* 0x0011381e01007387 */ /* 0x0003e40000100800 */
[----:B------:R-:W2:Y:S02]  /*58c60*/  LDL.LU R18, [R1+0xe10] ;  /* 0x000e100001127983 */ /* 0x000ea40000300800 */
[----:B-1----:R-:W-:-:S02]  /*58c70*/  IMAD.MOV.U32 R15, RZ, RZ, R30 ;  /* 0x000000ffff0f7224 */ /* 0x002fc400078e001e */
[----:B------:R-:W2:Y:S01]  /*58c80*/  LDL.LU R30, [R1+0x112c] ;  /* 0x00112c00011e7983 */ /* 0x000ea20000300800 */
[----:B------:R-:W-:Y:S02]  /*58c90*/  IMAD.MOV.U32 R14, RZ, RZ, R21 ;  /* 0x000000ffff0e7224 */ /* 0x000fe400078e0015 */
[----:B------:R-:W2:Y:S01]  /*58ca0*/  LDL.LU R21, [R1+0xe0c] ;  /* 0x000e0c0001157983 */ /* 0x000ea20000300800 */
        /* <DEDUP_REMOVED lines=9> */
[----:B------:R-:W-:Y:S02]  /*58d40*/  LOP3.LUT R32, R20, 0xff, RZ, 0xc0, !PT ;  /* 0x000000ff14207812 */ /* 0x000fe400078ec0ff */
[----:B----4-:R-:W-:-:S05]  /*58d50*/  IADD3 R28, P3, R28, R22, RZ ;  /* 0x000000161c1c7210 */ /* 0x010fca0007f7e0ff */
[----:B------:R-:W-:Y:S02]  /*58d60*/  IMAD.X R29, R29, 0x1, R0, P3 ;  /* 0x000000011d1d7824 */ /* 0x000fe400018e0600 */
[----:B-1----:R-:W-:Y:S01]  /*58d70*/  IMAD.MOV.U32 R14, RZ, RZ, R28 ;  /* 0x000000ffff0e7224 */ /* 0x002fe200078e001c */
[----:B---3--:R-:W-:Y:S01]  /*58d80*/  IADD3 R19, P4, R19, R22, RZ ;  /* 0x0000001613137210 */ /* 0x008fe20007f9e0ff */
[----:B------:R-:W-:-:S03]  /*58d90*/  IMAD.MOV.U32 R15, RZ, RZ, R29 ;  /* 0x000000ffff0f7224 */ /* 0x000fc600078e001d */
[----:B--2---:R-:W-:Y:S01]  /*58da0*/  IADD3.X R24, R24, R0, RZ, P4, !PT ;  /* 0x0000000018187210 */ /* 0x004fe200027fe4ff */
[----:B------:R-:W-:Y:S04]  /*58db0*/  STL [R1+0xdd0], R28 ;  /* 0x000dd01c01007387 */ /* 0x000fe80000100800 */
[----:B------:R1:W-:Y:S01]  /*58dc0*/  LDGSTS.E [R12+0x3a400], [R14.64], P2 ;  /* 0x3a4000000e0c7fae */ /* 0x0003e20009121844 */
[----:B------:R-:W-:Y:S02]  /*58dd0*/  STL [R1+0xdcc], R29 ;  /* 0x000dcc1d01007387 */ /* 0x000fe40000100800 */
[----:B------:R-:W-:Y:S01]  /*58de0*/  STL [R1+0x113c], R19 ;  /* 0x00113c1301007387 */ /* 0x000fe20000100800 */
[----:B------:R-:W-:Y:S01]  /*58df0*/  ISETP.GT.AND P2, PT, R2, 0x7c, PT ;  /* 0x0000007c0200780c */ /* 0x000fe20003f44270 */
[----:B------:R2:W-:Y:S03]  /*58e00*/  STL [R1+0x1130], R24 ;  /* 0x0011301801007387 */ /* 0x0005e60000100800 */
[----:B------:R-:W-:Y:S01]  /*58e10*/  SEL R13, RZ, 0x4, !P2 ;  /* 0x00000004ff0d7807 */ /* 0x000fe20005000000 */
[----:B-1----:R-:W-:Y:S01]  /*58e20*/  IMAD.MOV.U32 R14, RZ, RZ, R19 ;  /* 0x000000ffff0e7224 */ /* 0x002fe200078e0013 */
[----:B------:R-:W-:-:S02]  /*58e30*/  MOV R15, R24 ;  /* 0x00000018000f7202 */ /* 0x000fc40000000f00 */
[----:B--2---:R-:W2:Y:S01]  /*58e40*/  LDL.LU R24, [R1+0x1120] ;  /* 0x0011200001187983 */ /* 0x004ea20000300800 */
[----:B------:R-:W3:Y:S03]  /*58e50*/  LDL.LU R19, [R1+0x1128] ;  /* 0x0011280001137983 */ /* 0x000ee60000300800 */
[----:B------:R1:W-:Y:S01]  /*58e60*/  LDGSTS.E [R12+0x3c000], [R14.64], P1 ;  /* 0x3c0000000e0c7fae */ /* 0x0003e20008921844 */
[----:B------:R-:W-:Y:S02]  /*58e70*/  SEL R13, R13, RZ, !P0 ;  /* 0x000000ff0d0d7207 */ /* 0x000fe40004000000 */
[----:B------:R-:W-:-:S05]  /*58e80*/  IADD3 R17, P3, R17, R22, RZ ;  /* 0x0000001611117210 */ /* 0x000fca0007f7e0ff */
[----:B------:R-:W-:Y:S01]  /*58e90*/  IMAD.X R23, R23, 0x1, R0, P3 ;  /* 0x0000000117177824 */ /* 0x000fe200018e0600 */
[----:B------:R-:W-:Y:S01]  /*58ea0*/  STL [R1+0xdf0], R17 ;  /* 0x000df01101007387 */ /* 0x000fe20000100800 */
[----:B-1----:R-:W-:Y:S02]  /*58eb0*/  IMAD.MOV.U32 R14, RZ, RZ, R17 ;  /* 0x000000ffff0e7224 */ /* 0x002fe400078e0011 */
[----:B------:R-:W-:Y:S01]  /*58ec0*/  IMAD.MOV.U32 R15, RZ, RZ, R23 ;  /* 0x000000ffff0f7224 */ /* 0x000fe200078e0017 */
[----:B------:R1:W-:Y:S01]  /*58ed0*/  STL [R1+0xdec], R23 ;  /* 0x000dec1701007387 */ /* 0x0003e20000100800 */
[----:B------:R-:W4:Y:S01]  /*58ee0*/  LDL.LU R28, [R1+0xa34] ;  /* 0x000a3400011c7983 */ /* 0x000f220000300800 */
[----:B------:R-:W-:Y:S02]  /*58ef0*/  ISETP.NE.U32.AND P2, PT, R13, RZ, PT ;  /* 0x000000ff0d00720c */ /* 0x000fe40003f45070 */
[----:B------:R1:W-:Y:S04]  /*58f00*/  LDGSTS.E [R12+0x3c400], [R14.64], P1 ;  /* 0x3c4000000e0c7fae */ /* 0x0003e80008921844 */
[----:B-1----:R-:W4:Y:S01]  /*58f10*/  LDL.LU R23, [R1+0xa38] ;  /* 0x000a380001177983 */ /* 0x002f220000300800 */
[----:B------:R-:W4:Y:S02]  /*58f20*/  LDL.LU R29, [R1+0x1118] ;  /* 0x00111800011d7983 */ /* 0x000f240000300800 */
[----:B------:R-:W4:Y:S01]  /*58f30*/  LDL.LU R17, [R1+0x1124] ;  /* 0x0011240001117983 */ /* 0x000f220000300800 */
[----:B------:R-:W-:-:S02]  /*58f40*/  IADD3 R26, P1, R26, R22, RZ ;  /* 0x000000161a1a7210 */ /* 0x000fc40007f3e0ff */
[----:B------:R-:W-:-:S03]  /*58f50*/  IADD3 R18, P3, R18, R22, RZ ;  /* 0x0000001612127210 */ /* 0x000fc60007f7e0ff */
[----:B------:R-:W-:Y:S01]  /*58f60*/  IMAD.MOV.U32 R14, RZ, RZ, R26 ;  /* 0x000000ffff0e7224 */ /* 0x000fe200078e001a */
[----:B------:R-:W-:Y:S01]  /*58f70*/  IADD3.X R30, R30, R0, RZ, P1, !PT ;  /* 0x000000001e1e7210 */ /* 0x000fe20000ffe4ff */
[----:B------:R-:W-:Y:S01]  /*58f80*/  IMAD.X R21, R21, 0x1, R0, P3 ;  /* 0x0000000115157824 */ /* 0x000fe200018e0600 */
[----:B------:R1:W-:Y:S03]  /*58f90*/  STL [R1+0x1134], R26 ;  /* 0x0011341a01007387 */ /* 0x0003e60000100800 */
[----:B------:R-:W-:Y:S01]  /*58fa0*/  IMAD.MOV.U32 R15, RZ, RZ, R30 ;  /* 0x000000ffff0f7224 */ /* 0x000fe200078e001e */
[----:B------:R-:W-:Y:S04]  /*58fb0*/  STL [R1+0x112c], R30 ;  /* 0x00112c1e01007387 */ /* 0x000fe80000100800 */
[----:B------:R-:W-:Y:S04]  /*58fc0*/  STL [R1+0xe10], R18 ;  /* 0x000e101201007387 */ /* 0x000fe80000100800 */
[----:B------:R1:W-:Y:S01]  /*58fd0*/  LDGSTS.E [R12+0x3e000], [R14.64], P2 ;  /* 0x3e0000000e0c7fae */ /* 0x0003e20009121844 */
[----:B------:R1:W-:Y:S03]  /*58fe0*/  STL [R1+0xe0c], R21 ;  /* 0x000e0c1501007387 */ /* 0x0003e60000100800 */
[----:B-1----:R-:W4:Y:S01]  /*58ff0*/  LDL.LU R26, [R1+0xa54] ;  /* 0x000a5400011a7983 */ /* 0x002f220000300800 */
[----:B------:R-:W-:-:S03]  /*59000*/  IMAD.MOV.U32 R15, RZ, RZ, R21 ;  /* 0x000000ffff0f7224 */ /* 0x000fc600078e0015 */
[----:B------:R-:W4:Y:S01]  /*59010*/  LDL.LU R21, [R1+0xa58] ;  /* 0x000a580001157983 */ /* 0x000f220000300800 */
[----:B------:R-:W-:Y:S01]  /*59020*/  MOV R14, R18 ;  /* 0x00000012000e7202 */ /* 0x000fe20000000f00 */
[----:B------:R-:W4:Y:S02]  /*59030*/  LDL.LU R20, [R1+0x1110] ;  /* 0x0011100001147983 */ /* 0x000f240000300800 */
[----:B------:R-:W4:Y:S01]  /*59040*/  LDL.LU R18, [R1+0x111c] ;  /* 0x00111c0001127983 */ /* 0x000f220000300800 */
[----:B------:R-:W-:Y:S01]  /*59050*/  ISETP.GT.AND P1, PT, R2, 0x1, PT ;  /* 0x000000010200780c */ /* 0x000fe20003f24270 */
[----:B------:R1:W-:Y:S01]  /*59060*/  LDGSTS.E [R12+0x3e400], [R14.64], P2 ;  /* 0x3e4000000e0c7fae */ /* 0x0003e20009121844 */
[----:B------:R-:W-:Y:S02]  /*59070*/  IMAD.SHL.U32 R32, R32, 0x4, RZ ;  /* 0x0000000420207824 */ /* 0x000fe400078e00ff */
[----:B-1----:R-:W-:-:S04]  /*59080*/  SEL R12, RZ, 0x4, !P1 ;  /* 0x00000004ff0c7807 */ /* 0x002fc80004800000 */
[----:B------:R-:W-:-:S04]  /*59090*/  SEL R12, R12, RZ, !P0 ;  /* 0x000000ff0c0c7207 */ /* 0x000fc80004000000 */
[----:B------:R-:W-:Y:S02]  /*590a0*/  ISETP.NE.U32.AND P2, PT, R12, RZ, PT ;  /* 0x000000ff0c00720c */ /* 0x000fe40003f45070 */
[----:B------:R-:W-:-:S04]  /*590b0*/  LOP3.LUT R30, R32, 0x20, RZ, 0x3c, !PT ;  /* 0x00000020201e7812 */ /* 0x000fc800078e3cff */
[----:B------:R-:W-:Y:S02]  /*590c0*/  LEA R12, R27, R30, 0x12 ;  /* 0x0000001e1b0c7211 */ /* 0x000fe400078e90ff */
[----:B---3--:R-:W-:-:S05]  /*590d0*/  IADD3 R19, P1, R19, R22, RZ ;  /* 0x0000001613137210 */ /* 0x008fca0007f3e0ff */
[----:B--2---:R-:W-:Y:S01]  /*590e0*/  IMAD.X R24, R24, 0x1, R0, P1 ;  /* 0x0000000118187824 */ /* 0x004fe200008e0600 */
[----:B------:R-:W-:Y:S01]  /*590f0*/  STL [R1+0x1128], R19 ;  /* 0x0011281301007387 */ /* 0x000fe20000100800 */
[----:B------:R-:W-:Y:S01]  /*59100*/  IMAD.MOV.U32 R14, RZ, RZ, R19 ;  /* 0x000000ffff0e7224 */ /* 0x000fe200078e0013 */
[----:B------:R-:W-:Y:S01]  /*59110*/  ISETP.GT.AND P1, PT, R2, 0x5, PT ;  /* 0x000000050200780c */ /* 0x000fe20003f24270 */
[----:B------:R-:W-:Y:S01]  /*59120*/  IMAD.MOV.U32 R15, RZ, RZ, R24 ;  /* 0x000000ffff0f7224 */ /* 0x000fe200078e0018 */
[----:B------:R1:W-:Y:S02]  /*59130*/  STL [R1+0x1120], R24 ;  /* 0x0011201801007387 */ /* 0x0003e40000100800 */
[----:B------:R-:W-:Y:S02]  /*59140*/  SEL R13, RZ, 0x4, !P1 ;  /* 0x00000004ff0d7807 */ /* 0x000fe40004800000 */
[----:B------:R2:W-:Y:S04]  /*59150*/  LDGSTS.E [R12+0x800], [R14.64], P2 ;  /* 0x008000000e0c7fae */ /* 0x0005e80009121844 */
[----:B-1----:R-:W3:Y:S01]  /*59160*/  LDL.LU R24, [R1+0xa78] ;  /* 0x000a780001187983 */ /* 0x002ee20000300800 */
[----:B------:R-:W3:Y:S01]  /*59170*/  LDL.LU R19, [R1+0x1114] ;  /* 0x0011140001137983 */ /* 0x000ee20000300800 */
[----:B------:R-:W-:-:S02]  /*59180*/  SEL R13, R13, RZ, !P0 ;  /* 0x000000ff0d0d7207 */ /* 0x000fc40004000000 */
[-C--:B----4-:R-:W-:Y:S02]  /*59190*/  IADD3 R23, P3, R23, R22.reuse, RZ ;  /* 0x0000001617177210 */ /* 0x090fe40007f7e0ff */
[----:B------:R-:W-:-:S03]  /*591a0*/  IADD3 R17, P4, R17, R22, RZ ;  /* 0x0000001611117210 */ /* 0x000fc60007f9e0ff */
[----:B------:R-:W-:Y:S01]  /*591b0*/  IMAD.X R28, R28, 0x1, R0, P3 ;  /* 0x000000011c1c7824 */ /* 0x000fe200018e0600 */
[----:B------:R-:W-:Y:S01]  /*591c0*/  IADD3.X R29, R29, R0, RZ, P4, !PT ;  /* 0x000000001d1d7210 */ /* 0x000fe200027fe4ff */
[----:B------:R-:W-:Y:S03]  /*591d0*/  STL [R1+0xa38], R23 ;  /* 0x000a381701007387 */ /* 0x000fe60000100800 */
[----:B------:R1:W-:Y:S02]  /*591e0*/  STL [R1+0xa34], R28 ;  /* 0x000a341c01007387 */ /* 0x0003e40000100800 */
[----:B--2---:R-:W-:Y:S02]  /*591f0*/  IMAD.MOV.U32 R15, RZ, RZ, R28 ;  /* 0x000000ffff0f7224 */ /* 0x004fe400078e001c */
[----:B------:R2:W-:Y:S02]  /*59200*/  STL [R1+0x1124], R17 ;  /* 0x0011241101007387 */ /* 0x0005e40000100800 */
[----:B------:R-:W-:Y:S01]  /*59210*/  IMAD.MOV.U32 R14, RZ, RZ, R23 ;  /* 0x000000ffff0e7224 */ /* 0x000fe200078e0017 */
[----:B------:R-:W-:-:S04]  /*59220*/  ISETP.NE.U32.AND P1, PT, R13, RZ, PT ;  /* 0x000000ff0d00720c */ /* 0x000fc80003f25070 */
[----:B------:R4:W-:Y:S04]  /*59230*/  LDGSTS.E [R12+0xc00], [R14.64], P2 ;  /* 0x00c000000e0c7fae */ /* 0x0009e80009121844 */
[----:B-1----:R-:W3:Y:S01]  /*59240*/  LDL.LU R28, [R1+0xa74] ;  /* 0x000a7400011c7983 */ /* 0x002ee20000300800 */
[----:B------:R-:W-:Y:S02]  /*59250*/  STL [R1+0x1118], R29 ;  /* 0x0011181d01007387 */ /* 0x000fe40000100800 */
[----:B------:R-:W3:Y:S02]  /*59260*/  LDL.LU R23, [R1+0x1108] ;  /* 0x0011080001177983 */ /* 0x000ee40000300800 */
[----:B------:R-:W3:Y:S02]  /*59270*/  LDL.LU R30, [R1+0xa98] ;  /* 0x000a9800011e7983 */ /* 0x000ee40000300800 */
[----:B----4-:R-:W-:Y:S01]  /*59280*/  IMAD.MOV.U32 R14, RZ, RZ, R17 ;  /* 0x000000ffff0e7224 */ /* 0x010fe200078e0011 */
[----:B------:R-:W-:Y:S01]  /*59290*/  MOV R15, R29 ;  /* 0x0000001d000f7202 */ /* 0x000fe20000000f00 */
[----:B--2---:R-:W2:Y:S04]  /*592a0*/  LDL.LU R17, [R1+0x110c] ;  /* 0x00110c0001117983 */ /* 0x004ea80000300800 */
[----:B------:R1:W-:Y:S01]  /*592b0*/  LDGSTS.E [R12+0x2800], [R14.64], P1 ;  /* 0x028000000e0c7fae */ /* 0x0003e20008921844 */
[----:B------:R-:W-:-:S02]  /*592c0*/  IADD3 R21, P3, R21, R22, RZ ;  /* 0x0000001615157210 */ /* 0x000fc40007f7e0ff */
[----:B------:R-:W-:-:S03]  /*592d0*/  IADD3 R18, P4, R18, R22, RZ ;  /* 0x0000001612127210 */ /* 0x000fc60007f9e0ff */
[--C-:B------:R-:W-:Y:S01]  /*592e0*/  IMAD.X R26, R26, 0x1, R0.reuse, P3 ;  /* 0x000000011a1a7824 */ /* 0x100fe200018e0600 */
[----:B------:R4:W-:Y:S01]  /*592f0*/  STL [R1+0xa58], R21 ;  /* 0x000a581501007387 */ /* 0x0009e20000100800 */
[----:B------:R-:W-:Y:S02]  /*59300*/  IMAD.X R20, R20, 0x1, R0, P4 ;  /* 0x0000000114147824 */ /* 0x000fe400020e0600 */
[----:B-1----:R-:W-:Y:S01]  /*59310*/  IMAD.MOV.U32 R14, RZ, RZ, R21 ;  /* 0x000000ffff0e7224 */ /* 0x002fe200078e0015 */
[----:B------:R1:W-:Y:S01]  /*59320*/  STL [R1+0xa54], R26 ;  /* 0x000a541a01007387 */ /* 0x0003e20000100800 */
[----:B------:R-:W-:Y:S01]  /*59330*/  MOV R15, R26 ;  /* 0x0000001a000f7202 */ /* 0x000fe20000000f00 */
[----:B------:R-:W-:Y:S02]  /*59340*/  STL [R1+0x111c], R18 ;  /* 0x00111c1201007387 */ /* 0x000fe40000100800 */
[----:B------:R-:W2:Y:S01]  /*59350*/  LDL.LU R31, [R1+0xa94] ;  /* 0x000a9400011f7983 */ /* 0x000ea20000300800 */
[----:B------:R1:W-:Y:S01]  /*59360*/  STL [R1+0x1110], R20 ;  /* 0x0011101401007387 */ /* 0x0003e20000100800 */
[----:B----4-:R-:W2:Y:S03]  /*59370*/  LDL.LU R21, [R1+0x1100] ;  /* 0x0011000001157983 */ /* 0x010ea60000300800 */
[----:B------:R1:W-:Y:S04]  /*59380*/  LDGSTS.E [R12+0x2c00], [R14.64], P1 ;  /* 0x02c000000e0c7fae */ /* 0x0003e80008921844 */
[----:B-1----:R-:W2:Y:S01]  /*59390*/  LDL.LU R26, [R1+0xab4] ;  /* 0x000ab400011a7983 */ /* 0x002ea20000300800 */
[----:B------:R-:W-:-:S03]  /*593a0*/  IMAD.MOV.U32 R15, RZ, RZ, R20 ;  /* 0x000000ffff0f7224 */ /* 0x000fc600078e0014 */
        /* <DEDUP_REMOVED lines=14> */
[----:B------:R-:W-:-:S03]  /*59490*/  IADD3 R19, P4, R19, R22, RZ ;  /* 0x0000001613137210 */ /* 0x000fc60007f9e0ff */
[----:B------:R-:W-:Y:S01]  /*594a0*/  STL [R1+0xa78], R24 ;  /* 0x000a781801007387 */ /* 0x000fe20000100800 */
[----:B-1----:R-:W-:Y:S02]  /*594b0*/  IMAD.MOV.U32 R14, RZ, RZ, R24 ;  /* 0x000000ffff0e7224 */ /* 0x002fe400078e0018 */
[----:B------:R-:W-:Y:S01]  /*594c0*/  IMAD.X R28, R28, 0x1, R0, P3 ;  /* 0x000000011c1c7824 */ /* 0x000fe200018e0600 */
[----:B------:R-:W-:-:S03]  /*594d0*/  IADD3.X R23, R23, R0, RZ, P4, !PT ;  /* 0x0000000017177210 */ /* 0x000fc600027fe4ff */
[----:B------:R-:W-:Y:S01]  /*594e0*/  IMAD.MOV.U32 R15, RZ, RZ, R28 ;  /* 0x000000ffff0f7224 */ /* 0x000fe200078e001c */
[----:B------:R1:W-:Y:S01]  /*594f0*/  STL [R1+0xa74], R28 ;  /* 0x000a741c01007387 */ /* 0x0003e20000100800 */
[----:B------:R-:W-:Y:S02]  /*59500*/  STL [R1+0x1114], R19 ;  /* 0x0011141301007387 */ /* 0x000fe40000100800 */
[----:B------:R3:W-:Y:S01]  /*59510*/  STL [R1+0x1108], R23 ;  /* 0x0011081701007387 */ /* 0x0007e20000100800 */
[----:B------:R3:W-:Y:S01]  /*59520*/  LDGSTS.E [R12+0x4c00], [R14.64], P2 ;  /* 0x04c000000e0c7fae */ /* 0x0007e20009121844 */
[----:B------:R-:W-:-:S03]  /*59530*/  ISETP.GT.AND P2, PT, R2, 0x11, PT ;  /* 0x000000110200780c */ /* 0x000fc60003f44270 */
[----:B-1----:R-:W4:Y:S01]  /*59540*/  LDL.LU R28, [R1+0xad4] ;  /* 0x000ad400011c7983 */ /* 0x002f220000300800 */
[----:B------:R-:W4:Y:S01]  /*59550*/  LDL.LU R24, [R1+0xad8] ;  /* 0x000ad80001187983 */ /* 0x000f220000300800 */
[----:B------:R-:W-:Y:S02]  /*59560*/  SEL R13, RZ, 0x4, !P2 ;  /* 0x00000004ff0d7807 */ /* 0x000fe40005000000 */
[----:B------:R-:W-:Y:S02]  /*59570*/  IADD3 R30, P3, R30, R22, RZ ;  /* 0x000000161e1e7210 */ /* 0x000fe40007f7e0ff */
[----:B---3--:R-:W-:Y:S01]  /*59580*/  MOV R15, R23 ;  /* 0x00000017000f7202 */ /* 0x008fe20000000f00 */
[----:B------:R-:W-:Y:S01]  /*59590*/  IMAD.MOV.U32 R14, RZ, RZ, R19 ;  /* 0x000000ffff0e7224 */ /* 0x000fe200078e0013 */
[----:B------:R-:W3:Y:S01]  /*595a0*/  LDL.LU R23, [R1+0x10f0] ;  /* 0x0010f00001177983 */ /* 0x000ee20000300800 */
[----:B------:R-:W3:Y:S01]  /*595b0*/  LDL.LU R19, [R1+0x10fc] ;  /* 0x0010fc0001137983 */ /* 0x000ee20000300800 */
[----:B------:R-:W-:-:S02]  /*595c0*/  SEL R13, R13, RZ, !P0 ;  /* 0x000000ff0d0d7207 */ /* 0x000fc40004000000 */
[-C--:B--2---:R-:W-:Y:S01]  /*595d0*/  IADD3 R17, P4, R17, R22.reuse, RZ ;  /* 0x0000001611117210 */ /* 0x084fe20007f9e0ff */
[----:B------:R1:W-:Y:S01]  /*595e0*/  LDGSTS.E [R12+0x6800], [R14.64], P1 ;  /* 0x068000000e0c7fae */ /* 0x0003e20008921844 */
[----:B------:R-:W-:Y:S01]  /*595f0*/  ISETP.NE.U32.AND P2, PT, R13, RZ, PT ;  /* 0x000000ff0d00720c */ /* 0x000fe20003f45070 */
[--C-:B------:R-:W-:Y:S02]  /*59600*/  IMAD.X R31, R31, 0x1, R0.reuse, P3 ;  /* 0x000000011f1f7824 */ /* 0x100fe400018e0600 */
[----:B------:R-:W-:Y:S02]  /*59610*/  IMAD.X R21, R21, 0x1, R0, P4 ;  /* 0x0000000115157824 */ /* 0x000fe400020e0600 */
[----:B-1----:R-:W-:Y:S01]  /*59620*/  IMAD.MOV.U32 R14, RZ, RZ, R30 ;  /* 0x000000ffff0e7224 */ /* 0x002fe200078e001e */
[----:B------:R-:W-:Y:S01]  /*59630*/  MOV R15, R31 ;  /* 0x0000001f000f7202 */ /* 0x000fe20000000f00 */
[----:B------:R-:W-:Y:S01]  /*59640*/  STL [R1+0xa98], R30 ;  /* 0x000a981e01007387 */ /* 0x000fe20000100800 */
[----:B------:R-:W-:Y:S02]  /*59650*/  STL [R1+0xa94], R31 ;  /* 0x000a941f01007387 */ /* 0x000fe40000100800 */
[----:B------:R-:W-:Y:S01]  /*59660*/  STL [R1+0x110c], R17 ;  /* 0x00110c1101007387 */ /* 0x000fe20000100800 */
[----:B------:R1:W-:Y:S01]  /*59670*/  LDGSTS.E [R12+0x6c00], [R14.64], P1 ;  /* 0x06c000000e0c7fae */ /* 0x0003e20008921844 */
[----:B------:R-:W-:-:S03]  /*59680*/  IADD3 R20, P3, R20, R22, RZ ;  /* 0x0000001614147210 */ /* 0x000fc60007f7e0ff */
[----:B------:R2:W-:Y:S01]  /*59690*/  STL [R1+0x1100], R21 ;  /* 0x0011001501007387 */ /* 0x0005e20000100800 */
[----:B------:R-:W-:Y:S01]  /*596a0*/  IADD3 R18, P4, R18, R22, RZ ;  /* 0x0000001612127210 */ /* 0x000fe20007f9e0ff */
[----:B------:R-:W-:Y:S02]  /*596b0*/  IMAD.X R26, R26, 0x1, R0, P3 ;  /* 0x000000011a1a7824 */ /* 0x000fe400018e0600 */
[----:B-1----:R-:W-:Y:S02]  /*596c0*/  IMAD.MOV.U32 R14, RZ, RZ, R17 ;  /* 0x000000ffff0e7224 */ /* 0x002fe400078e0011 */
[----:B------:R-:W-:Y:S01]  /*596d0*/  IMAD.MOV.U32 R15, RZ, RZ, R21 ;  /* 0x000000ffff0f7224 */ /* 0x000fe200078e0015 */
[----:B------:R-:W-:Y:S01]  /*596e0*/  IADD3.X R29, R29, R0, RZ, P4, !PT ;  /* 0x000000001d1d7210 */ /* 0x000fe200027fe4ff */
[----:B--2---:R-:W4:Y:S01]  /*596f0*/  LDL.LU R21, [R1+0xaf8] ;  /* 0x000af80001157983 */ /* 0x004f220000300800 */
[----:B------:R-:W4:Y:S02]  /*59700*/  LDL.LU R17, [R1+0x10f4] ;  /* 0x0010f40001117983 */ /* 0x000f240000300800 */
[----:B------:R-:W-:Y:S01]  /*59710*/  STL [R1+0xab8], R20 ;  /* 0x000ab81401007387 */ /* 0x000fe20000100800 */
[----:B------:R1:W-:Y:S01]  /*59720*/  LDGSTS.E [R12+0x8800], [R14.64], P2 ;  /* 0x088000000e0c7fae */ /* 0x0003e20009121844 */
[----:B------:R1:W-:Y:S02]  /*59730*/  STL [R1+0xab4], R26 ;  /* 0x000ab41a01007387 */ /* 0x0003e40000100800 */
[----:B------:R1:W-:Y:S02]  /*59740*/  STL [R1+0x1104], R18 ;  /* 0x0011041201007387 */ /* 0x0003e40000100800 */
[----:B-1----:R-:W-:-:S02]  /*59750*/  IMAD.MOV.U32 R15, RZ, RZ, R26 ;  /* 0x000000ffff0f7224 */ /* 0x002fc400078e001a */
[----:B------:R-:W-:Y:S01]  /*59760*/  IMAD.MOV.U32 R14, RZ, RZ, R20 ;  /* 0x000000ffff0e7224 */ /* 0x000fe200078e0014 */
[----:B------:R-:W4:Y:S01]  /*59770*/  LDL.LU R26, [R1+0xaf4] ;  /* 0x000af400011a7983 */ /* 0x000f220000300800 */
[----:B------:R-:W-:Y:S02]  /*59780*/  STL [R1+0x10f8], R29 ;  /* 0x0010f81d01007387 */ /* 0x000fe40000100800 */
[----:B------:R-:W4:Y:S01]  /*59790*/  LDL.LU R20, [R1+0x10e8] ;  /* 0x0010e80001147983 */ /* 0x000f220000300800 */
[----:B------:R-:W-:Y:S01]  /*597a0*/  ISETP.GT.AND P1, PT, R2, 0x15, PT ;  /* 0x000000150200780c */ /* 0x000fe20003f24270 */
[----:B------:R1:W-:Y:S04]  /*597b0*/  LDGSTS.E [R12+0x8c00], [R14.64], P2 ;  /* 0x08c000000e0c7fae */ /* 0x0003e80009121844 */
[----:B------:R-:W4:Y:S01]  /*597c0*/  LDL.LU R30, [R1+0xb18] ;  /* 0x000b1800011e7983 */ /* 0x000f220000300800 */
[----:B------:R-:W-:-:S04]  /*597d0*/  SEL R13, RZ, 0x4, !P1 ;  /* 0x00000004ff0d7807 */ /* 0x000fc80004800000 */
[----:B------:R-:W-:-:S04]  /*597e0*/  SEL R13, R13, RZ, !P0 ;  /* 0x000000ff0d0d7207 */ /* 0x000fc80004000000 */
[----:B------:R-:W-:Y:S01]  /*597f0*/  ISETP.NE.U32.AND P1, PT, R13, RZ, PT ;  /* 0x000000ff0d00720c */ /* 0x000fe20003f25070 */
[----:B-1----:R-:W-:Y:S01]  /*59800*/  IMAD.MOV.U32 R14, RZ, RZ, R18 ;  /* 0x000000ffff0e7224 */ /* 0x002fe200078e0012 */
[----:B------:R-:W-:Y:S01]  /*59810*/  MOV R15, R29 ;  /* 0x0000001d000f7202 */ /* 0x000fe20000000f00 */
[----:B------:R-:W4:Y:S01]  /*59820*/  LDL.LU R18, [R1+0x10ec] ;  /* 0x0010ec0001127983 */ /* 0x000f220000300800 */
[----:B------:R-:W-:-:S04]  /*59830*/  ISETP.GT.AND P2, PT, R2, 0x19, PT ;  /* 0x000000190200780c */ /* 0x000fc80003f44270 */
[----:B------:R-:W-:-:S05]  /*59840*/  SEL R13, RZ, 0x4, !P2 ;  /* 0x00000004ff0d7807 */ /* 0x000fca0005000000 */
[----:B------:R1:W-:Y:S01]  /*59850*/  LDGSTS.E [R12+0xa800], [R14.64], P1 ;  /* 0x0a8000000e0c7fae */ /* 0x0003e20008921844 */
[----:B------:R-:W-:-:S04]  /*59860*/  SEL R13, R13, RZ, !P0 ;  /* 0x000000ff0d0d7207 */ /* 0x000fc80004000000 */
[----:B------:R-:W-:Y:S02]  /*59870*/  ISETP.NE.U32.AND P2, PT, R13, RZ, PT ;  /* 0x000000ff0d00720c */ /* 0x000fe40003f45070 */
[----:B----4-:R-:W-:-:S05]  /*59880*/  IADD3 R24, P3, R24, R22, RZ ;  /* 0x0000001618187210 */ /* 0x010fca0007f7e0ff */
[----:B------:R-:W-:Y:S01]  /*59890*/  IMAD.X R28, R28, 0x1, R0, P3 ;  /* 0x000000011c1c7824 */ /* 0x000fe200018e0600 */
[----:B---3--:R-:W-:Y:S01]  /*598a0*/  IADD3 R19, P4, R19, R22, RZ ;  /* 0x0000001613137210 */ /* 0x008fe20007f9e0ff */
[----:B------:R3:W-:Y:S03]  /*598b0*/  STL [R1+0xad8], R24 ;  /* 0x000ad81801007387 */ /* 0x0007e60000100800 */
[----:B------:R4:W-:Y:S02]  /*598c0*/  STL [R1+0xad4], R28 ;  /* 0x000ad41c01007387 */ /* 0x0009e40000100800 */
[----:B-1----:R-:W-:Y:S01]  /*598d0*/  IMAD.MOV.U32 R14, RZ, RZ, R24 ;  /* 0x000000ffff0e7224 */ /* 0x002fe200078e0018 */
[----:B------:R-:W-:Y:S01]  /*598e0*/  MOV R15, R28 ;  /* 0x0000001c000f7202 */ /* 0x000fe20000000f00 */
[----:B------:R-:W-:Y:S01]  /*598f0*/  IMAD.X R23, R23, 0x1, R0, P4 ;  /* 0x0000000117177824 */ /* 0x000fe200020e0600 */
[----:B------:R-:W-:Y:S01]  /*59900*/  STL [R1+0x10fc], R19 ;  /* 0x0010fc1301007387 */ /* 0x000fe20000100800 */
[----:B------:R-:W2:Y:S03]  /*59910*/  LDL.LU R31, [R1+0xb14] ;  /* 0x000b1400011f7983 */ /* 0x000ea60000300800 */
[----:B------:R1:W-:Y:S04]  /*59920*/  LDGSTS.E [R12+0xac00], [R14.64], P1 ;  /* 0x0ac000000e0c7fae */ /* 0x0003e80008921844 */
[----:B------:R1:W-:Y:S01]  /*59930*/  STL [R1+0x10f0], R23 ;  /* 0x0010f01701007387 */ /* 0x0003e20000100800 */
[----:B---3--:R-:W3:Y:S02]  /*59940*/  LDL.LU R24, [R1+0x10e0] ;  /* 0x0010e00001187983 */ /* 0x008ee40000300800 */
[----:B----4-:R-:W4:Y:S02]  /*59950*/  LDL.LU R28, [R1+0xb34] ;  /* 0x000b3400011c7983 */ /* 0x010f240000300800 */
[----:B-1----:R-:W-:-:S02]  /*59960*/  IMAD.MOV.U32 R15, RZ, RZ, R23 ;  /* 0x000000ffff0f7224 */ /* 0x002fc400078e0017 */
[----:B------:R-:W4:Y:S01]  /*59970*/  LDL.LU R23, [R1+0xb38] ;  /* 0x000b380001177983 */ /* 0x000f220000300800 */
[----:B------:R-:W-:Y:S02]  /*59980*/  IMAD.MOV.U32 R14, RZ, RZ, R19 ;  /* 0x000000ffff0e7224 */ /* 0x000fe400078e0013 */
[----:B------:R-:W4:Y:S02]  /*59990*/  LDL.LU R29, [R1+0x10d8] ;  /* 0x0010d800011d7983 */ /* 0x000f240000300800 */
[----:B------:R-:W4:Y:S01]  /*599a0*/  LDL.LU R19, [R1+0x10e4] ;  /* 0x0010e40001137983 */ /* 0x000f220000300800 */
[----:B------:R1:W-:Y:S01]  /*599b0*/  LDGSTS.E [R12+0xc800], [R14.64], P2 ;  /* 0x0c8000000e0c7fae */ /* 0x0003e20009121844 */
[-C--:B------:R-:W-:Y:S02]  /*599c0*/  IADD3 R21, P3, R21, R22.reuse, RZ ;  /* 0x0000001615157210 */ /* 0x080fe40007f7e0ff */
        /* <DEDUP_REMOVED lines=9> */
[----:B------:R1:W-:Y:S04]  /*59a60*/  LDGSTS.E [R12+0xcc00], [R14.64], P2 ;  /* 0x0cc000000e0c7fae */ /* 0x0003e80009121844 */
[----:B-1----:R-:W4:Y:S01]  /*59a70*/  LDL.LU R26, [R1+0xb54] ;  /* 0x000b5400011a7983 */ /* 0x002f220000300800 */
[----:B------:R-:W4:Y:S01]  /*59a80*/  LDL.LU R21, [R1+0xb58] ;  /* 0x000b580001157983 */ /* 0x000f220000300800 */
[----:B------:R-:W-:Y:S01]  /*59a90*/  MOV R15, R20 ;  /* 0x00000014000f7202 */ /* 0x000fe20000000f00 */
        /* <DEDUP_REMOVED lines=16> */
[--C-:B--2---:R-:W-:Y:S02]  /*59ba0*/  IMAD.X R31, R31, 0x1, R0.reuse, P3 ;  /* 0x000000011f1f7824 */ /* 0x104fe400018e0600 */
[----:B---3--:R-:W-:-:S03]  /*59bb0*/  IMAD.X R24, R24, 0x1, R0, P4 ;  /* 0x0000000118187824 */ /* 0x008fc600020e0600 */
[----:B------:R-:W-:Y:S01]  /*59bc0*/  MOV R15, R31 ;  /* 0x0000001f000f7202 */ /* 0x000fe20000000f00 */
[----:B------:R-:W-:Y:S01]  /*59bd0*/  STL [R1+0xb14], R31 ;  /* 0x000b141f01007387 */ /* 0x000fe20000100800 */
[----:B------:R-:W-:Y:S02]  /*59be0*/  STL [R1+0x10ec], R18 ;  /* 0x0010ec1201007387 */ /* 0x000fe40000100800 */
[----:B------:R1:W-:Y:S01]  /*59bf0*/  STL [R1+0x10e0], R24 ;  /* 0x0010e01801007387 */ /* 0x0003e20000100800 */
[----:B------:R2:W-:Y:S01]  /*59c00*/  LDGSTS.E [R12+0xec00], [R14.64], P1 ;  /* 0x0ec000000e0c7fae */ /* 0x0005e20008921844 */
[-C--:B----4-:R-:W-:Y:S02]  /*59c10*/  IADD3 R23, P3, R23, R22.reuse, RZ ;  /* 0x0000001617177210 */ /* 0x090fe40007f7e0ff */
[----:B------:R-:W-:Y:S02]  /*59c20*/  ISETP.GT.AND P1, PT, R2, 0x25, PT ;  /* 0x000000250200780c */ /* 0x000fe40003f24270 */
[----:B------:R-:W-:Y:S01]  /*59c30*/  IADD3 R19, P4, R19, R22, RZ ;  /* 0x0000001613137210 */ /* 0x000fe20007f9e0ff */
[----:B------:R-:W-:-:S02]  /*59c40*/  IMAD.X R28, R28, 0x1, R0, P3 ;  /* 0x000000011c1c7824 */ /* 0x000fc400018e0600 */
[----:B--2---:R-:W-:Y:S02]  /*59c50*/  IMAD.MOV.U32 R14, RZ, RZ, R18 ;  /* 0x000000ffff0e7224 */ /* 0x004fe400078e0012 */
[----:B------:R-:W-:Y:S01]  /*59c60*/  IMAD.MOV.U32 R15, RZ, RZ, R24 ;  /* 0x000000ffff0f7224 */ /* 0x000fe200078e0018 */
[----:B------:R-:W-:Y:S01]  /*59c70*/  IADD3.X R29, R29, R0, RZ, P4, !PT ;  /* 0x000000001d1d7210 */ /* 0x000fe200027fe4ff */
[----:B-1----:R-:W2:Y:S01]  /*59c80*/  LDL.LU R24, [R1+0xb78] ;  /* 0x000b780001187983 */ /* 0x002ea20000300800 */
[----:B------:R-:W3:Y:S01]  /*59c90*/  LDL.LU R18, [R1+0x10d4] ;  /* 0x0010d40001127983 */ /* 0x000ee20000300800 */
[----:B------:R-:W-:Y:S01]  /*59ca0*/  SEL R13, RZ, 0x4, !P1 ;  /* 0x00000004ff0d7807 */ /* 0x000fe20004800000 */
[----:B------:R-:W-:Y:S01]  /*59cb0*/  STL [R1+0xb38], R23 ;  /* 0x000b381701007387 */ /* 0x000fe20000100800 */
[----:B------:R1:W-:Y:S04]  /*59cc0*/  LDGSTS.E [R12+0x10800], [R14.64], P2 ;  /* 0x108000000e0c7fae */ /* 0x0003e80009121844 */
[----:B------:R4:W-:Y:S01]  /*59cd0*/  STL [R1+0xb34], R28 ;  /* 0x000b341c01007387 */ /* 0x0009e20000100800 */
[----:B------:R1:W-:Y:S01]  /*59ce0*/  STL [R1+0x10e4], R19 ;  /* 0x0010e41301007387 */ /* 0x0003e20000100800 */
[----:B------:R-:W-:Y:S01]  /*59cf0*/  SEL R13, R13, RZ, !P0 ;  /* 0x000000ff0d0d7207 */ /* 0x000fe20004000000 */
[----:B-1----:R-:W-:-:S02]  /*59d00*/  IMAD.MOV.U32 R15, RZ, RZ, R28 ;  /* 0x000000ffff0f7224 */ /* 0x002fc400078e001c */
[----:B------:R-:W-:Y:S01]  /*59d10*/  IMAD.MOV.U32 R14, RZ, RZ, R23 ;  /* 0x000000ffff0e7224 */ /* 0x000fe200078e0017 */
[----:B----4-:R-:W4:Y:S01]  /*59d20*/  LDL.LU R28, [R1+0xb74] ;  /* 0x000b7400011c7983 */ /* 0x010f220000300800 */
[----:B------:R-:W-:Y:S02]  /*59d30*/  STL [R1+0x10d8], R29 ;  /* 0x0010d81d01007387 */ /* 0x000fe40000100800 */
[----:B------:R-:W4:Y:S01]  /*59d40*/  LDL.LU R23, [R1+0x10c8] ;  /* 0x0010c80001177983 */ /* 0x000f220000300800 */
[----:B------:R-:W-:Y:S01]  /*59d50*/  ISETP.NE.U32.AND P1, PT, R13, RZ, PT ;  /* 0x000000ff0d00720c */ /* 0x000fe20003f25070 */
[----:B------:R1:W-:Y:S04]  /*59d60*/  LDGSTS.E [R12+0x10c00], [R14.64], P2 ;  /* 0x10c000000e0c7fae */ /* 0x0003e80009121844 */
[----:B------:R-:W4:Y:S01]  /*59d70*/  LDL.LU R30, [R1+0xb98] ;  /* 0x000b9800011e7983 */ /* 0x000f220000300800 */
[-C--:B------:R-:W-:Y:S01]  /*59d80*/  IADD3 R21, P3, R21, R22.reuse, RZ ;  /* 0x0000001615157210 */ /* 0x080fe20007f7e0ff */
[----:B-1----:R-:W-:Y:S01]  /*59d90*/  IMAD.MOV.U32 R14, RZ, RZ, R19 ;  /* 0x000000ffff0e7224 */ /* 0x002fe200078e0013 */
[----:B------:R-:W-:Y:S01]  /*59da0*/  MOV R15, R29 ;  /* 0x0000001d000f7202 */ /* 0x000fe20000000f00 */
[----:B------:R-:W4:Y:S02]  /*59db0*/  LDL.LU R19, [R1+0x10cc] ;  /* 0x0010cc0001137983 */ /* 0x000f240000300800 */
[--C-:B------:R-:W-:Y:S01]  /*59dc0*/  IMAD.X R26, R26, 0x1, R0.reuse, P3 ;  /* 0x000000011a1a7824 */ /* 0x100fe200018e0600 */
[----:B------:R-:W-:Y:S01]  /*59dd0*/  IADD3 R17, P4, R17, R22, RZ ;  /* 0x0000001611117210 */ /* 0x000fe20007f9e0ff */
[----:B------:R1:W-:Y:S04]  /*59de0*/  STL [R1+0xb58], R21 ;  /* 0x000b581501007387 */ /* 0x0003e80000100800 */
[----:B------:R1:W-:Y:S01]  /*59df0*/  LDGSTS.E [R12+0x12800], [R14.64], P1 ;  /* 0x128000000e0c7fae */ /* 0x0003e20008921844 */
[----:B------:R1:W-:Y:S02]  /*59e00*/  STL [R1+0xb54], R26 ;  /* 0x000b541a01007387 */ /* 0x0003e40000100800 */
[----:B------:R-:W-:Y:S02]  /*59e10*/  STL [R1+0x10dc], R17 ;  /* 0x0010dc1101007387 */ /* 0x000fe40000100800 */
[----:B------:R-:W-:Y:S01]  /*59e20*/  IMAD.X R20, R20, 0x1, R0, P4 ;  /* 0x0000000114147824 */ /* 0x000fe200020e0600 */
[----:B------:R-:W4:Y:S04]  /*59e30*/  LDL.LU R31, [R1+0xb94] ;  /* 0x000b9400011f7983 */ /* 0x000f280000300800 */
[----:B------:R1:W-:Y:S02]  /*59e40*/  STL [R1+0x10d0], R20 ;  /* 0x0010d01401007387 */ /* 0x0003e40000100800 */
[----:B-1----:R-:W-:Y:S01]  /*59e50*/  IMAD.MOV.U32 R14, RZ, RZ, R21 ;  /* 0x000000ffff0e7224 */ /* 0x002fe200078e0015 */
[----:B------:R-:W-:Y:S01]  /*59e60*/  MOV R15, R26 ;  /* 0x0000001a000f7202 */ /* 0x000fe20000000f00 */
[----:B------:R-:W4:Y:S01]  /*59e70*/  LDL.LU R21, [R1+0x10c0] ;  /* 0x0010c00001157983 */ /* 0x000f220000300800 */
[----:B------:R-:W4:Y:S03]  /*59e80*/  LDL.LU R26, [R1+0xbb4] ;  /* 0x000bb400011a7983 */ /* 0x000f260000300800 */
[----:B------:R1:W-:Y:S02]  /*59e90*/  LDGSTS.E [R12+0x12c00], [R14.64], P1 ;  /* 0x12c000000e0c7fae */ /* 0x0003e40008921844 */
[----:B-1----:R-:W-:-:S02]  /*59ea0*/  IMAD.MOV.U32 R15, RZ, RZ, R20 ;  /* 0x000000ffff0f7224 */ /* 0x002fc400078e0014 */
        /* <DEDUP_REMOVED lines=15> */
[----:B------:R-:W-:Y:S01]  /*59fa0*/  STL [R1+0xb78], R24 ;  /* 0x000b781801007387 */ /* 0x000fe20000100800 */
[----:B-1----:R-:W-:Y:S02]  /*59fb0*/  IMAD.MOV.U32 R14, RZ, RZ, R24 ;  /* 0x000000ffff0e7224 */ /* 0x002fe400078e0018 */
[----:B----4-:R-:W-:Y:S01]  /*59fc0*/  IMAD.X R28, R28, 0x1, R0, P3 ;  /* 0x000000011c1c7824 */ /* 0x010fe200018e0600 */
        /* <DEDUP_REMOVED lines=20> */
[----:B------:R-:W-:Y:S01]  /*5a110*/  STL [R1+0xb98], R30 ;  /* 0x000b981e01007387 */ /* 0x000fe20000100800 */
[----:B-1----:R-:W-:Y:S02]  /*5a120*/  IMAD.MOV.U32 R14, RZ, RZ, R30 ;  /* 0x000000ffff0e7224 */ /* 0x002fe400078e001e */
[----:B------:R-:W-:Y:S01]  /*5a130*/  MOV R15, R31 ;  /* 0x0000001f000f7202 */ /* 0x000fe20000000f00 */
[----:B------:R-:W-:Y:S01]  /*5a140*/  STL [R1+0xb94], R31 ;  /* 0x000b941f01007387 */ /* 0x000fe20000100800 */
[----:B------:R-:W-:-:S03]  /*5a150*/  IMAD.X R21, R21, 0x1, R0, P4 ;  /* 0x0000000115157824 */ /* 0x000fc600020e0600 */
[----:B------:R1:W-:Y:S04]  /*5a160*/  LDGSTS.E [R12+0x16c00], [R14.64], P1 ;  /* 0x16c000000e0c7fae */ /* 0x0003e80008921844 */
[----:B------:R-:W-:Y:S01]  /*5a170*/  STL [R1+0x10cc], R19 ;  /* 0x0010cc1301007387 */ /* 0x000fe20000100800 */
[----:B------:R1:W-:Y:S02]  /*5a180*/  STL [R1+0x10c0], R21 ;  /* 0x0010c01501007387 */ /* 0x0003e40000100800 */
[----:B-1----:R-:W-:Y:S01]  /*5a190*/  IMAD.MOV.U32 R14, RZ, RZ, R19 ;  /* 0x000000ffff0e7224 */ /* 0x002fe200078e0013 */
[-C--:B------:R-:W-:Y:S01]  /*5a1a0*/  IADD3 R20, P3, R20, R22.reuse, RZ ;  /* 0x0000001614147210 */ /* 0x080fe20007f7e0ff */
[----:B------:R-:W-:Y:S01]  /*5a1b0*/  IMAD.MOV.U32 R15, RZ, RZ, R21 ;  /* 0x000000ffff0f7224 */ /* 0x000fe200078e0015 */
[----:B------:R-:W-:Y:S01]  /*5a1c0*/  IADD3 R17, P4, R17, R22, RZ ;  /* 0x0000001611117210 */ /* 0x000fe20007f9e0ff */
[----:B------:R-:W2:Y:S02]  /*5a1d0*/  LDL.LU R21, [R1+0xbf8] ;  /* 0x000bf80001157983 */ /* 0x000ea40000300800 */
[----:B------:R-:W-:-:S02]  /*5a1e0*/  IMAD.X R26, R26, 0x1, R0, P3 ;  /* 0x000000011a1a7824 */ /* 0x000fc400018e0600 */
[----:B------:R-:W2:Y:S01]  /*5a1f0*/  LDL.LU R19, [R1+0x10b4] ;  /* 0x0010b40001137983 */ /* 0x000ea20000300800 */
[----:B------:R-:W-:Y:S01]  /*5a200*/  IADD3.X R29, R29, R0, RZ, P4, !PT ;  /* 0x000000001d1d7210 */ /* 0x000fe200027fe4ff */
[----:B------:R-:W-:Y:S04]  /*5a210*/  STL [R1+0xbb8], R20 ;  /* 0x000bb81401007387 */ /* 0x000fe80000100800 */
[----:B------:R1:W-:Y:S01]  /*5a220*/  LDGSTS.E [R12+0x18800], [R14.64], P2 ;  /* 0x188000000e0c7fae */ /* 0x0003e20009121844 */
[----:B------:R1:W-:Y:S02]  /*5a230*/  STL [R1+0xbb4], R26 ;  /* 0x000bb41a01007387 */ /* 0x0003e40000100800 */
[----:B------:R1:W-:Y:S02]  /*5a240*/  STL [R1+0x10c4], R17 ;  /* 0x0010c41101007387 */ /* 0x0003e40000100800 */
[----:B-1----:R-:W-:-:S02]  /*5a250*/  IMAD.MOV.U32 R15, RZ, RZ, R26 ;  /* 0x000000ffff0f7224 */ /* 0x002fc400078e001a */
        /* <DEDUP_REMOVED lines=10> */
[----:B-1----:R-:W-:Y:S01]  /*5a300*/  IMAD.MOV.U32 R14, RZ, RZ, R17 ;  /* 0x000000ffff0e7224 */ /* 0x002fe200078e0011 */
[----:B------:R-:W-:Y:S01]  /*5a310*/  MOV R15, R29 ;  /* 0x0000001d000f7202 */ /* 0x000fe20000000f00 */
[----:B------:R-:W2:Y:S01]  /*5a320*/  LDL.LU R17, [R1+0x10ac] ;  /* 0x0010ac0001117983 */ /* 0x000ea20000300800 */
        /* <DEDUP_REMOVED lines=12> */
[----:B--2---:R-:W-:Y:S01]  /*5a3f0*/  IMAD.X R23, R23, 0x1, R0, P4 ;  /* 0x0000000117177824 */ /* 0x004fe200020e0600 */
        /* <DEDUP_REMOVED lines=34> */
[-C--:B------:R-:W-:Y:S01]  /*5a620*/  IADD3 R30, P3, R30, R22.reuse, RZ ;  /* 0x000000161e1e7210 */ /* 0x080fe20007f7e0ff */
[----:B------:R-:W-:Y:S01]  /*5a630*/  SEL R13, RZ, 0x4, !P2 ;  /* 0x00000004ff0d7807 */ /* 0x000fe20005000000 */
[----:B------:R-:W-:-:S03]  /*5a640*/  IADD3 R17, P4, R17, R22, RZ ;  /* 0x0000001611117210 */ /* 0x000fc60007f9e0ff */
[----:B------:R-:W-:-:S04]  /*5a650*/  SEL R13, R13, RZ, !P0 ;  /* 0x000000ff0d0d7207 */ /* 0x000fc80004000000 */
[----:B------:R-:W-:Y:S02]  /*5a660*/  ISETP.NE.U32.AND P2, PT, R13, RZ, PT ;  /* 0x000000ff0d00720c */ /* 0x000fe40003f45070 */
[----:B------:R1:W-:Y:S04]  /*5a670*/  LDGSTS.E [R12+0x1e800], [R14.64], P1 ;  /* 0x1e8000000e0c7fae */ /* 0x0003e80008921844 */
[----:B------:R-:W-:Y:S01]  /*5a680*/  STL [R1+0xc18], R30 ;  /* 0x000c181e01007387 */ /* 0x000fe20000100800 */
[----:B-1----:R-:W-:Y:S02]  /*5a690*/  IMAD.MOV.U32 R14, RZ, RZ, R30 ;  /* 0x000000ffff0e7224 */ /* 0x002fe400078e001e */
[----:B--2---:R-:W-:-:S05]  /*5a6a0*/  IMAD.X R31, R31, 0x1, R0, P3 ;  /* 0x000000011f1f7824 */ /* 0x004fca00018e0600 */
[----:B------:R-:W-:Y:S01]  /*5a6b0*/  MOV R15, R31 ;  /* 0x0000001f000f7202 */ /* 0x000fe20000000f00 */
[----:B---3--:R-:W-:Y:S01]  /*5a6c0*/  IMAD.X R24, R24, 0x1, R0, P4 ;  /* 0x0000000118187824 */ /* 0x008fe200020e0600 */
[----:B------:R-:W-:Y:S04]  /*5a6d0*/  STL [R1+0xc14], R31 ;  /* 0x000c141f01007387 */ /* 0x000fe80000100800 */
[----:B------:R1:W-:Y:S01]  /*5a6e0*/  LDGSTS.E [R12+0x1ec00], [R14.64], P1 ;  /* 0x1ec000000e0c7fae */ /* 0x0003e20008921844 */
[----:B------:R-:W-:Y:S01]  /*5a6f0*/  ISETP.GT.AND P1, PT, R2, 0x45, PT ;  /* 0x000000450200780c */ /* 0x000fe20003f24270 */
[----:B------:R-:W-:Y:S01]  /*5a700*/  STL [R1+0x10ac], R17 ;  /* 0x0010ac1101007387 */ /* 0x000fe20000100800 */
[-C--:B----4-:R-:W-:Y:S01]  /*5a710*/  IADD3 R23, P3, R23, R22.reuse, RZ ;  /* 0x0000001617177210 */ /* 0x090fe20007f7e0ff */
[----:B------:R2:W-:Y:S01]  /*5a720*/  STL [R1+0x10a0], R24 ;  /* 0x0010a01801007387 */ /* 0x0005e20000100800 */
[----:B------:R-:W-:Y:S01]  /*5a730*/  IADD3 R18, P4, R18, R22, RZ ;  /* 0x0000001612127210 */ /* 0x000fe20007f9e0ff */
[----:B-1----:R-:W-:-:S02]  /*5a740*/  IMAD.MOV.U32 R14, RZ, RZ, R17 ;  /* 0x000000ffff0e7224 */ /* 0x002fc400078e0011 */
[----:B------:R-:W-:Y:S02]  /*5a750*/  IMAD.MOV.U32 R15, RZ, RZ, R24 ;  /* 0x000000ffff0f7224 */ /* 0x000fe400078e0018 */
[----:B------:R-:W-:Y:S01]  /*5a760*/  IMAD.X R28, R28, 0x1, R0, P3 ;  /* 0x000000011c1c7824 */ /* 0x000fe200018e0600 */
[----:B------:R-:W-:Y:S01]  /*5a770*/  SEL R13, RZ, 0x4, !P1 ;  /* 0x00000004ff0d7807 */ /* 0x000fe20004800000 */
[----:B--2---:R-:W2:Y:S01]  /*5a780*/  LDL.LU R24, [R1+0xc78] ;  /* 0x000c780001187983 */ /* 0x004ea20000300800 */
[----:B------:R-:W3:Y:S02]  /*5a790*/  LDL.LU R17, [R1+0x1094] ;  /* 0x0010940001117983 */ /* 0x000ee40000300800 */
[----:B------:R-:W-:Y:S01]  /*5a7a0*/  STL [R1+0xc38], R23 ;  /* 0x000c381701007387 */ /* 0x000fe20000100800 */
[----:B------:R1:W-:Y:S01]  /*5a7b0*/  LDGSTS.E [R12+0x20800], [R14.64], P2 ;  /* 0x208000000e0c7fae */ /* 0x0003e20009121844 */
[----:B------:R4:W-:Y:S02]  /*5a7c0*/  STL [R1+0xc34], R28 ;  /* 0x000c341c01007387 */ /* 0x0009e40000100800 */
[----:B------:R1:W-:Y:S01]  /*5a7d0*/  STL [R1+0x10a4], R18 ;  /* 0x0010a41201007387 */ /* 0x0003e20000100800 */
[----:B------:R-:W-:-:S02]  /*5a7e0*/  SEL R13, R13, RZ, !P0 ;  /* 0x000000ff0d0d7207 */ /* 0x000fc40004000000 */
[----:B------:R-:W-:Y:S02]  /*5a7f0*/  IADD3.X R29, R29, R0, RZ, P4, !PT ;  /* 0x000000001d1d7210 */ /* 0x000fe400027fe4ff */
[----:B------:R-:W-:Y:S01]  /*5a800*/  ISETP.NE.U32.AND P1, PT, R13, RZ, PT ;  /* 0x000000ff0d00720c */ /* 0x000fe20003f25070 */
[----:B-1----:R-:W-:Y:S02]  /*5a810*/  IMAD.MOV.U32 R15, RZ, RZ, R28 ;  /* 0x000000ffff0f7224 */ /* 0x002fe400078e001c */
[----:B----4-:R-:W4:Y:S01]  /*5a820*/  LDL.LU R28, [R1+0xc74] ;  /* 0x000c7400011c7983 */ /* 0x010f220000300800 */
[----:B------:R-:W-:Y:S02]  /*5a830*/  IMAD.MOV.U32 R14, RZ, RZ, R23 ;  /* 0x000000ffff0e7224 */ /* 0x000fe400078e0017 */
[----:B------:R-:W-:Y:S02]  /*5a840*/  STL [R1+0x1098], R29 ;  /* 0x0010981d01007387 */ /* 0x000fe40000100800 */
[----:B------:R-:W4:Y:S01]  /*5a850*/  LDL.LU R23, [R1+0x1088] ;  /* 0x0010880001177983 */ /* 0x000f220000300800 */
[----:B------:R-:W4:Y:S04]  /*5a860*/  LDL.LU R30, [R1+0xc98] ;  /* 0x000c9800011e7983 */ /* 0x000f280000300800 */
[----:B------:R1:W-:Y:S02]  /*5a870*/  LDGSTS.E [R12+0x20c00], [R14.64], P2 ;  /* 0x20c000000e0c7fae */ /* 0x0003e40009121844 */
[----:B-1----:R-:W-:Y:S01]  /*5a880*/  IMAD.MOV.U32 R14, RZ, RZ, R18 ;  /* 0x000000ffff0e7224 */ /* 0x002fe200078e0012 */
[----:B------:R-:W-:Y:S01]  /*5a890*/  MOV R15, R29 ;  /* 0x0000001d000f7202 */ /* 0x000fe20000000f00 */
[----:B------:R-:W4:Y:S04]  /*5a8a0*/  LDL.LU R18, [R1+0x108c] ;  /* 0x00108c0001127983 */ /* 0x000f280000300800 */
[----:B------:R1:W-:Y:S01]  /*5a8b0*/  LDGSTS.E [R12+0x22800], [R14.64], P1 ;  /* 0x228000000e0c7fae */ /* 0x0003e20008921844 */
[----:B------:R-:W-:-:S05]  /*5a8c0*/  IADD3 R21, P3, R21, R22, RZ ;  /* 0x0000001615157210 */ /* 0x000fca0007f7e0ff */
[--C-:B------:R-:W-:Y:S01]  /*5a8d0*/  IMAD.X R26, R26, 0x1, R0.reuse, P3 ;  /* 0x000000011a1a7824 */ /* 0x100fe200018e0600 */
[----:B------:R-:W-:Y:S01]  /*5a8e0*/  IADD3 R19, P4, R19, R22, RZ ;  /* 0x0000001613137210 */ /* 0x000fe20007f9e0ff */
[----:B------:R1:W-:Y:S03]  /*5a8f0*/  STL [R1+0xc58], R21 ;  /* 0x000c581501007387 */ /* 0x0003e60000100800 */
[----:B------:R1:W-:Y:S02]  /*5a900*/  STL [R1+0xc54], R26 ;  /* 0x000c541a01007387 */ /* 0x0003e40000100800 */
[----:B-1----:R-:W-:Y:S01]  /*5a910*/  IMAD.MOV.U32 R14, RZ, RZ, R21 ;  /* 0x000000ffff0e7224 */ /* 0x002fe200078e0015 */
[----:B------:R-:W-:Y:S01]  /*5a920*/  MOV R15, R26 ;  /* 0x0000001a000f7202 */ /* 0x000fe20000000f00 */
[----:B------:R-:W-:Y:S01]  /*5a930*/  IMAD.X R20, R20, 0x1, R0, P4 ;  /* 0x0000000114147824 */ /* 0x000fe200020e0600 */
[----:B------:R-:W-:Y:S01]  /*5a940*/  STL [R1+0x109c], R19 ;  /* 0x00109c1301007387 */ /* 0x000fe20000100800 */
[----:B------:R-:W4:Y:S03]  /*5a950*/  LDL.LU R31, [R1+0xc94] ;  /* 0x000c9400011f7983 */ /* 0x000f260000300800 */
[----:B------:R1:W-:Y:S04]  /*5a960*/  LDGSTS.E [R12+0x22c00], [R14.64], P1 ;  /* 0x22c000000e0c7fae */ /* 0x0003e80008921844 */
[----:B------:R1:W-:Y:S01]  /*5a970*/  STL [R1+0x1090], R20 ;  /* 0x0010901401007387 */ /* 0x0003e20000100800 */
[----:B------:R-:W4:Y:S02]  /*5a980*/  LDL.LU R21, [R1+0x1080] ;  /* 0x0010800001157983 */ /* 0x000f240000300800 */
[----:B------:R-:W4:Y:S02]  /*5a990*/  LDL.LU R26, [R1+0xcb4] ;  /* 0x000cb400011a7983 */ /* 0x000f240000300800 */
        /* <DEDUP_REMOVED lines=16> */
[----:B-1----:R-:W-:Y:S01]  /*5aaa0*/  IMAD.MOV.U32 R14, RZ, RZ, R24 ;  /* 0x000000ffff0e7224 */ /* 0x002fe200078e0018 */
[----:B------:R-:W-:Y:S01]  /*5aab0*/  STL [R1+0xc78], R24 ;  /* 0x000c781801007387 */ /* 0x000fe20000100800 */
[----:B----4-:R-:W-:-:S04]  /*5aac0*/  IMAD.X R28, R28, 0x1, R0, P3 ;  /* 0x000000011c1c7824 */ /* 0x010fc800018e0600 */
[----:B------:R-:W-:Y:S01]  /*5aad0*/  IMAD.MOV.U32 R15, RZ, RZ, R28 ;  /* 0x000000ffff0f7224 */ /* 0x000fe200078e001c */
[----:B------:R-:W-:Y:S01]  /*5aae0*/  IADD3.X R23, R23, R0, RZ, P4, !PT ;  /* 0x0000000017177210 */ /* 0x000fe200027fe4ff */
[----:B------:R1:W-:Y:S04]  /*5aaf0*/  STL [R1+0xc74], R28 ;  /* 0x000c741c01007387 */ /* 0x0003e80000100800 */
[----:B------:R2:W-:Y:S01]  /*5ab00*/  LDGSTS.E [R12+0x24c00], [R14.64], P2 ;  /* 0x24c000000e0c7fae */ /* 0x0005e20009121844 */
[----:B------:R-:W-:Y:S01]  /*5ab10*/  ISETP.GT.AND P2, PT, R2, 0x51, PT ;  /* 0x000000510200780c */ /* 0x000fe20003f44270 */
[----:B------:R-:W-:Y:S02]  /*5ab20*/  STL [R1+0x1094], R17 ;  /* 0x0010941101007387 */ /* 0x000fe40000100800 */
[----:B------:R3:W-:Y:S01]  /*5ab30*/  STL [R1+0x1088], R23 ;  /* 0x0010881701007387 */ /* 0x0007e20000100800 */
[----:B------:R-:W-:-:S02]  /*5ab40*/  IADD3 R30, P3, R30, R22, RZ ;  /* 0x000000161e1e7210 */ /* 0x000fc40007f7e0ff */
[----:B------:R-:W-:Y:S01]  /*5ab50*/  SEL R13, RZ, 0x4, !P2 ;  /* 0x00000004ff0d7807 */ /* 0x000fe20005000000 */
[----:B-1----:R-:W4:Y:S01]  /*5ab60*/  LDL.LU R28, [R1+0xcd4] ;  /* 0x000cd400011c7983 */ /* 0x002f220000300800 */
[----:B------:R-:W4:Y:S02]  /*5ab70*/  LDL.LU R24, [R1+0xcd8] ;  /* 0x000cd80001187983 */ /* 0x000f240000300800 */
[----:B------:R-:W-:Y:S01]  /*5ab80*/  SEL R13, R13, RZ, !P0 ;  /* 0x000000ff0d0d7207 */ /* 0x000fe20004000000 */
[----:B--2---:R-:W-:Y:S01]  /*5ab90*/  IMAD.MOV.U32 R14, RZ, RZ, R17 ;  /* 0x000000ffff0e7224 */ /* 0x004fe200078e0011 */
[----:B------:R-:W-:Y:S02]  /*5aba0*/  MOV R15, R23 ;  /* 0x00000017000f7202 */ /* 0x000fe40000000f00 */
[----:B---3--:R-:W2:Y:S01]  /*5abb0*/  LDL.LU R23, [R1+0x1070] ;  /* 0x0010700001177983 */ /* 0x008ea20000300800 */
[----:B------:R-:W3:Y:S01]  /*5abc0*/  LDL.LU R17, [R1+0x107c] ;  /* 0x00107c0001117983 */ /* 0x000ee20000300800 */
[----:B------:R-:W-:-:S02]  /*5abd0*/  IADD3 R18, P4, R18, R22, RZ ;  /* 0x0000001612127210 */ /* 0x000fc40007f9e0ff */
[----:B------:R-:W-:Y:S01]  /*5abe0*/  ISETP.NE.U32.AND P2, PT, R13, RZ, PT ;  /* 0x000000ff0d00720c */ /* 0x000fe20003f45070 */
[----:B------:R1:W-:Y:S04]  /*5abf0*/  LDGSTS.E [R12+0x26800], [R14.64], P1 ;  /* 0x268000000e0c7fae */ /* 0x0003e80008921844 */
[----:B------:R-:W-:Y:S01]  /*5ac00*/  STL [R1+0xc98], R30 ;  /* 0x000c981e01007387 */ /* 0x000fe20000100800 */
[----:B------:R-:W-:Y:S02]  /*5ac10*/  IMAD.X R31, R31, 0x1, R0, P3 ;  /* 0x000000011f1f7824 */ /* 0x000fe400018e0600 */
[----:B-1----:R-:W-:Y:S02]  /*5ac20*/  IMAD.MOV.U32 R14, RZ, RZ, R30 ;  /* 0x000000ffff0e7224 */ /* 0x002fe400078e001e */
[----:B------:R-:W-:Y:S01]  /*5ac30*/  IMAD.X R21, R21, 0x1, R0, P4 ;  /* 0x0000000115157824 */ /* 0x000fe200020e0600 */
[----:B------:R-:W-:Y:S01]  /*5ac40*/  MOV R15, R31 ;  /* 0x0000001f000f7202 */ /* 0x000fe20000000f00 */
[----:B------:R-:W-:Y:S01]  /*5ac50*/  STL [R1+0xc94], R31 ;  /* 0x000c941f01007387 */ /* 0x000fe20000100800 */
[----:B------:R-:W-:Y:S02]  /*5ac60*/  STL [R1+0x108c], R18 ;  /* 0x00108c1201007387 */ /* 0x000fe40000100800 */
[----:B------:R1:W-:Y:S01]  /*5ac70*/  STL [R1+0x1080], R21 ;  /* 0x0010801501007387 */ /* 0x0003e20000100800 */
[----:B------:R1:W-:Y:S01]  /*5ac80*/  LDGSTS.E [R12+0x26c00], [R14.64], P1 ;  /* 0x26c000000e0c7fae */ /* 0x0003e20008921844 */
[----:B------:R-:W-:-:S02]  /*5ac90*/  IADD3 R20, P3, R20, R22, RZ ;  /* 0x0000001614147210 */ /* 0x000fc40007f7e0ff */
[----:B------:R-:W-:-:S03]  /*5aca0*/  IADD3 R19, P4, R19, R22, RZ ;  /* 0x0000001613137210 */ /* 0x000fc60007f9e0ff */
[----:B------:R-:W-:Y:S02]  /*5acb0*/  IMAD.X R26, R26, 0x1, R0, P3 ;  /* 0x000000011a1a7824 */ /* 0x000fe400018e0600 */
[----:B-1----:R-:W-:Y:S02]  /*5acc0*/  IMAD.MOV.U32 R14, RZ, RZ, R18 ;  /* 0x000000ffff0e7224 */ /* 0x002fe400078e0012 */
[----:B------:R-:W-:Y:S01]  /*5acd0*/  IMAD.MOV.U32 R15, RZ, RZ, R21 ;  /* 0x000000ffff0f7224 */ /* 0x000fe200078e0015 */
[----:B------:R-:W-:Y:S01]  /*5ace0*/  IADD3.X R29, R29, R0, RZ, P4, !PT ;  /* 0x000000001d1d7210 */ /* 0x000fe200027fe4ff */
[----:B------:R-:W2:Y:S01]  /*5acf0*/  LDL.LU R21, [R1+0xcf8] ;  /* 0x000cf80001157983 */ /* 0x000ea20000300800 */
[----:B------:R-:W2:Y:S02]  /*5ad00*/  LDL.LU R18, [R1+0x1074] ;  /* 0x0010740001127983 */ /* 0x000ea40000300800 */
[----:B------:R-:W-:Y:S01]  /*5ad10*/  STL [R1+0xcb8], R20 ;  /* 0x000cb81401007387 */ /* 0x000fe20000100800 */
        /* <DEDUP_REMOVED lines=13> */
[----:B------:R-:W-:Y:S02]  /*5adf0*/  ISETP.NE.U32.AND P1, PT, R13, RZ, PT ;  /* 0x000000ff0d00720c */ /* 0x000fe40003f25070 */
[----:B------:R-:W-:Y:S01]  /*5ae00*/  ISETP.GT.AND P2, PT, R2, 0x59, PT ;  /* 0x000000590200780c */ /* 0x000fe20003f44270 */
[----:B-1----:R-:W-:Y:S01]  /*5ae10*/  IMAD.MOV.U32 R14, RZ, RZ, R19 ;  /* 0x000000ffff0e7224 */ /* 0x002fe200078e0013 */
[----:B------:R-:W-:Y:S01]  /*5ae20*/  MOV R15, R29 ;  /* 0x0000001d000f7202 */ /* 0x000fe20000000f00 */
[----:B------:R-:W2:Y:S01]  /*5ae30*/  LDL.LU R19, [R1+0x106c] ;  /* 0x00106c0001137983 */ /* 0x000ea20000300800 */
[----:B------:R-:W-:-:S04]  /*5ae40*/  SEL R13, RZ, 0x4, !P2 ;  /* 0x00000004ff0d7807 */ /* 0x000fc80005000000 */
[----:B------:R-:W-:-:S03]  /*5ae50*/  SEL R13, R13, RZ, !P0 ;  /* 0x000000ff0d0d7207 */ /* 0x000fc60004000000 */
[----:B------:R1:W-:Y:S01]  /*5ae60*/  LDGSTS.E [R12+0x2a800], [R14.64], P1 ;  /* 0x2a8000000e0c7fae */ /* 0x0003e20008921844 */
[----:B------:R-:W-:Y:S02]  /*5ae70*/  ISETP.NE.U32.AND P2, PT, R13, RZ, PT ;  /* 0x000000ff0d00720c */ /* 0x000fe40003f45070 */
[----:B----4-:R-:W-:-:S05]  /*5ae80*/  IADD3 R24, P3, R24, R22, RZ ;  /* 0x0000001618187210 */ /* 0x010fca0007f7e0ff */
[--C-:B------:R-:W-:Y:S01]  /*5ae90*/  IMAD.X R28, R28, 0x1, R0.reuse, P3 ;  /* 0x000000011c1c7824 */ /* 0x100fe200018e0600 */
[----:B---3--:R-:W-:Y:S01]  /*5aea0*/  IADD3 R17, P4, R17, R22, RZ ;  /* 0x0000001611117210 */ /* 0x008fe20007f9e0ff */
[----:B------:R3:W-:Y:S03]  /*5aeb0*/  STL [R1+0xcd8], R24 ;  /* 0x000cd81801007387 */ /* 0x0007e60000100800 */
[----:B------:R-:W-:Y:S01]  /*5aec0*/  STL [R1+0xcd4], R28 ;  /* 0x000cd41c01007387 */ /* 0x000fe20000100800 */
[----:B------:R-:W-:Y:S01]  /*5aed0*/  STL [R1+0x107c], R17 ;  /* 0x00107c1101007387 */ /* 0x000fe20000100800 */
[----:B------:R-:W4:Y:S02]  /*5aee0*/  LDL.LU R31, [R1+0xd14] ;  /* 0x000d1400011f7983 */ /* 0x000f240000300800 */
[----:B--2---:R-:W-:Y:S02]  /*5aef0*/  IMAD.X R23, R23, 0x1, R0, P4 ;  /* 0x0000000117177824 */ /* 0x004fe400020e0600 */
[----:B-1----:R-:W-:Y:S01]  /*5af00*/  IMAD.MOV.U32 R14, RZ, RZ, R24 ;  /* 0x000000ffff0e7224 */ /* 0x002fe200078e0018 */
[----:B------:R-:W-:-:S02]  /*5af10*/  MOV R15, R28 ;  /* 0x0000001c000f7202 */ /* 0x000fc40000000f00 */
[----:B------:R1:W-:Y:S01]  /*5af20*/  STL [R1+0x1070], R23 ;  /* 0x0010701701007387 */ /* 0x0003e20000100800 */
[----:B---3--:R-:W2:Y:S03]  /*5af30*/  LDL.LU R24, [R1+0x1060] ;  /* 0x0010600001187983 */ /* 0x008ea60000300800 */
[----:B------:R3:W-:Y:S01]  /*5af40*/  LDGSTS.E [R12+0x2ac00], [R14.64], P1 ;  /* 0x2ac000000e0c7fae */ /* 0x0007e20008921844 */
[----:B------:R-:W2:Y:S02]  /*5af50*/  LDL.LU R29, [R1+0xd34] ;  /* 0x000d3400011d7983 */ /* 0x000ea40000300800 */
[----:B---3--:R-:W-:Y:S02]  /*5af60*/  IMAD.MOV.U32 R15, RZ, RZ, R23 ;  /* 0x000000ffff0f7224 */ /* 0x008fe400078e0017 */
[----:B-1----:R-:W3:Y:S01]  /*5af70*/  LDL.LU R23, [R1+0xd38] ;  /* 0x000d380001177983 */ /* 0x002ee20000300800 */
[----:B------:R-:W-:-:S02]  /*5af80*/  IMAD.MOV.U32 R14, RZ, RZ, R17 ;  /* 0x000000ffff0e7224 */ /* 0x000fc400078e0011 */
[----:B------:R-:W3:Y:S02]  /*5af90*/  LDL.LU R28, [R1+0x1058] ;  /* 0x00105800011c7983 */ /* 0x000ee40000300800 */
[----:B------:R-:W3:Y:S01]  /*5afa0*/  LDL.LU R17, [R1+0x1064] ;  /* 0x0010640001117983 */ /* 0x000ee20000300800 */
[----:B------:R1:W-:Y:S01]  /*5afb0*/  LDGSTS.E [R12+0x2c800], [R14.64], P2 ;  /* 0x2c8000000e0c7fae */ /* 0x0003e20009121844 */
[-C--:B------:R-:W-:Y:S02]  /*5afc0*/  IADD3 R21, P3, R21, R22.reuse, RZ ;  /* 0x0000001615157210 */ /* 0x080fe40007f7e0ff */
[----:B------:R-:W-:-:S03]  /*5afd0*/  IADD3 R18, P4, R18, R22, RZ ;  /* 0x0000001612127210 */ /* 0x000fc60007f9e0ff */
[----:B------:R-:W-:Y:S01]  /*5afe0*/  STL [R1+0xcf8], R21 ;  /* 0x000cf81501007387 */ /* 0x000fe20000100800 */
[----:B-1----:R-:W-:Y:S02]  /*5aff0*/  IMAD.MOV.U32 R14, RZ, RZ, R21 ;  /* 0x000000ffff0e7224 */ /* 0x002fe400078e0015 */
[----:B------:R-:W-:Y:S01]  /*5b000*/  IMAD.X R26, R26, 0x1, R0, P3 ;  /* 0x000000011a1a7824 */ /* 0x000fe200018e0600 */
[----:B------:R-:W-:-:S04]  /*5b010*/  IADD3.X R20, R20, R0, RZ, P4, !PT ;  /* 0x0000000014147210 */ /* 0x000fc800027fe4ff */
[----:B------:R1:W-:Y:S01]  /*5b020*/  STL [R1+0xcf4], R26 ;  /* 0x000cf41a01007387 */ /* 0x0003e20000100800 */
[----:B------:R-:W-:Y:S02]  /*5b030*/  STL [R1+0x1074], R18 ;  /* 0x0010741201007387 */ /* 0x000fe40000100800 */
[----:B------:R-:W-:Y:S02]  /*5b040*/  IMAD.MOV.U32 R15, RZ, RZ, R26 ;  /* 0x000000ffff0f7224 */ /* 0x000fe400078e001a */
[----:B------:R1:W-:Y:S03]  /*5b050*/  STL [R1+0x1068], R20 ;  /* 0x0010681401007387 */ /* 0x0003e60000100800 */
[----:B------:R1:W-:Y:S04]  /*5b060*/  LDGSTS.E [R12+0x2cc00], [R14.64], P2 ;  /* 0x2cc000000e0c7fae */ /* 0x0003e80009121844 */
[----:B-1----:R-:W3:Y:S01]  /*5b070*/  LDL.LU R26, [R1+0xd54] ;  /* 0x000d5400011a7983 */ /* 0x002ee20000300800 */
[----:B------:R-:W3:Y:S01]  /*5b080*/  LDL.LU R21, [R1+0xd58] ;  /* 0x000d580001157983 */ /* 0x000ee20000300800 */
[----:B------:R-:W-:Y:S01]  /*5b090*/  MOV R15, R20 ;  /* 0x00000014000f7202 */ /* 0x000fe20000000f00 */
        /* <DEDUP_REMOVED lines=16> */
[----:B----4-:R-:W-:-:S05]  /*5b1a0*/  IMAD.X R31, R31, 0x1, R0, P3 ;  /* 0x000000011f1f7824 */ /* 0x010fca00018e0600 */
[----:B------:R-:W-:Y:S01]  /*5b1b0*/  MOV R15, R31 ;  /* 0x0000001f000f7202 */ /* 0x000fe20000000f00 */
[----:B--2---:R-:W-:-:S04]  /*5b1c0*/  IMAD.X R24, R24, 0x1, R0, P4 ;  /* 0x0000000118187824 */ /* 0x004fc800020e0600 */
[----:B------:R1:W-:Y:S01]  /*5b1d0*/  LDGSTS.E [R12+0x2ec00], [R14.64], P1 ;  /* 0x2ec000000e0c7fae */ /* 0x0003e20008921844 */
[----:B------:R-:W-:-:S03]  /*5b1e0*/  ISETP.GT.AND P1, PT, R2, 0x65, PT ;  /* 0x000000650200780c */ /* 0x000fc60003f24270 */
[----:B------:R-:W-:Y:S01]  /*5b1f0*/  STL [R1+0xd14], R31 ;  /* 0x000d141f01007387 */ /* 0x000fe20000100800 */
[----:B------:R-:W-:Y:S02]  /*5b200*/  STL [R1+0x106c], R19 ;  /* 0x00106c1301007387 */ /* 0x000fe40000100800 */
[----:B------:R2:W-:Y:S01]  /*5b210*/  STL [R1+0x1060], R24 ;  /* 0x0010601801007387 */ /* 0x0005e20000100800 */
[----:B------:R-:W-:Y:S02]  /*5b220*/  SEL R13, RZ, 0x4, !P1 ;  /* 0x00000004ff0d7807 */ /* 0x000fe40004800000 */
[-C--:B---3--:R-:W-:Y:S01]  /*5b230*/  IADD3 R23, P3, R23, R22.reuse, RZ ;  /* 0x0000001617177210 */ /* 0x088fe20007f7e0ff */
[----:B-1----:R-:W-:Y:S02]  /*5b240*/  IMAD.MOV.U32 R14, RZ, RZ, R19 ;  /* 0x000000ffff0e7224 */ /* 0x002fe400078e0013 */
[----:B------:R-:W-:Y:S01]  /*5b250*/  IMAD.MOV.U32 R15, RZ, RZ, R24 ;  /* 0x000000ffff0f7224 */ /* 0x000fe200078e0018 */
[----:B------:R-:W-:Y:S01]  /*5b260*/  IADD3 R17, P4, R17, R22, RZ ;  /* 0x0000001611117210 */ /* 0x000fe20007f9e0ff */
[----:B--2---:R-:W2:Y:S01]  /*5b270*/  LDL.LU R24, [R1+0xd78] ;  /* 0x000d780001187983 */ /* 0x004ea20000300800 */
[----:B------:R-:W-:-:S02]  /*5b280*/  IMAD.X R29, R29, 0x1, R0, P3 ;  /* 0x000000011d1d7824 */ /* 0x000fc400018e0600 */
[----:B------:R-:W3:Y:S02]  /*5b290*/  LDL.LU R19, [R1+0x1054] ;  /* 0x0010540001137983 */ /* 0x000ee40000300800 */
[----:B------:R-:W-:Y:S01]  /*5b2a0*/  STL [R1+0xd38], R23 ;  /* 0x000d381701007387 */ /* 0x000fe20000100800 */
[----:B------:R1:W-:Y:S01]  /*5b2b0*/  LDGSTS.E [R12+0x30800], [R14.64], P2 ;  /* 0x308000000e0c7fae */ /* 0x0003e20009121844 */
[----:B------:R-:W-:-:S03]  /*5b2c0*/  SEL R13, R13, RZ, !P0 ;  /* 0x000000ff0d0d7207 */ /* 0x000fc60004000000 */
[----:B------:R4:W-:Y:S01]  /*5b2d0*/  STL [R1+0xd34], R29 ;  /* 0x000d341d01007387 */ /* 0x0009e20000100800 */
[----:B------:R-:W-:Y:S01]  /*5b2e0*/  IADD3.X R28, R28, R0, RZ, P4, !PT ;  /* 0x000000001c1c7210 */ /* 0x000fe200027fe4ff */
[----:B------:R4:W-:Y:S01]  /*5b2f0*/  STL [R1+0x1064], R17 ;  /* 0x0010641101007387 */ /* 0x0009e20000100800 */
[----:B------:R-:W-:Y:S01]  /*5b300*/  ISETP.NE.U32.AND P1, PT, R13, RZ, PT ;  /* 0x000000ff0d00720c */ /* 0x000fe20003f25070 */
[----:B-1----:R-:W-:Y:S02]  /*5b310*/  IMAD.MOV.U32 R15, RZ, RZ, R29 ;  /* 0x000000ffff0f7224 */ /* 0x002fe400078e001d */
[----:B------:R-:W-:Y:S01]  /*5b320*/  IMAD.MOV.U32 R14, RZ, RZ, R23 ;  /* 0x000000ffff0e7224 */ /* 0x000fe200078e0017 */
[----:B----4-:R-:W4:Y:S01]  /*5b330*/  LDL.LU R29, [R1+0xd74] ;  /* 0x000d7400011d7983 */ /* 0x010f220000300800 */
[----:B------:R-:W-:Y:S02]  /*5b340*/  STL [R1+0x1058], R28 ;  /* 0x0010581c01007387 */ /* 0x000fe40000100800 */
[----:B------:R-:W4:Y:S02]  /*5b350*/  LDL.LU R23, [R1+0x1048] ;  /* 0x0010480001177983 */ /* 0x000f240000300800 */
[----:B------:R-:W4:Y:S01]  /*5b360*/  LDL.LU R30, [R1+0xd98] ;  /* 0x000d9800011e7983 */ /* 0x000f220000300800 */
[----:B------:R1:W-:Y:S02]  /*5b370*/  LDGSTS.E [R12+0x30c00], [R14.64], P2 ;  /* 0x30c000000e0c7fae */ /* 0x0003e40009121844 */
[----:B-1----:R-:W-:-:S02]  /*5b380*/  IMAD.MOV.U32 R14, RZ, RZ, R17 ;  /* 0x000000ffff0e7224 */ /* 0x002fc400078e0011 */
[----:B------:R-:W4:Y:S01]  /*5b390*/  LDL.LU R17, [R1+0x104c] ;  /* 0x00104c0001117983 */ /* 0x000f220000300800 */
[----:B------:R-:W-:-:S05]  /*5b3a0*/  IADD3 R21, P3, R21, R22, RZ ;  /* 0x0000001615157210 */ /* 0x000fca0007f7e0ff */
[--C-:B------:R-:W-:Y:S01]  /*5b3b0*/  IMAD.X R26, R26, 0x1, R0.reuse, P3 ;  /* 0x000000011a1a7824 */ /* 0x100fe200018e0600 */
[----:B------:R1:W-:Y:S01]  /*5b3c0*/  STL [R1+0xd58], R21 ;  /* 0x000d581501007387 */ /* 0x0003e20000100800 */
[----:B------:R-:W-:Y:S02]  /*5b3d0*/  MOV R15, R28 ;  /* 0x0000001c000f7202 */ /* 0x000fe40000000f00 */
[----:B------:R-:W-:Y:S01]  /*5b3e0*/  IADD3 R18, P4, R18, R22, RZ ;  /* 0x0000001612127210 */ /* 0x000fe20007f9e0ff */
[----:B------:R1:W-:Y:S04]  /*5b3f0*/  STL [R1+0xd54], R26 ;  /* 0x000d541a01007387 */ /* 0x0003e80000100800 */
[----:B------:R1:W-:Y:S04]  /*5b400*/  LDGSTS.E [R12+0x32800], [R14.64], P1 ;  /* 0x328000000e0c7fae */ /* 0x0003e80008921844 */
[----:B------:R1:W-:Y:S01]  /*5b410*/  STL [R1+0x105c], R18 ;  /* 0x00105c1201007387 */ /* 0x0003e20000100800 */
[----:B------:R-:W4:Y:S02]  /*5b420*/  LDL.LU R31, [R1+0xd94] ;  /* 0x000d9400011f7983 */ /* 0x000f240000300800 */
[----:B------:R-:W-:-:S05]  /*5b430*/  IMAD.X R20, R20, 0x1, R0, P4 ;  /* 0x0000000114147824 */ /* 0x000fca00020e0600 */
[----:B------:R1:W-:Y:S02]  /*5b440*/  STL [R1+0x1050], R20 ;  /* 0x0010501401007387 */ /* 0x0003e40000100800 */
[----:B-1----:R-:W-:Y:S02]  /*5b450*/  IMAD.MOV.U32 R14, RZ, RZ, R21 ;  /* 0x000000ffff0e7224 */ /* 0x002fe400078e0015 */
[----:B------:R-:W4:Y:S01]  /*5b460*/  LDL.LU R21, [R1+0x1040] ;  /* 0x0010400001157983 */ /* 0x000f220000300800 */
[----:B------:R-:W-:Y:S02]  /*5b470*/  MOV R15, R26 ;  /* 0x0000001a000f7202 */ /* 0x000fe40000000f00 */
        /* <DEDUP_REMOVED lines=20> */
[----:B----4-:R-:W-:Y:S01]  /*5b5c0*/  IMAD.X R29, R29, 0x1, R0, P3 ;  /* 0x000000011d1d7824 */ /* 0x010fe200018e0600 */
[----:B------:R-:W-:-:S03]  /*5b5d0*/  IADD3.X R23, R23, R0, RZ, P4, !PT ;  /* 0x0000000017177210 */ /* 0x000fc600027fe4ff */
[----:B------:R-:W-:Y:S01]  /*5b5e0*/  IMAD.MOV.U32 R15, RZ, RZ, R29 ;  /* 0x000000ffff0f7224 */ /* 0x000fe200078e001d */
[----:B------:R-:W-:Y:S01]  /*5b5f0*/  IADD3 R30, P3, R30, R22, RZ ;  /* 0x000000161e1e7210 */ /* 0x000fe20007f7e0ff */
[----:B------:R1:W-:Y:S04]  /*5b600*/  STL [R1+0xd74], R29 ;  /* 0x000d741d01007387 */ /* 0x0003e80000100800 */
[----:B------:R2:W-:Y:S01]  /*5b610*/  LDGSTS.E [R12+0x34c00], [R14.64], P2 ;  /* 0x34c000000e0c7fae */ /* 0x0005e20009121844 */
[----:B------:R-:W-:Y:S02]  /*5b620*/  STL [R1+0x1054], R19 ;  /* 0x0010541301007387 */ /* 0x000fe40000100800 */
[----:B------:R3:W-:Y:S01]  /*5b630*/  STL [R1+0x1048], R23 ;  /* 0x0010481701007387 */ /* 0x0007e20000100800 */
[----:B-1----:R-:W4:Y:S01]  /*5b640*/  LDL.LU R29, [R1+0xdd4] ;  /* 0x000dd400011d7983 */ /* 0x002f220000300800 */
[----:B------:R-:W4:Y:S02]  /*5b650*/  LDL.LU R24, [R1+0xdd8] ;  /* 0x000dd80001187983 */ /* 0x000f240000300800 */
[----:B--2---:R-:W-:Y:S01]  /*5b660*/  IMAD.MOV.U32 R14, RZ, RZ, R19 ;  /* 0x000000ffff0e7224 */ /* 0x004fe200078e0013 */
[----:B------:R-:W-:-:S02]  /*5b670*/  MOV R15, R23 ;  /* 0x00000017000f7202 */ /* 0x000fc40000000f00 */
[----:B------:R-:W-:Y:S01]  /*5b680*/  IADD3 R17, P4, R17, R22, RZ ;  /* 0x0000001611117210 */ /* 0x000fe20007f9e0ff */
[----:B---3--:R-:W2:Y:S04]  /*5b690*/  LDL.LU R23, [R1+0x1030] ;  /* 0x0010300001177983 */ /* 0x008ea80000300800 */
[----:B------:R1:W-:Y:S01]  /*5b6a0*/  LDGSTS.E [R12+0x36800], [R14.64], P1 ;  /* 0x368000000e0c7fae */ /* 0x0003e20008921844 */
[----:B------:R-:W3:Y:S02]  /*5b6b0*/  LDL.LU R19, [R1+0x103c] ;  /* 0x00103c0001137983 */ /* 0x000ee40000300800 */
[----:B------:R-:W-:Y:S02]  /*5b6c0*/  STL [R1+0xd98], R30 ;  /* 0x000d981e01007387 */ /* 0x000fe40000100800 */
[----:B-1----:R-:W-:-:S02]  /*5b6d0*/  IMAD.MOV.U32 R14, RZ, RZ, R30 ;  /* 0x000000ffff0e7224 */ /* 0x002fc400078e001e */
[----:B------:R-:W-:-:S05]  /*5b6e0*/  IMAD.X R31, R31, 0x1, R0, P3 ;  /* 0x000000011f1f7824 */ /* 0x000fca00018e0600 */
[----:B------:R-:W-:Y:S01]  /*5b6f0*/  MOV R15, R31 ;  /* 0x0000001f000f7202 */ /* 0x000fe20000000f00 */
[----:B------:R-:W-:Y:S01]  /*5b700*/  STL [R1+0xd94], R31 ;  /* 0x000d941f01007387 */ /* 0x000fe20000100800 */
[----:B------:R-:W-:Y:S03]  /*5b710*/  STL [R1+0x104c], R17 ;  /* 0x00104c1101007387 */ /* 0x000fe60000100800 */
[----:B------:R1:W-:Y:S01]  /*5b720*/  LDGSTS.E [R12+0x36c00], [R14.64], P1 ;  /* 0x36c000000e0c7fae */ /* 0x0003e20008921844 */
[----:B------:R-:W-:-:S05]  /*5b730*/  IMAD.X R21, R21, 0x1, R0, P4 ;  /* 0x0000000115157824 */ /* 0x000fca00020e0600 */
[----:B------:R1:W-:Y:S02]  /*5b740*/  STL [R1+0x1040], R21 ;  /* 0x0010401501007387 */ /* 0x0003e40000100800 */
[----:B-1----:R-:W-:Y:S02]  /*5b750*/  IMAD.MOV.U32 R15, RZ, RZ, R21 ;  /* 0x000000ffff0f7224 */ /* 0x002fe400078e0015 */
[----:B------:R-:W-:Y:S01]  /*5b760*/  IMAD.MOV.U32 R14, RZ, RZ, R17 ;  /* 0x000000ffff0e7224 */ /* 0x000fe200078e0011 */
[----:B------:R-:W2:Y:S01]  /*5b770*/  LDL.LU R21, [R1+0xdf4] ;  /* 0x000df40001157983 */ /* 0x000ea20000300800 */
[----:B------:R-:W2:Y:S01]  /*5b780*/  LDL.LU R17, [R1+0xdf8] ;  /* 0x000df80001117983 */ /* 0x000ea20000300800 */
[----:B------:R-:W-:-:S04]  /*5b790*/  ISETP.GT.AND P2, PT, R2, 0x71, PT ;  /* 0x000000710200780c */ /* 0x000fc80003f44270 */
[----:B------:R-:W-:-:S04]  /*5b7a0*/  SEL R13, RZ, 0x4, !P2 ;  /* 0x00000004ff0d7807 */ /* 0x000fc80005000000 */
[----:B------:R-:W-:-:S04]  /*5b7b0*/  SEL R13, R13, RZ, !P0 ;  /* 0x000000ff0d0d7207 */ /* 0x000fc80004000000 */
[----:B------:R-:W-:Y:S02]  /*5b7c0*/  ISETP.NE.U32.AND P2, PT, R13, RZ, PT ;  /* 0x000000ff0d00720c */ /* 0x000fe40003f45070 */
[-C--:B------:R-:W-:Y:S02]  /*5b7d0*/  IADD3 R18, P3, R18, R22.reuse, RZ ;  /* 0x0000001612127210 */ /* 0x080fe40007f7e0ff */
[----:B------:R-:W-:-:S03]  /*5b7e0*/  IADD3 R20, P4, R20, R22, RZ ;  /* 0x0000001614147210 */ /* 0x000fc60007f9e0ff */
[----:B------:R-:W-:Y:S01]  /*5b7f0*/  IMAD.X R26, R26, 0x1, R0, P3 ;  /* 0x000000011a1a7824 */ /* 0x000fe200018e0600 */
[----:B------:R-:W-:Y:S01]  /*5b800*/  IADD3.X R28, R28, R0, RZ, P4, !PT ;  /* 0x000000001c1c7210 */ /* 0x000fe200027fe4ff */
[----:B------:R-:W-:Y:S03]  /*5b810*/  STL [R1+0xdb8], R18 ;  /* 0x000db81201007387 */ /* 0x000fe60000100800 */
[----:B------:R1:W-:Y:S02]  /*5b820*/  STL [R1+0xdb4], R26 ;  /* 0x000db41a01007387 */ /* 0x0003e40000100800 */
[----:B------:R-:W-:Y:S01]  /*5b830*/  STL [R1+0x1044], R20 ;  /* 0x0010441401007387 */ /* 0x000fe20000100800 */
[----:B------:R1:W-:Y:S02]  /*5b840*/  LDGSTS.E [R12+0x38800], [R14.64], P2 ;  /* 0x388000000e0c7fae */ /* 0x0003e40009121844 */
[----:B-1----:R-:W-:-:S02]  /*5b850*/  IMAD.MOV.U32 R14, RZ, RZ, R18 ;  /* 0x000000ffff0e7224 */ /* 0x002fc400078e0012 */
[----:B------:R-:W-:Y:S02]  /*5b860*/  IMAD.MOV.U32 R15, RZ, RZ, R26 ;  /* 0x000000ffff0f7224 */ /* 0x000fe400078e001a */
[----:B------:R-:W2:Y:S01]  /*5b870*/  LDL.LU R26, [R1+0x1034] ;  /* 0x00103400011a7983 */ /* 0x000ea20000300800 */
[----:B------:R1:W-:Y:S02]  /*5b880*/  STL [R1+0x1038], R28 ;  /* 0x0010381c01007387 */ /* 0x0003e40000100800 */
[----:B------:R-:W2:Y:S01]  /*5b890*/  LDL.LU R18, [R1+0xe18] ;  /* 0x000e180001127983 */ /* 0x000ea20000300800 */
[----:B------:R1:W-:Y:S02]  /*5b8a0*/  LDGSTS.E [R12+0x38c00], [R14.64], P2 ;  /* 0x38c000000e0c7fae */ /* 0x0003e40009121844 */
[----:B-1----:R-:W-:Y:S01]  /*5b8b0*/  MOV R15, R28 ;  /* 0x0000001c000f7202 */ /* 0x002fe20000000f00 */
[----:B------:R-:W-:Y:S01]  /*5b8c0*/  IMAD.MOV.U32 R14, RZ, RZ, R20 ;  /* 0x000000ffff0e7224 */ /* 0x000fe200078e0014 */
[----:B------:R-:W2:Y:S01]  /*5b8d0*/  LDL.LU R28, [R1+0x102c] ;  /* 0x00102c00011c7983 */ /* 0x000ea20000300800 */
        /* <DEDUP_REMOVED lines=10> */
[----:B----4-:R-:W-:-:S05]  /*5b980*/  IADD3 R24, P3, R24, R22, RZ ;  /* 0x0000001618187210 */ /* 0x010fca0007f7e0ff */
[----:B------:R-:W-:Y:S01]  /*5b990*/  IMAD.X R29, R29, 0x1, R0, P3 ;  /* 0x000000011d1d7824 */ /* 0x000fe200018e0600 */
[----:B---3--:R-:W-:Y:S01]  /*5b9a0*/  IADD3 R19, P4, R19, R22, RZ ;  /* 0x0000001613137210 */ /* 0x008fe20007f9e0ff */
[----:B-1----:R-:W-:-:S03]  /*5b9b0*/  IMAD.MOV.U32 R14, RZ, RZ, R24 ;  /* 0x000000ffff0e7224 */ /* 0x002fc600078e0018 */
[----:B------:R-:W-:Y:S01]  /*5b9c0*/  MOV R15, R29 ;  /* 0x0000001d000f7202 */ /* 0x000fe20000000f00 */
[----:B--2---:R-:W-:Y:S01]  /*5b9d0*/  IMAD.X R23, R23, 0x1, R0, P4 ;  /* 0x0000000117177824 */ /* 0x004fe200020e0600 */
[----:B------:R-:W-:Y:S01]  /*5b9e0*/  STL [R1+0xdd8], R24 ;  /* 0x000dd81801007387 */ /* 0x000fe20000100800 */
[----:B------:R-:W-:Y:S02]  /*5b9f0*/  STL [R1+0xdd4], R29 ;  /* 0x000dd41d01007387 */ /* 0x000fe40000100800 */
[----:B------:R-:W-:Y:S01]  /*5ba00*/  STL [R1+0x103c], R19 ;  /* 0x00103c1301007387 */ /* 0x000fe20000100800 */
[----:B------:R1:W-:Y:S04]  /*5ba10*/  LDGSTS.E [R12+0x3ac00], [R14.64], P1 ;  /* 0x3ac000000e0c7fae */ /* 0x0003e80008921844 */
[----:B------:R2:W-:Y:S01]  /*5ba20*/  STL [R1+0x1030], R23 ;  /* 0x0010301701007387 */ /* 0x0005e20000100800 */
[----:B-1----:R-:W-:-:S02]  /*5ba30*/  IMAD.MOV.U32 R14, RZ, RZ, R19 ;  /* 0x000000ffff0e7224 */ /* 0x002fc400078e0013 */
[----:B------:R-:W-:Y:S02]  /*5ba40*/  IMAD.MOV.U32 R15, RZ, RZ, R23 ;  /* 0x000000ffff0f7224 */ /* 0x000fe400078e0017 */
[----:B--2---:R-:W2:Y:S01]  /*5ba50*/  LDL.LU R23, [R1+0x1020] ;  /* 0x0010200001177983 */ /* 0x004ea20000300800 */
[----:B------:R-:W3:Y:S03]  /*5ba60*/  LDL.LU R19, [R1+0x1028] ;  /* 0x0010280001137983 */ /* 0x000ee60000300800 */
[----:B------:R1:W-:Y:S01]  /*5ba70*/  LDGSTS.E [R12+0x3c800], [R14.64], P2 ;  /* 0x3c8000000e0c7fae */ /* 0x0003e20009121844 */
[----:B------:R-:W-:-:S05]  /*5ba80*/  IADD3 R17, P3, R17, R22, RZ ;  /* 0x0000001611117210 */ /* 0x000fca0007f7e0ff */
[----:B------:R-:W-:Y:S01]  /*5ba90*/  IMAD.X R21, R21, 0x1, R0, P3 ;  /* 0x0000000115157824 */ /* 0x000fe200018e0600 */
[----:B------:R-:W-:Y:S03]  /*5baa0*/  STL [R1+0xdf8], R17 ;  /* 0x000df81101007387 */ /* 0x000fe60000100800 */
[----:B-1----:R-:W-:Y:S01]  /*5bab0*/  IMAD.MOV.U32 R15, RZ, RZ, R21 ;  /* 0x000000ffff0f7224 */ /* 0x002fe200078e0015 */
[----:B------:R1:W-:Y:S01]  /*5bac0*/  STL [R1+0xdf4], R21 ;  /* 0x000df41501007387 */ /* 0x0003e20000100800 */
[----:B------:R-:W4:Y:S01]  /*5bad0*/  LDL.LU R24, [R1+0xa3c] ;  /* 0x000a3c0001187983 */ /* 0x000f220000300800 */
[----:B------:R-:W-:Y:S02]  /*5bae0*/  MOV R14, R17 ;  /* 0x00000011000e7202 */ /* 0x000fe40000000f00 */
[----:B------:R-:W-:Y:S01]  /*5baf0*/  ISETP.GT.AND P1, PT, R2, 0x7d, PT ;  /* 0x0000007d0200780c */ /* 0x000fe20003f24270 */
[----:B-1----:R-:W4:Y:S01]  /*5bb00*/  LDL.LU R21, [R1+0xa40] ;  /* 0x000a400001157983 */ /* 0x002f220000300800 */
[----:B------:R-:W4:Y:S02]  /*5bb10*/  LDL.LU R29, [R1+0x1018] ;  /* 0x00101800011d7983 */ /* 0x000f240000300800 */
[----:B------:R-:W4:Y:S01]  /*5bb20*/  LDL.LU R17, [R1+0x1024] ;  /* 0x0010240001117983 */ /* 0x000f220000300800 */
[----:B------:R-:W-:Y:S01]  /*5bb30*/  SEL R13, RZ, 0x4, !P1 ;  /* 0x00000004ff0d7807 */ /* 0x000fe20004800000 */
[----:B------:R1:W-:Y:S03]  /*5bb40*/  LDGSTS.E [R12+0x3cc00], [R14.64], P2 ;  /* 0x3cc000000e0c7fae */ /* 0x0003e60009121844 */
[----:B------:R-:W-:-:S04]  /*5bb50*/  SEL R13, R13, RZ, !P0 ;  /* 0x000000ff0d0d7207 */ /* 0x000fc80004000000 */
[----:B------:R-:W-:Y:S02]  /*5bb60*/  ISETP.NE.U32.AND P1, PT, R13, RZ, PT ;  /* 0x000000ff0d00720c */ /* 0x000fe40003f25070 */
[-C--:B------:R-:W-:Y:S02]  /*5bb70*/  IADD3 R26, P2, R26, R22.reuse, RZ ;  /* 0x000000161a1a7210 */ /* 0x080fe40007f5e0ff */
[----:B------:R-:W-:-:S03]  /*5bb80*/  IADD3 R18, P3, R18, R22, RZ ;  /* 0x0000001612127210 */ /* 0x000fc60007f7e0ff */
[----:B------:R-:W-:Y:S01]  /*5bb90*/  STL [R1+0x1034], R26 ;  /* 0x0010341a01007387 */ /* 0x000fe20000100800 */
[----:B-1----:R-:W-:Y:S01]  /*5bba0*/  MOV R14, R26 ;  /* 0x0000001a000e7202 */ /* 0x002fe20000000f00 */
[--C-:B------:R-:W-:Y:S02]  /*5bbb0*/  IMAD.X R28, R28, 0x1, R0.reuse, P2 ;  /* 0x000000011c1c7824 */ /* 0x100fe400010e0600 */
[----:B------:R-:W-:Y:S02]  /*5bbc0*/  IMAD.X R20, R20, 0x1, R0, P3 ;  /* 0x0000000114147824 */ /* 0x000fe400018e0600 */
[----:B------:R-:W-:Y:S01]  /*5bbd0*/  IMAD.MOV.U32 R15, RZ, RZ, R28 ;  /* 0x000000ffff0f7224 */ /* 0x000fe200078e001c */
[----:B------:R1:W-:Y:S01]  /*5bbe0*/  STL [R1+0x102c], R28 ;  /* 0x00102c1c01007387 */ /* 0x0003e20000100800 */
[----:B------:R-:W-:Y:S02]  /*5bbf0*/  STL [R1+0xe18], R18 ;  /* 0x000e181201007387 */ /* 0x000fe40000100800 */
[----:B------:R1:W-:Y:S01]  /*5bc00*/  STL [R1+0xe14], R20 ;  /* 0x000e141401007387 */ /* 0x0003e20000100800 */
[----:B------:R1:W-:Y:S04]  /*5bc10*/  LDGSTS.E [R12+0x3e800], [R14.64], P1 ;  /* 0x3e8000000e0c7fae */ /* 0x0003e80008921844 */
[----:B-1----:R-:W4:Y:S01]  /*5bc20*/  LDL.LU R28, [R1+0xa5c] ;  /* 0x000a5c00011c7983 */ /* 0x002f220000300800 */
[----:B------:R-:W4:Y:S02]  /*5bc30*/  LDL.LU R26, [R1+0xa60] ;  /* 0x000a6000011a7983 */ /* 0x000f240000300800 */
[----:B------:R-:W-:-:S02]  /*5bc40*/  IMAD.MOV.U32 R15, RZ, RZ, R20 ;  /* 0x000000ffff0f7224 */ /* 0x000fc400078e0014 */
[----:B------:R-:W-:Y:S01]  /*5bc50*/  IMAD.MOV.U32 R14, RZ, RZ, R18 ;  /* 0x000000ffff0e7224 */ /* 0x000fe200078e0012 */
[----:B------:R-:W4:Y:S01]  /*5bc60*/  LDL.LU R20, [R1+0x1010] ;  /* 0x0010100001147983 */ /* 0x000f220000300800 */
[----:B------:R-:W4:Y:S03]  /*5bc70*/  LDL.LU R18, [R1+0x101c] ;  /* 0x00101c0001127983 */ /* 0x000f260000300800 */
[----:B------:R1:W-:Y:S01]  /*5bc80*/  LDGSTS.E [R12+0x3ec00], [R14.64], P1 ;  /* 0x3ec000000e0c7fae */ /* 0x0003e20008921844 */
[----:B------:R-:W-:Y:S02]  /*5bc90*/  ISETP.GT.AND P1, PT, R2, 0x2, PT ;  /* 0x000000020200780c */ /* 0x000fe40003f24270 */
[----:B------:R-:W-:Y:S02]  /*5bca0*/  SHF.L.U32 R33, R33, 0x2, RZ ;  /* 0x0000000221217819 */ /* 0x000fe400000006ff */
[----:B-1----:R-:W-:-:S04]  /*5bcb0*/  SEL R12, RZ, 0x4, !P1 ;  /* 0x00000004ff0c7807 */ /* 0x002fc80004800000 */
[----:B------:R-:W-:Y:S02]  /*5bcc0*/  SEL R12, R12, RZ, !P0 ;  /* 0x000000ff0c0c7207 */ /* 0x000fe40004000000 */
[----:B------:R-:W-:Y:S02]  /*5bcd0*/  LOP3.LUT R30, R33, 0x40, RZ, 0x3c, !PT ;  /* 0x00000040211e7812 */ /* 0x000fe400078e3cff */
[----:B------:R-:W-:-:S03]  /*5bce0*/  ISETP.NE.U32.AND P2, PT, R12, RZ, PT ;  /* 0x000000ff0c00720c */ /* 0x000fc60003f45070 */
[----:B------:R-:W-:Y:S01]  /*5bcf0*/  IMAD R12, R27, 0x40000, R30 ;  /* 0x000400001b0c7824 */ /* 0x000fe200078e021e */
[----:B---3--:R-:W-:-:S05]  /*5bd00*/  IADD3 R19, P1, R19, R22, RZ ;  /* 0x0000001613137210 */ /* 0x008fca0007f3e0ff */
[----:B--2---:R-:W-:Y:S01]  /*5bd10*/  IMAD.X R23, R23, 0x1, R0, P1 ;  /* 0x0000000117177824 */ /* 0x004fe200008e0600 */
[----:B------:R-:W-:Y:S01]  /*5bd20*/  STL [R1+0x1028], R19 ;  /* 0x0010281301007387 */ /* 0x000fe20000100800 */
[----:B------:R-:W-:-:S03]  /*5bd30*/  IMAD.MOV.U32 R14, RZ, RZ, R19 ;  /* 0x000000ffff0e7224 */ /* 0x000fc600078e0013 */
[----:B------:R-:W-:Y:S01]  /*5bd40*/  MOV R15, R23 ;  /* 0x00000017000f7202 */ /* 0x000fe20000000f00 */
[----:B------:R1:W-:Y:S04]  /*5bd50*/  STL [R1+0x1020], R23 ;  /* 0x0010201701007387 */ /* 0x0003e80000100800 */
[----:B------:R2:W-:Y:S04]  /*5bd60*/  LDGSTS.E [R12+0x1000], [R14.64], P2 ;  /* 0x010000000e0c7fae */ /* 0x0005e80009121844 */
[----:B-1----:R-:W3:Y:S01]  /*5bd70*/  LDL.LU R23, [R1+0xa80] ;  /* 0x000a800001177983 */ /* 0x002ee20000300800 */
[----:B------:R-:W3:Y:S01]  /*5bd80*/  LDL.LU R19, [R1+0x1014] ;  /* 0x0010140001137983 */ /* 0x000ee20000300800 */
[----:B------:R-:W-:-:S02]  /*5bd90*/  ISETP.GT.AND P1, PT, R2, 0x6, PT ;  /* 0x000000060200780c */ /* 0x000fc40003f24270 */
[-C--:B----4-:R-:W-:Y:S02]  /*5bda0*/  IADD3 R21, P3, R21, R22.reuse, RZ ;  /* 0x0000001615157210 */ /* 0x090fe40007f7e0ff */
[----:B------:R-:W-:-:S03]  /*5bdb0*/  IADD3 R17, P4, R17, R22, RZ ;  /* 0x0000001611117210 */ /* 0x000fc60007f9e0ff */
[--C-:B------:R-:W-:Y:S01]  /*5bdc0*/  IMAD.X R24, R24, 0x1, R0.reuse, P3 ;  /* 0x0000000118187824 */ /* 0x100fe200018e0600 */
[----:B------:R-:W-:Y:S01]  /*5bdd0*/  STL [R1+0xa40], R21 ;  /* 0x000a401501007387 */ /* 0x000fe20000100800 */
[----:B------:R-:W-:-:S03]  /*5bde0*/  IMAD.X R29, R29, 0x1, R0, P4 ;  /* 0x000000011d1d7824 */ /* 0x000fc600020e0600 */
[----:B------:R1:W-:Y:S01]  /*5bdf0*/  STL [R1+0xa3c], R24 ;  /* 0x000a3c1801007387 */ /* 0x0003e20000100800 */
[----:B--2---:R-:W-:Y:S01]  /*5be00*/  MOV R15, R24 ;  /* 0x00000018000f7202 */ /* 0x004fe20000000f00 */
[----:B------:R2:W-:Y:S02]  /*5be10*/  STL [R1+0x1024], R17 ;  /* 0x0010241101007387 */ /* 0x0005e40000100800 */
[----:B------:R-:W-:Y:S01]  /*5be20*/  IMAD.MOV.U32 R14, RZ, RZ, R21 ;  /* 0x000000ffff0e7224 */ /* 0x000fe200078e0015 */
[----:B------:R-:W-:Y:S01]  /*5be30*/  SEL R13, RZ, 0x4, !P1 ;  /* 0x00000004ff0d7807 */ /* 0x000fe20004800000 */
[----:B-1----:R-:W4:Y:S01]  /*5be40*/  LDL.LU R24, [R1+0xa7c] ;  /* 0x000a7c0001187983 */ /* 0x002f220000300800 */
[----:B------:R-:W-:Y:S02]  /*5be50*/  STL [R1+0x1018], R29 ;  /* 0x0010181d01007387 */ /* 0x000fe40000100800 */
[----:B------:R-:W4:Y:S01]  /*5be60*/  LDL.LU R21, [R1+0x1008] ;  /* 0x0010080001157983 */ /* 0x000f220000300800 */
[----:B------:R-:W-:Y:S01]  /*5be70*/  SEL R13, R13, RZ, !P0 ;  /* 0x000000ff0d0d7207 */ /* 0x000fe20004000000 */
[----:B------:R1:W-:Y:S04]  /*5be80*/  LDGSTS.E [R12+0x1400], [R14.64], P2 ;  /* 0x014000000e0c7fae */ /* 0x0003e80009121844 */
[----:B------:R-:W4:Y:S01]  /*5be90*/  LDL.LU R30, [R1+0xaa0] ;  /* 0x000aa000011e7983 */ /* 0x000f220000300800 */
[----:B------:R-:W-:Y:S01]  /*5bea0*/  ISETP.NE.U32.AND P1, PT, R13, RZ, PT ;  /* 0x000000ff0d00720c */ /* 0x000fe20003f25070 */
[----:B-1----:R-:W-:-:S02]  /*5beb0*/  IMAD.MOV.U32 R14, RZ, RZ, R17 ;  /* 0x000000ffff0e7224 */ /* 0x002fc400078e0011 */
[----:B------:R-:W-:Y:S01]  /*5bec0*/  IMAD.MOV.U32 R15, RZ, RZ, R29 ;  /* 0x000000ffff0f7224 */ /* 0x000fe200078e001d */
[----:B--2---:R-:W3:Y:S09]  /*5bed0*/  LDL.LU R17, [R1+0x100c] ;  /* 0x00100c0001117983 */ /* 0x004ef20000300800 */
[----:B------:R1:W-:Y:S01]  /*5bee0*/  LDGSTS.E [R12+0x3000], [R14.64], P1 ;  /* 0x030000000e0c7fae */ /* 0x0003e20008921844 */
[----:B------:R-:W-:-:S05]  /*5bef0*/  IADD3 R26, P3, R26, R22, RZ ;  /* 0x000000161a1a7210 */ /* 0x000fca0007f7e0ff */
[----:B------:R-:W-:Y:S01]  /*5bf00*/  IMAD.X R28, R28, 0x1, R0, P3 ;  /* 0x000000011c1c7824 */ /* 0x000fe200018e0600 */
[----:B------:R-:W-:Y:S01]  /*5bf10*/  IADD3 R18, P4, R18, R22, RZ ;  /* 0x0000001612127210 */ /* 0x000fe20007f9e0ff */
[----:B------:R1:W-:Y:S03]  /*5bf20*/  STL [R1+0xa60], R26 ;  /* 0x000a601a01007387 */ /* 0x0003e60000100800 */
[----:B------:R1:W-:Y:S02]  /*5bf30*/  STL [R1+0xa5c], R28 ;  /* 0x000a5c1c01007387 */ /* 0x0003e40000100800 */
[----:B-1----:R-:W-:Y:S01]  /*5bf40*/  IMAD.MOV.U32 R14, RZ, RZ, R26 ;  /* 0x000000ffff0e7224 */ /* 0x002fe200078e001a */
[----:B------:R-:W-:Y:S01]  /*5bf50*/  IADD3.X R20, R20, R0, RZ, P4, !PT ;  /* 0x0000000014147210 */ /* 0x000fe200027fe4ff */
[----:B------:R-:W-:Y:S01]  /*5bf60*/  IMAD.MOV.U32 R15, RZ, RZ, R28 ;  /* 0x000000ffff0f7224 */ /* 0x000fe200078e001c */
[----:B------:R-:W-:Y:S01]  /*5bf70*/  STL [R1+0x101c], R18 ;  /* 0x00101c1201007387 */ /* 0x000fe20000100800 */
[----:B------:R-:W3:Y:S02]  /*5bf80*/  LDL.LU R31, [R1+0xa9c] ;  /* 0x000a9c00011f7983 */ /* 0x000ee40000300800 */
[----:B------:R1:W-:Y:S01]  /*5bf90*/  STL [R1+0x1010], R20 ;  /* 0x0010101401007387 */ /* 0x0003e20000100800 */
[----:B------:R1:W-:Y:S04]  /*5bfa0*/  LDGSTS.E [R12+0x3400], [R14.64], P1 ;  /* 0x034000000e0c7fae */ /* 0x0003e80008921844 */
[----:B------:R-:W3:Y:S01]  /*5bfb0*/  LDL.LU R26, [R1+0x1000] ;  /* 0x00100000011a7983 */ /* 0x000ee20000300800 */
[----:B------:R-:W3:Y:S01]  /*5bfc0*/  LDL.LU R28, [R1+0xabc] ;  /* 0x000abc00011c7983 */ /* 0x000ee20000300800 */
[----:B-1----:R-:W-:-:S02]  /*5bfd0*/  MOV R15, R20 ;  /* 0x00000014000f7202 */ /* 0x002fc40000000f00 */
[----:B------:R-:W3:Y:S01]  /*5bfe0*/  LDL.LU R20, [R1+0xac0] ;  /* 0x000ac00001147983 */ /* 0x000ee20000300800 */
[----:B------:R-:W-:Y:S02]  /*5bff0*/  IMAD.MOV.U32 R14, RZ, RZ, R18 ;  /* 0x000000ffff0e7224 */ /* 0x000fe400078e0012 */
[----:B------:R-:W3:Y:S02]  /*5c000*/  LDL.LU R29, [R1+0xff8] ;  /* 0x000ff800011d7983 */ /* 0x000ee40000300800 */
[----:B------:R-:W3:Y:S01]  /*5c010*/  LDL.LU R18, [R1+0x1004] ;  /* 0x0010040001127983 */ /* 0x000ee20000300800 */
[----:B------:R-:W-:-:S04]  /*5c020*/  ISETP.GT.AND P2, PT, R2, 0xa, PT ;  /* 0x0000000a0200780c */ /* 0x000fc80003f44270 */
[----:B------:R-:W-:-:S04]  /*5c030*/  SEL R13, RZ, 0x4, !P2 ;  /* 0x00000004ff0d7807 */ /* 0x000fc80005000000 */
[----:B------:R-:W-:-:S04]  /*5c040*/  SEL R13, R13, RZ, !P0 ;  /* 0x000000ff0d0d7207 */ /* 0x000fc80004000000 */
[----:B------:R-:W-:Y:S02]  /*5c050*/  ISETP.NE.U32.AND P2, PT, R13, RZ, PT ;  /* 0x000000ff0d00720c */ /* 0x000fe40003f45070 */
[----:B------:R-:W-:-:S11]  /*5c060*/  ISETP.GT.AND P1, PT, R2, 0xe, PT ;  /* 0x0000000e0200780c */ /* 0x000fd60003f24270 */
[----:B------:R1:W-:Y:S01]  /*5c070*/  LDGSTS.E [R12+0x5000], [R14.64], P2 ;  /* 0x050000000e0c7fae */ /* 0x0003e20009121844 */
[----:B------:R-:W-:-:S04]  /*5c080*/  SEL R13, RZ, 0x4, !P1 ;  /* 0x00000004ff0d7807 */ /* 0x000fc80004800000 */
[----:B------:R-:W-:-:S04]  /*5c090*/  SEL R13, R13, RZ, !P0 ;  /* 0x000000ff0d0d7207 */ /* 0x000fc80004000000 */
[----:B------:R-:W-:Y:S02]  /*5c0a0*/  ISETP.NE.U32.AND P1, PT, R13, RZ, PT ;  /* 0x000000ff0d00720c */ /* 0x000fe40003f25070 */
[-C--:B---3--:R-:W-:Y:S02]  /*5c0b0*/  IADD3 R23, P3, R23, R22.reuse, RZ ;  /* 0x0000001617177210 */ /* 0x088fe40007f7e0ff */
[----:B------:R-:W-:-:S03]  /*5c0c0*/  IADD3 R19, P4, R19, R22, RZ ;  /* 0x0000001613137210 */ /* 0x000fc60007f9e0ff */
[----:B------:R-:W-:Y:S01]  /*5c0d0*/  STL [R1+0xa80], R23 ;  /* 0x000a801701007387 */ /* 0x000fe20000100800 */
[----:B-1----:R-:W-:Y:S02]  /*5c0e0*/  IMAD.MOV.U32 R14, RZ, RZ, R23 ;  /* 0x000000ffff0e7224 */ /* 0x002fe400078e0017 */
[--C-:B----4-:R-:W-:Y:S02]  /*5c0f0*/  IMAD.X R24, R24, 0x1, R0.reuse, P3 ;  /* 0x0000000118187824 */ /* 0x110fe400018e0600 */
[----:B------:R-:W-:-:S03]  /*5c100*/  IMAD.X R21, R21, 0x1, R0, P4 ;  /* 0x0000000115157824 */ /* 0x000fc600020e0600 */
[----:B------:R1:W-:Y:S01]  /*5c110*/  STL [R1+0xa7c], R24 ;  /* 0x000a7c1801007387 */ /* 0x0003e20000100800 */
[----:B------:R-:W-:Y:S01]  /*5c120*/  MOV R15, R24 ;  /* 0x00000018000f7202 */ /* 0x000fe20000000f00 */
[----:B------:R-:W-:Y:S02]  /*5c130*/  STL [R1+0x1014], R19 ;  /* 0x0010141301007387 */ /* 0x000fe40000100800 */
[----:B------:R3:W-:Y:S02]  /*5c140*/  STL [R1+0x1008], R21 ;  /* 0x0010081501007387 */ /* 0x0007e40000100800 */
[----:B------:R4:W-:Y:S04]  /*5c150*/  LDGSTS.E [R12+0x5400], [R14.64], P2 ;  /* 0x054000000e0c7fae */ /* 0x0009e80009121844 */
[----:B-1----:R-:W2:Y:S01]  /*5c160*/  LDL.LU R24, [R1+0xadc] ;  /* 0x000adc0001187983 */ /* 0x002ea20000300800 */
[----:B------:R-:W2:Y:S02]  /*5c170*/  LDL.LU R23, [R1+0xae0] ;  /* 0x000ae00001177983 */ /* 0x000ea40000300800 */
[----:B----4-:R-:W-:-:S02]  /*5c180*/  IMAD.MOV.U32 R15, RZ, RZ, R21 ;  /* 0x000000ffff0f7224 */ /* 0x010fc400078e0015 */
[----:B------:R-:W-:Y:S01]  /*5c190*/  IMAD.MOV.U32 R14, RZ, RZ, R19 ;  /* 0x000000ffff0e7224 */ /* 0x000fe200078e0013 */
[----:B---3--:R-:W3:Y:S01]  /*5c1a0*/  LDL.LU R21, [R1+0xff0] ;  /* 0x000ff00001157983 */ /* 0x008ee20000300800 */
[----:B------:R-:W4:Y:S01]  /*5c1b0*/  LDL.LU R19, [R1+0xffc] ;  /* 0x000ffc0001137983 */ /* 0x000f220000300800 */
[----:B------:R-:W-:Y:S02]  /*5c1c0*/  ISETP.GT.AND P2, PT, R2, 0x12, PT ;  /* 0x000000120200780c */ /* 0x000fe40003f44270 */
[-C--:B------:R-:W-:Y:S02]  /*5c1d0*/  IADD3 R30, P3, R30, R22.reuse, RZ ;  /* 0x000000161e1e7210 */ /* 0x080fe40007f7e0ff */
[----:B------:R-:W-:Y:S01]  /*5c1e0*/  IADD3 R17, P4, R17, R22, RZ ;  /* 0x0000001611117210 */ /* 0x000fe20007f9e0ff */
[----:B------:R1:W-:Y:S01]  /*5c1f0*/  LDGSTS.E [R12+0x7000], [R14.64], P1 ;  /* 0x070000000e0c7fae */ /* 0x0003e20008921844 */
[----:B------:R-:W-:-:S04]  /*5c200*/  SEL R13, RZ, 0x4, !P2 ;  /* 0x00000004ff0d7807 */ /* 0x000fc80005000000 */
[----:B------:R-:W-:-:S04]  /*5c210*/  SEL R13, R13, RZ, !P0 ;  /* 0x000000ff0d0d7207 */ /* 0x000fc80004000000 */
[----:B------:R-:W-:Y:S01]  /*5c220*/  ISETP.NE.U32.AND P2, PT, R13, RZ, PT ;  /* 0x000000ff0d00720c */ /* 0x000fe20003f45070 */
[----:B-1----:R-:W-:Y:S02]  /*5c230*/  IMAD.MOV.U32 R14, RZ, RZ, R30 ;  /* 0x000000ffff0e7224 */ /* 0x002fe400078e001e */
[----:B------:R-:W-:-:S04]  /*5c240*/  IMAD.X R31, R31, 0x1, R0, P3 ;  /* 0x000000011f1f7824 */ /* 0x000fc800018e0600 */
        /* <DEDUP_REMOVED lines=29> */
[----:B------:R-:W-:Y:S01]  /*5c420*/  ISETP.NE.U32.AND P1, PT, R13, RZ, PT ;  /* 0x000000ff0d00720c */ /* 0x000fe20003f25070 */
[----:B-1----:R-:W-:Y:S02]  /*5c430*/  IMAD.MOV.U32 R14, RZ, RZ, R18 ;  /* 0x000000ffff0e7224 */ /* 0x002fe400078e0012 */
[----:B------:R-:W-:Y:S01]  /*5c440*/  IMAD.MOV.U32 R15, RZ, RZ, R29 ;  /* 0x000000ffff0f7224 */ /* 0x000fe200078e001d */
[----:B------:R-:W3:Y:S09]  /*5c450*/  LDL.LU R18, [R1+0xfec] ;  /* 0x000fec0001127983 */ /* 0x000ef20000300800 */
[----:B------:R1:W-:Y:S01]  /*5c460*/  LDGSTS.E [R12+0xb000], [R14.64], P1 ;  /* 0x0b0000000e0c7fae */ /* 0x0003e20008921844 */
[----:B------:R-:W-:-:S04]  /*5c470*/  ISETP.GT.AND P2, PT, R2, 0x1a, PT ;  /* 0x0000001a0200780c */ /* 0x000fc80003f44270 */
[----:B------:R-:W-:-:S04]  /*5c480*/  SEL R13, RZ, 0x4, !P2 ;  /* 0x00000004ff0d7807 */ /* 0x000fc80005000000 */
[----:B------:R-:W-:-:S04]  /*5c490*/  SEL R13, R13, RZ, !P0 ;  /* 0x000000ff0d0d7207 */ /* 0x000fc80004000000 */
[----:B------:R-:W-:Y:S02]  /*5c4a0*/  ISETP.NE.U32.AND P2, PT, R13, RZ, PT ;  /* 0x000000ff0d00720c */ /* 0x000fe40003f45070 */
[----:B--2---:R-:W-:-:S05]  /*5c4b0*/  IADD3 R23, P3, R23, R22, RZ ;  /* 0x0000001617177210 */ /* 0x004fca0007f7e0ff */
[----:B------:R-:W-:Y:S01]  /*5c4c0*/  IMAD.X R24, R24, 0x1, R0, P3 ;  /* 0x0000000118187824 */ /* 0x000fe200018e0600 */
[----:B------:R2:W-:Y:S01]  /*5c4d0*/  STL [R1+0xae0], R23 ;  /* 0x000ae01701007387 */ /* 0x0005e20000100800 */
[----:B----4-:R-:W-:-:S03]  /*5c4e0*/  IADD3 R19, P4, R19, R22, RZ ;  /* 0x0000001613137210 */ /* 0x010fc60007f9e0ff */
[----:B------:R4:W-:Y:S01]  /*5c4f0*/  STL [R1+0xadc], R24 ;  /* 0x000adc1801007387 */ /* 0x0009e20000100800 */
[----:B-1----:R-:W-:Y:S02]  /*5c500*/  IMAD.MOV.U32 R14, RZ, RZ, R23 ;  /* 0x000000ffff0e7224 */ /* 0x002fe400078e0017 */
[----:B------:R-:W-:Y:S01]  /*5c510*/  IMAD.MOV.U32 R15, RZ, RZ, R24 ;  /* 0x000000ffff0f7224 */ /* 0x000fe200078e0018 */
[----:B---3--:R-:W-:Y:S01]  /*5c520*/  IADD3.X R21, R21, R0, RZ, P4, !PT ;  /* 0x0000000015157210 */ /* 0x008fe200027fe4ff */
[----:B------:R-:W-:Y:S01]  /*5c530*/  STL [R1+0xffc], R19 ;  /* 0x000ffc1301007387 */ /* 0x000fe20000100800 */
[----:B------:R-:W3:Y:S03]  /*5c540*/  LDL.LU R31, [R1+0xb1c] ;  /* 0x000b1c00011f7983 */ /* 0x000ee60000300800 */
[----:B------:R1:W-:Y:S04]  /*5c550*/  LDGSTS.E [R12+0xb400], [R14.64], P1 ;  /* 0x0b4000000e0c7fae */ /* 0x0003e80008921844 */
[----:B------:R1:W-:Y:S01]  /*5c560*/  STL [R1+0xff0], R21 ;  /* 0x000ff01501007387 */ /* 0x0003e20000100800 */
[----:B--2---:R-:W2:Y:S02]  /*5c570*/  LDL.LU R23, [R1+0xfe0] ;  /* 0x000fe00001177983 */ /* 0x004ea40000300800 */
[----:B----4-:R-:W4:Y:S01]  /*5c580*/  LDL.LU R24, [R1+0xb3c] ;  /* 0x000b3c0001187983 */ /* 0x010f220000300800 */
[----:B-1----:R-:W-:-:S02]  /*5c590*/  MOV R15, R21 ;  /* 0x00000015000f7202 */ /* 0x002fc40000000f00 */
        /* <DEDUP_REMOVED lines=35> */
[----:B---3--:R-:W-:-:S04]  /*5c7d0*/  IMAD.X R31, R31, 0x1, R0, P3 ;  /* 0x000000011f1f7824 */ /* 0x008fc800018e0600 */
[----:B------:R-:W-:Y:S01]  /*5c7e0*/  IMAD.MOV.U32 R15, RZ, RZ, R31 ;  /* 0x000000ffff0f7224 */ /* 0x000fe200078e001f */
[----:B--2---:R-:W-:Y:S01]  /*5c7f0*/  IADD3.X R23, R23, R0, RZ, P4, !PT ;  /* 0x0000000017177210 */ /* 0x004fe200027fe4ff */
[----:B------:R-:W-:Y:S04]  /*5c800*/  STL [R1+0xb1c], R31 ;  /* 0x000b1c1f01007387 */ /* 0x000fe80000100800 */
[----:B------:R1:W-:Y:S01]  /*5c810*/  LDGSTS.E [R12+0xf400], [R14.64], P1 ;  /* 0x0f4000000e0c7fae */ /* 0x0003e20008921844 */
[----:B------:R-:W-:Y:S02]  /*5c820*/  STL [R1+0xfec], R18 ;  /* 0x000fec1201007387 */ /* 0x000fe40000100800 */
[----:B------:R2:W-:Y:S01]  /*5c830*/  STL [R1+0xfe0], R23 ;  /* 0x000fe01701007387 */ /* 0x0005e20000100800 */
[----:B----4-:R-:W-:-:S02]  /*5c840*/  IADD3 R21, P3, R21, R22, RZ ;  /* 0x0000001615157210 */ /* 0x010fc40007f7e0ff */
[----:B------:R-:W-:Y:S01]  /*5c850*/  IADD3 R19, P4, R19, R22, RZ ;  /* 0x0000001613137210 */ /* 0x000fe20007f9e0ff */
[----:B-1----:R-:W-:Y:S01]  /*5c860*/  IMAD.MOV.U32 R14, RZ, RZ, R18 ;  /* 0x000000ffff0e7224 */ /* 0x002fe200078e0012 */
[----:B------:R-:W-:Y:S01]  /*5c870*/  MOV R15, R23 ;  /* 0x00000017000f7202 */ /* 0x000fe20000000f00 */
[--C-:B------:R-:W-:Y:S01]  /*5c880*/  IMAD.X R24, R24, 0x1, R0.reuse, P3 ;  /* 0x0000000118187824 */ /* 0x100fe200018e0600 */
[----:B--2---:R-:W2:Y:S01]  /*5c890*/  LDL.LU R23, [R1+0xb80] ;  /* 0x000b800001177983 */ /* 0x004ea20000300800 */
[----:B------:R-:W3:Y:S02]  /*5c8a0*/  LDL.LU R18, [R1+0xfd4] ;  /* 0x000fd40001127983 */ /* 0x000ee40000300800 */
[----:B------:R-:W-:Y:S02]  /*5c8b0*/  IMAD.X R29, R29, 0x1, R0, P4 ;  /* 0x000000011d1d7824 */ /* 0x000fe400020e0600 */
[----:B------:R-:W-:Y:S01]  /*5c8c0*/  STL [R1+0xb40], R21 ;  /* 0x000b401501007387 */ /* 0x000fe20000100800 */
[----:B------:R1:W-:Y:S04]  /*5c8d0*/  LDGSTS.E [R12+0x11000], [R14.64], P2 ;  /* 0x110000000e0c7fae */ /* 0x0003e80009121844 */
[----:B------:R4:W-:Y:S01]  /*5c8e0*/  STL [R1+0xb3c], R24 ;  /* 0x000b3c1801007387 */ /* 0x0009e20000100800 */
[----:B------:R1:W-:Y:S01]  /*5c8f0*/  STL [R1+0xfe4], R19 ;  /* 0x000fe41301007387 */ /* 0x0003e20000100800 */
[----:B------:R-:W-:-:S02]  /*5c900*/  ISETP.GT.AND P1, PT, R2, 0x26, PT ;  /* 0x000000260200780c */ /* 0x000fc40003f24270 */
[----:B-1----:R-:W-:Y:S01]  /*5c910*/  MOV R15, R24 ;  /* 0x00000018000f7202 */ /* 0x002fe20000000f00 */
[----:B------:R-:W-:Y:S01]  /*5c920*/  IMAD.MOV.U32 R14, RZ, RZ, R21 ;  /* 0x000000ffff0e7224 */ /* 0x000fe200078e0015 */
[----:B----4-:R-:W4:Y:S01]  /*5c930*/  LDL.LU R24, [R1+0xb7c] ;  /* 0x000b7c0001187983 */ /* 0x010f220000300800 */
[----:B------:R-:W-:Y:S02]  /*5c940*/  STL [R1+0xfd8], R29 ;  /* 0x000fd81d01007387 */ /* 0x000fe40000100800 */
[----:B------:R-:W4:Y:S01]  /*5c950*/  LDL.LU R21, [R1+0xfc8] ;  /* 0x000fc80001157983 */ /* 0x000f220000300800 */
[----:B------:R-:W-:Y:S01]  /*5c960*/  SEL R13, RZ, 0x4, !P1 ;  /* 0x00000004ff0d7807 */ /* 0x000fe20004800000 */
[----:B------:R1:W-:Y:S04]  /*5c970*/  LDGSTS.E [R12+0x11400], [R14.64], P2 ;  /* 0x114000000e0c7fae */ /* 0x0003e80009121844 */
[----:B------:R-:W4:Y:S01]  /*5c980*/  LDL.LU R30, [R1+0xba0] ;  /* 0x000ba000011e7983 */ /* 0x000f220000300800 */
[----:B------:R-:W-:-:S04]  /*5c990*/  SEL R13, R13, RZ, !P0 ;  /* 0x000000ff0d0d7207 */ /* 0x000fc80004000000 */
[----:B------:R-:W-:Y:S01]  /*5c9a0*/  ISETP.NE.U32.AND P1, PT, R13, RZ, PT ;  /* 0x000000ff0d00720c */ /* 0x000fe20003f25070 */
[----:B-1----:R-:W-:Y:S02]  /*5c9b0*/  IMAD.MOV.U32 R14, RZ, RZ, R19 ;  /* 0x000000ffff0e7224 */ /* 0x002fe400078e0013 */
[----:B------:R-:W-:Y:S01]  /*5c9c0*/  IMAD.MOV.U32 R15, RZ, RZ, R29 ;  /* 0x000000ffff0f7224 */ /* 0x000fe200078e001d */
[----:B------:R-:W4:Y:S09]  /*5c9d0*/  LDL.LU R19, [R1+0xfcc] ;  /* 0x000fcc0001137983 */ /* 0x000f320000300800 */
        /* <DEDUP_REMOVED lines=29> */
[-C--:B--2---:R-:W-:Y:S02]  /*5cbb0*/  IADD3 R23, P3, R23, R22.reuse, RZ ;  /* 0x0000001617177210 */ /* 0x084fe40007f7e0ff */
[----:B---3--:R-:W-:-:S03]  /*5cbc0*/  IADD3 R18, P4, R18, R22, RZ ;  /* 0x0000001612127210 */ /* 0x008fc60007f9e0ff */
        /* <DEDUP_REMOVED lines=11> */
[----:B---3--:R-:W-:-:S02]  /*5cc80*/  IMAD.MOV.U32 R15, RZ, RZ, R21 ;  /* 0x000000ffff0f7224 */ /* 0x008fc400078e0015 */
[----:B------:R-:W-:Y:S01]  /*5cc90*/  IMAD.MOV.U32 R14, RZ, RZ, R18 ;  /* 0x000000ffff0e7224 */ /* 0x000fe200078e0012 */
[----:B--2---:R-:W2:Y:S01]  /*5cca0*/  LDL.LU R21, [R1+0xfb0] ;  /* 0x000fb00001157983 */ /* 0x004ea20000300800 */
[----:B------:R-:W3:Y:S01]  /*5ccb0*/  LDL.LU R18, [R1+0xfbc] ;  /* 0x000fbc0001127983 */ /* 0x000ee20000300800 */
[----:B------:R-:W-:Y:S02]  /*5ccc0*/  ISETP.GT.AND P2, PT, R2, 0x32, PT ;  /* 0x000000320200780c */ /* 0x000fe40003f44270 */
[-C--:B------:R-:W-:Y:S02]  /*5ccd0*/  IADD3 R30, P3, R30, R22.reuse, RZ ;  /* 0x000000161e1e7210 */ /* 0x080fe40007f7e0ff */
[----:B------:R-:W-:Y:S01]  /*5cce0*/  IADD3 R19, P4, R19, R22, RZ ;  /* 0x0000001613137210 */ /* 0x000fe20007f9e0ff */
[----:B------:R1:W-:Y:S01]  /*5ccf0*/  LDGSTS.E [R12+0x17000], [R14.64], P1 ;  /* 0x170000000e0c7fae */ /* 0x0003e20008921844 */
[----:B------:R-:W-:-:S04]  /*5cd00*/  SEL R13, RZ, 0x4, !P2 ;  /* 0x00000004ff0d7807 */ /* 0x000fc80005000000 */
[----:B------:R-:W-:-:S04]  /*5cd10*/  SEL R13, R13, RZ, !P0 ;  /* 0x000000ff0d0d7207 */ /* 0x000fc80004000000 */
[----:B------:R-:W-:Y:S01]  /*5cd20*/  ISETP.NE.U32.AND P2, PT, R13, RZ, PT ;  /* 0x000000ff0d00720c */ /* 0x000fe20003f45070 */
[----:B-1----:R-:W-:Y:S01]  /*5cd30*/  IMAD.MOV.U32 R14, RZ, RZ, R30 ;  /* 0x000000ffff0e7224 */ /* 0x002fe200078e001e */
[----:B------:R-:W-:Y:S01]  /*5cd40*/  STL [R1+0xba0], R30 ;  /* 0x000ba01e01007387 */ /* 0x000fe20000100800 */
[----:B------:R-:W-:-:S04]  /*5cd50*/  IMAD.X R31, R31, 0x1, R0, P3 ;  /* 0x000000011f1f7824 */ /* 0x000fc800018e0600 */
        /* <DEDUP_REMOVED lines=31> */
[----:B------:R-:W2:Y:S09]  /*5cf50*/  LDL.LU R17, [R1+0xfac] ;  /* 0x000fac0001117983 */ /* 0x000eb20000300800 */
[----:B------:R1:W-:Y:S01]  /*5cf60*/  LDGSTS.E [R12+0x1b000], [R14.64], P1 ;  /* 0x1b0000000e0c7fae */ /* 0x0003e20008921844 */
[----:B------:R-:W-:-:S04]  /*5cf70*/  ISETP.GT.AND P2, PT, R2, 0x3a, PT ;  /* 0x0000003a0200780c */ /* 0x000fc80003f44270 */
[----:B------:R-:W-:-:S04]  /*5cf80*/  SEL R13, RZ, 0x4, !P2 ;  /* 0x00000004ff0d7807 */ /* 0x000fc80005000000 */
        /* <DEDUP_REMOVED lines=57> */
[----:B------:R-:W-:Y:S02]  /*5d320*/  STL [R1+0xfac], R17 ;  /* 0x000fac1101007387 */ /* 0x000fe40000100800 */
[----:B------:R2:W-:Y:S01]  /*5d330*/  STL [R1+0xfa0], R23 ;  /* 0x000fa01701007387 */ /* 0x0005e20000100800 */
[----:B---3--:R-:W-:-:S02]  /*5d340*/  IADD3 R21, P3, R21, R22, RZ ;  /* 0x0000001615157210 */ /* 0x008fc40007f7e0ff */
        /* <DEDUP_REMOVED lines=94> */
[----:B------:R-:W-:Y:S01]  /*5d930*/  STL [R1+0xcc0], R20 ;  /* 0x000cc01401007387 */ /* 0x000fe20000100800 */
[----:B------:R1:W-:Y:S04]  /*5d940*/  LDGSTS.E [R12+0x29000], [R14.64], P2 ;  /* 0x290000000e0c7fae */ /* 0x0003e80009121844 */
[----:B------:R1:W-:Y:S01]  /*5d950*/  STL [R1+0xcbc], R28 ;  /* 0x000cbc1c01007387 */ /* 0x0003e20000100800 */
[----:B------:R-:W-:-:S02]  /*5d960*/  IMAD.X R29, R29, 0x1, R0, P4 ;  /* 0x000000011d1d7824 */ /* 0x000fc400020e0600 */
[----:B------:R1:W-:Y:S02]  /*5d970*/  STL [R1+0xf84], R19 ;  /* 0x000f841301007387 */ /* 0x0003e40000100800 */
[----:B-1----:R-:W-:Y:S02]  /*5d980*/  MOV R15, R28 ;  /* 0x0000001c000f7202 */ /* 0x002fe40000000f00 */
[----:B------:R-:W2:Y:S01]  /*5d990*/  LDL.LU R28, [R1+0xcfc] ;  /* 0x000cfc00011c7983 */ /* 0x000ea20000300800 */
[----:B------:R-:W-:Y:S02]  /*5d9a0*/  IMAD.MOV.U32 R14, RZ, RZ, R20 ;  /* 0x000000ffff0e7224 */ /* 0x000fe400078e0014 */
[----:B------:R-:W-:Y:S02]  /*5d9b0*/  STL [R1+0xf78], R29 ;  /* 0x000f781d01007387 */ /* 0x000fe40000100800 */
[----:B------:R-:W2:Y:S01]  /*5d9c0*/  LDL.LU R20, [R1+0xf68] ;  /* 0x000f680001147983 */ /* 0x000ea20000300800 */
[----:B------:R-:W-:Y:S01]  /*5d9d0*/  ISETP.GT.AND P1, PT, R2, 0x56, PT ;  /* 0x000000560200780c */ /* 0x000fe20003f24270 */
[----:B------:R-:W2:Y:S04]  /*5d9e0*/  LDL.LU R30, [R1+0xd20] ;  /* 0x000d2000011e7983 */ /* 0x000ea80000300800 */
[----:B------:R1:W-:Y:S01]  /*5d9f0*/  LDGSTS.E [R12+0x29400], [R14.64], P2 ;  /* 0x294000000e0c7fae */ /* 0x0003e20009121844 */
        /* <DEDUP_REMOVED lines=33> */
[----:B-1----:R-:W-:Y:S01]  /*5dc10*/  IMAD.MOV.U32 R14, RZ, RZ, R26 ;  /* 0x000000ffff0e7224 */ /* 0x002fe200078e001a */
[----:B------:R-:W-:Y:S01]  /*5dc20*/  STL [R1+0xd00], R26 ;  /* 0x000d001a01007387 */ /* 0x000fe20000100800 */
[--C-:B------:R-:W-:Y:S02]  /*5dc30*/  IMAD.X R28, R28, 0x1, R0.reuse, P3 ;  /* 0x000000011c1c7824 */ /* 0x100fe400018e0600 */
[----:B------:R-:W-:-:S03]  /*5dc40*/  IMAD.X R20, R20, 0x1, R0, P4 ;  /* 0x0000000114147824 */ /* 0x000fc600020e0600 */
[----:B------:R-:W-:Y:S01]  /*5dc50*/  MOV R15, R28 ;  /* 0x0000001c000f7202 */ /* 0x000fe20000000f00 */
[----:B------:R1:W-:Y:S01]  /*5dc60*/  STL [R1+0xcfc], R28 ;  /* 0x000cfc1c01007387 */ /* 0x0003e20000100800 */
[----:B------:R-:W-:Y:S02]  /*5dc70*/  STL [R1+0xf74], R18 ;  /* 0x000f741201007387 */ /* 0x000fe40000100800 */
[----:B------:R1:W-:Y:S01]  /*5dc80*/  STL [R1+0xf68], R20 ;  /* 0x000f681401007387 */ /* 0x0003e20000100800 */
[----:B------:R1:W-:Y:S04]  /*5dc90*/  LDGSTS.E [R12+0x2d400], [R14.64], P2 ;  /* 0x2d4000000e0c7fae */ /* 0x0003e80009121844 */
[----:B-1----:R-:W3:Y:S01]  /*5dca0*/  LDL.LU R28, [R1+0xd5c] ;  /* 0x000d5c00011c7983 */ /* 0x002ee20000300800 */
[----:B------:R-:W-:-:S03]  /*5dcb0*/  IMAD.MOV.U32 R15, RZ, RZ, R20 ;  /* 0x000000ffff0f7224 */ /* 0x000fc600078e0014 */
[----:B------:R-:W3:Y:S01]  /*5dcc0*/  LDL.LU R20, [R1+0xd60] ;  /* 0x000d600001147983 */ /* 0x000ee20000300800 */
[----:B------:R-:W-:Y:S02]  /*5dcd0*/  IMAD.MOV.U32 R14, RZ, RZ, R18 ;  /* 0x000000ffff0e7224 */ /* 0x000fe400078e0012 */
[----:B------:R-:W3:Y:S02]  /*5dce0*/  LDL.LU R26, [R1+0xf50] ;  /* 0x000f5000011a7983 */ /* 0x000ee40000300800 */
        /* <DEDUP_REMOVED lines=28> */
[----:B------:R-:W-:Y:S01]  /*5deb0*/  STL [R1+0xd40], R21 ;  /* 0x000d401501007387 */ /* 0x000fe20000100800 */
[----:B------:R1:W-:Y:S04]  /*5dec0*/  LDGSTS.E [R12+0x31000], [R14.64], P2 ;  /* 0x310000000e0c7fae */ /* 0x0003e80009121844 */
[----:B------:R4:W-:Y:S01]  /*5ded0*/  STL [R1+0xd3c], R24 ;  /* 0x000d3c1801007387 */ /* 0x0009e20000100800 */
[----:B------:R1:W-:Y:S02]  /*5dee0*/  STL [R1+0xf64], R17 ;  /* 0x000f641101007387 */ /* 0x0003e40000100800 */
[----:B------:R-:W-:Y:S01]  /*5def0*/  IMAD.X R29, R29, 0x1, R0, P4 ;  /* 0x000000011d1d7824 */ /* 0x000fe200020e0600 */
[----:B-1----:R-:W-:-:S02]  /*5df00*/  MOV R15, R24 ;  /* 0x00000018000f7202 */ /* 0x002fc40000000f00 */
[----:B----4-:R-:W4:Y:S01]  /*5df10*/  LDL.LU R24, [R1+0xd7c] ;  /* 0x000d7c0001187983 */ /* 0x010f220000300800 */
[----:B------:R-:W-:Y:S02]  /*5df20*/  IMAD.MOV.U32 R14, RZ, RZ, R21 ;  /* 0x000000ffff0e7224 */ /* 0x000fe400078e0015 */
[----:B------:R-:W-:Y:S02]  /*5df30*/  STL [R1+0xf58], R29 ;  /* 0x000f581d01007387 */ /* 0x000fe40000100800 */
[----:B------:R-:W4:Y:S01]  /*5df40*/  LDL.LU R21, [R1+0xf48] ;  /* 0x000f480001157983 */ /* 0x000f220000300800 */
[----:B------:R-:W-:Y:S01]  /*5df50*/  ISETP.GT.AND P1, PT, R2, 0x66, PT ;  /* 0x000000660200780c */ /* 0x000fe20003f24270 */
[----:B------:R-:W4:Y:S04]  /*5df60*/  LDL.LU R30, [R1+0xda0] ;  /* 0x000da000011e7983 */ /* 0x000f280000300800 */
[----:B------:R1:W-:Y:S01]  /*5df70*/  LDGSTS.E [R12+0x31400], [R14.64], P2 ;  /* 0x314000000e0c7fae */ /* 0x0003e20009121844 */
[----:B------:R-:W-:-:S04]  /*5df80*/  SEL R13, RZ, 0x4, !P1 ;  /* 0x00000004ff0d7807 */ /* 0x000fc80004800000 */
[----:B------:R-:W-:-:S04]  /*5df90*/  SEL R13, R13, RZ, !P0 ;  /* 0x000000ff0d0d7207 */ /* 0x000fc80004000000 */
[----:B------:R-:W-:Y:S01]  /*5dfa0*/  ISETP.NE.U32.AND P1, PT, R13, RZ, PT ;  /* 0x000000ff0d00720c */ /* 0x000fe20003f25070 */
[----:B-1----:R-:W-:Y:S02]  /*5dfb0*/  IMAD.MOV.U32 R14, RZ, RZ, R17 ;  /* 0x000000ffff0e7224 */ /* 0x002fe400078e0011 */
[----:B------:R-:W4:Y:S01]  /*5dfc0*/  LDL.LU R17, [R1+0xf4c] ;  /* 0x000f4c0001117983 */ /* 0x000f220000300800 */
[----:B------:R-:W-:-:S09]  /*5dfd0*/  IMAD.MOV.U32 R15, RZ, RZ, R29 ;  /* 0x000000ffff0f7224 */ /* 0x000fd200078e001d */
[----:B------:R1:W-:Y:S01]  /*5dfe0*/  LDGSTS.E [R12+0x33000], [R14.64], P1 ;  /* 0x330000000e0c7fae */ /* 0x0003e20008921844 */
[-C--:B------:R-:W-:Y:S02]  /*5dff0*/  IADD3 R20, P3, R20, R22.reuse, RZ ;  /* 0x0000001614147210 */ /* 0x080fe40007f7e0ff */
[----:B------:R-:W-:-:S03]  /*5e000*/  IADD3 R18, P4, R18, R22, RZ ;  /* 0x0000001612127210 */ /* 0x000fc60007f9e0ff */
[----:B------:R-:W-:Y:S01]  /*5e010*/  IMAD.X R28, R28, 0x1, R0, P3 ;  /* 0x000000011c1c7824 */ /* 0x000fe200018e0600 */
[----:B------:R1:W-:Y:S01]  /*5e020*/  STL [R1+0xd60], R20 ;  /* 0x000d601401007387 */ /* 0x0003e20000100800 */
[----:B------:R-:W-:-:S03]  /*5e030*/  IADD3.X R26, R26, R0, RZ, P4, !PT ;  /* 0x000000001a1a7210 */ /* 0x000fc600027fe4ff */
[----:B------:R1:W-:Y:S01]  /*5e040*/  STL [R1+0xd5c], R28 ;  /* 0x000d5c1c01007387 */ /* 0x0003e20000100800 */
[----:B------:R1:W-:Y:S02]  /*5e050*/  STL [R1+0xf5c], R18 ;  /* 0x000f5c1201007387 */ /* 0x0003e40000100800 */
[----:B------:R-:W4:Y:S02]  /*5e060*/  LDL.LU R31, [R1+0xd9c] ;  /* 0x000d9c00011f7983 */ /* 0x000f240000300800 */
[----:B-1----:R-:W-:Y:S01]  /*5e070*/  IMAD.MOV.U32 R14, RZ, RZ, R20 ;  /* 0x000000ffff0e7224 */ /* 0x002fe200078e0014 */
[----:B------:R1:W-:Y:S01]  /*5e080*/  STL [R1+0xf50], R26 ;  /* 0x000f501a01007387 */ /* 0x0003e20000100800 */
[----:B------:R-:W4:Y:S01]  /*5e090*/  LDL.LU R20, [R1+0xf40] ;  /* 0x000f400001147983 */ /* 0x000f220000300800 */
[----:B------:R-:W-:Y:S01]  /*5e0a0*/  ISETP.GT.AND P2, PT, R2, 0x6a, PT ;  /* 0x0000006a0200780c */ /* 0x000fe20003f44270 */
[----:B------:R-:W-:-:S03]  /*5e0b0*/  IMAD.MOV.U32 R15, RZ, RZ, R28 ;  /* 0x000000ffff0f7224 */ /* 0x000fc600078e001c */
[----:B------:R-:W-:Y:S01]  /*5e0c0*/  SEL R13, RZ, 0x4, !P2 ;  /* 0x00000004ff0d7807 */ /* 0x000fe20005000000 */
[----:B------:R-:W4:Y:S04]  /*5e0d0*/  LDL.LU R28, [R1+0xdbc] ;  /* 0x000dbc00011c7983 */ /* 0x000f280000300800 */
[----:B------:R1:W-:Y:S01]  /*5e0e0*/  LDGSTS.E [R12+0x33400], [R14.64], P1 ;  /* 0x334000000e0c7fae */ /* 0x0003e20008921844 */
[----:B------:R-:W-:-:S04]  /*5e0f0*/  SEL R13, R13, RZ, !P0 ;  /* 0x000000ff0d0d7207 */ /* 0x000fc80004000000 */
[----:B------:R-:W-:Y:S01]  /*5e100*/  ISETP.NE.U32.AND P2, PT, R13, RZ, PT ;  /* 0x000000ff0d00720c */ /* 0x000fe20003f45070 */
[----:B-1----:R-:W-:Y:S02]  /*5e110*/  IMAD.MOV.U32 R14, RZ, RZ, R18 ;  /* 0x000000ffff0e7224 */ /* 0x002fe400078e0012 */
[----:B------:R-:W4:Y:S01]  /*5e120*/  LDL.LU R18, [R1+0xdc0] ;  /* 0x000dc00001127983 */ /* 0x000f220000300800 */
[----:B------:R-:W-:Y:S01]  /*5e130*/  MOV R15, R26 ;  /* 0x0000001a000f7202 */ /* 0x000fe20000000f00 */
[----:B------:R-:W4:Y:S02]  /*5e140*/  LDL.LU R29, [R1+0xf38] ;  /* 0x000f3800011d7983 */ /* 0x000f240000300800 */
[----:B------:R-:W4:Y:S06]  /*5e150*/  LDL.LU R26, [R1+0xf44] ;  /* 0x000f4400011a7983 */ /* 0x000f2c0000300800 */
[----:B------:R1:W-:Y:S01]  /*5e160*/  LDGSTS.E [R12+0x35000], [R14.64], P2 ;  /* 0x350000000e0c7fae */ /* 0x0003e20009121844 */
[----:B------:R-:W-:-:S04]  /*5e170*/  ISETP.GT.AND P1, PT, R2, 0x6e, PT ;  /* 0x0000006e0200780c */ /* 0x000fc80003f24270 */
[----:B------:R-:W-:-:S04]  /*5e180*/  SEL R13, RZ, 0x4, !P1 ;  /* 0x00000004ff0d7807 */ /* 0x000fc80004800000 */
[----:B------:R-:W-:-:S04]  /*5e190*/  SEL R13, R13, RZ, !P0 ;  /* 0x000000ff0d0d7207 */ /* 0x000fc80004000000 */
[----:B------:R-:W-:Y:S02]  /*5e1a0*/  ISETP.NE.U32.AND P1, PT, R13, RZ, PT ;  /* 0x000000ff0d00720c */ /* 0x000fe40003f25070 */
[-C--:B--2---:R-:W-:Y:S02]  /*5e1b0*/  IADD3 R23, P3, R23, R22.reuse, RZ ;  /* 0x0000001617177210 */ /* 0x084fe40007f7e0ff */
[----:B---3--:R-:W-:-:S03]  /*5e1c0*/  IADD3 R19, P4, R19, R22, RZ ;  /* 0x0000001613137210 */ /* 0x008fc60007f9e0ff */
[----:B-1----:R-:W-:Y:S01]  /*5e1d0*/  IMAD.MOV.U32 R14, RZ, RZ, R23 ;  /* 0x000000ffff0e7224 */ /* 0x002fe200078e0017 */
[----:B------:R-:W-:Y:S01]  /*5e1e0*/  STL [R1+0xd80], R23 ;  /* 0x000d801701007387 */ /* 0x000fe20000100800 */
[--C-:B----4-:R-:W-:Y:S02]  /*5e1f0*/  IMAD.X R24, R24, 0x1, R0.reuse, P3 ;  /* 0x0000000118187824 */ /* 0x110fe400018e0600 */
[----:B------:R-:W-:-:S03]  /*5e200*/  IMAD.X R21, R21, 0x1, R0, P4 ;  /* 0x0000000115157824 */ /* 0x000fc600020e0600 */
[----:B------:R-:W-:Y:S01]  /*5e210*/  MOV R15, R24 ;  /* 0x00000018000f7202 */ /* 0x000fe20000000f00 */
[----:B------:R-:W-:Y:S01]  /*5e220*/  STL [R1+0xd7c], R24 ;  /* 0x000d7c1801007387 */ /* 0x000fe20000100800 */
[----:B------:R-:W-:Y:S02]  /*5e230*/  STL [R1+0xf54], R19 ;  /* 0x000f541301007387 */ /* 0x000fe40000100800 */
[----:B------:R1:W-:Y:S01]  /*5e240*/  STL [R1+0xf48], R21 ;  /* 0x000f481501007387 */ /* 0x0003e20000100800 */
[----:B------:R2:W-:Y:S02]  /*5e250*/  LDGSTS.E [R12+0x35400], [R14.64], P2 ;  /* 0x354000000e0c7fae */ /* 0x0005e40009121844 */
[----:B--2---:R-:W-:Y:S02]  /*5e260*/  IMAD.MOV.U32 R15, RZ, RZ, R21 ;  /* 0x000000ffff0f7224 */ /* 0x004fe400078e0015 */
[----:B------:R-:W-:Y:S01]  /*5e270*/  IMAD.MOV.U32 R14, RZ, RZ, R19 ;  /* 0x000000ffff0e7224 */ /* 0x000fe200078e0013 */
[----:B-1----:R-:W2:Y:S01]  /*5e280*/  LDL.LU R21, [R1+0xddc] ;  /* 0x000ddc0001157983 */ /* 0x002ea20000300800 */
[----:B------:R-:W3:Y:S02]  /*5e290*/  LDL.LU R19, [R1+0xde0] ;  /* 0x000de00001137983 */ /* 0x000ee40000300800 */
[----:B------:R-:W4:Y:S02]  /*5e2a0*/  LDL.LU R24, [R1+0xf30] ;  /* 0x000f300001187983 */ /* 0x000f240000300800 */
[----:B------:R-:W2:Y:S01]  /*5e2b0*/  LDL.LU R23, [R1+0xf3c] ;  /* 0x000f3c0001177983 */ /* 0x000ea20000300800 */
[----:B------:R-:W-:-:S02]  /*5e2c0*/  IADD3 R30, P3, R30, R22, RZ ;  /* 0x000000161e1e7210 */ /* 0x000fc40007f7e0ff */
[----:B------:R-:W-:Y:S01]  /*5e2d0*/  IADD3 R17, P4, R17, R22, RZ ;  /* 0x0000001611117210 */ /* 0x000fe20007f9e0ff */
[----:B------:R1:W-:Y:S04]  /*5e2e0*/  LDGSTS.E [R12+0x37000], [R14.64], P1 ;  /* 0x370000000e0c7fae */ /* 0x0003e80008921844 */
[----:B------:R-:W-:Y:S01]  /*5e2f0*/  STL [R1+0xda0], R30 ;  /* 0x000da01e01007387 */ /* 0x000fe20000100800 */
[----:B-1----:R-:W-:Y:S02]  /*5e300*/  IMAD.MOV.U32 R14, RZ, RZ, R30 ;  /* 0x000000ffff0e7224 */ /* 0x002fe400078e001e */
[----:B------:R-:W-:Y:S01]  /*5e310*/  IMAD.X R31, R31, 0x1, R0, P3 ;  /* 0x000000011f1f7824 */ /* 0x000fe200018e0600 */
[----:B------:R-:W-:-:S03]  /*5e320*/  IADD3.X R20, R20, R0, RZ, P4, !PT ;  /* 0x0000000014147210 */ /* 0x000fc600027fe4ff */
[----:B------:R-:W-:Y:S01]  /*5e330*/  IMAD.MOV.U32 R15, RZ, RZ, R31 ;  /* 0x000000ffff0f7224 */ /* 0x000fe200078e001f */
[----:B------:R-:W-:Y:S01]  /*5e340*/  STL [R1+0xd9c], R31 ;  /* 0x000d9c1f01007387 */ /* 0x000fe20000100800 */
[----:B------:R-:W-:Y:S02]  /*5e350*/  STL [R1+0xf4c], R17 ;  /* 0x000f4c1101007387 */ /* 0x000fe40000100800 */
[----:B------:R1:W-:Y:S01]  /*5e360*/  STL [R1+0xf40], R20 ;  /* 0x000f401401007387 */ /* 0x0003e20000100800 */
[----:B------:R1:W-:Y:S02]  /*5e370*/  LDGSTS.E [R12+0x37400], [R14.64], P1 ;  /* 0x374000000e0c7fae */ /* 0x0003e40008921844 */
[----:B-1----:R-:W-:Y:S01]  /*5e380*/  MOV R15, R20 ;  /* 0x00000014000f7202 */ /* 0x002fe20000000f00 */
[----:B------:R-:W-:Y:S01]  /*5e390*/  IMAD.MOV.U32 R14, RZ, RZ, R17 ;  /* 0x000000ffff0e7224 */ /* 0x000fe200078e0011 */
[----:B------:R-:W4:Y:S01]  /*5e3a0*/  LDL.LU R20, [R1+0xdfc] ;  /* 0x000dfc0001147983 */ /* 0x000f220000300800 */
[----:B------:R-:W4:Y:S01]  /*5e3b0*/  LDL.LU R17, [R1+0xe00] ;  /* 0x000e000001117983 */ /* 0x000f220000300800 */
[----:B------:R-:W-:-:S04]  /*5e3c0*/  ISETP.GT.AND P2, PT, R2, 0x72, PT ;  /* 0x000000720200780c */ /* 0x000fc80003f44270 */
[----:B------:R-:W-:-:S04]  /*5e3d0*/  SEL R13, RZ, 0x4, !P2 ;  /* 0x00000004ff0d7807 */ /* 0x000fc80005000000 */
[----:B------:R-:W-:-:S04]  /*5e3e0*/  SEL R13, R13, RZ, !P0 ;  /* 0x000000ff0d0d7207 */ /* 0x000fc80004000000 */
[----:B------:R-:W-:Y:S02]  /*5e3f0*/  ISETP.NE.U32.AND P2, PT, R13, RZ, PT ;  /* 0x000000ff0d00720c */ /* 0x000fe40003f45070 */
[-C--:B------:R-:W-:Y:S02]  /*5e400*/  IADD3 R18, P3, R18, R22.reuse, RZ ;  /* 0x0000001612127210 */ /* 0x080fe40007f7e0ff */
[----:B------:R-:W-:-:S03]  /*5e410*/  IADD3 R26, P4, R26, R22, RZ ;  /* 0x000000161a1a7210 */ /* 0x000fc60007f9e0ff */
[--C-:B------:R-:W-:Y:S01]  /*5e420*/  IMAD.X R28, R28, 0x1, R0.reuse, P3 ;  /* 0x000000011c1c7824 */ /* 0x100fe200018e0600 */
[----:B------:R-:W-:Y:S01]  /*5e430*/  ISETP.GT.AND P1, PT, R2, 0x76, PT ;  /* 0x000000760200780c */ /* 0x000fe20003f24270 */
[----:B------:R-:W-:Y:S01]  /*5e440*/  IMAD.X R29, R29, 0x1, R0, P4 ;  /* 0x000000011d1d7824 */ /* 0x000fe200020e0600 */
[----:B------:R-:W-:Y:S02]  /*5e450*/  STL [R1+0xdc0], R18 ;  /* 0x000dc01201007387 */ /* 0x000fe40000100800 */
[----:B------:R1:W-:Y:S02]  /*5e460*/  STL [R1+0xdbc], R28 ;  /* 0x000dbc1c01007387 */ /* 0x0003e40000100800 */
[----:B------:R1:W-:Y:S01]  /*5e470*/  LDGSTS.E [R12+0x39000], [R14.64], P2 ;  /* 0x390000000e0c7fae */ /* 0x0003e20009121844 */
[----:B------:R-:W-:Y:S01]  /*5e480*/  STL [R1+0xf44], R26 ;  /* 0x000f441a01007387 */ /* 0x000fe20000100800 */
[----:B------:R-:W-:Y:S01]  /*5e490*/  SEL R13, RZ, 0x4, !P1 ;  /* 0x00000004ff0d7807 */ /* 0x000fe20004800000 */
[----:B-1----:R-:W-:Y:S01]  /*5e4a0*/  IMAD.MOV.U32 R14, RZ, RZ, R18 ;  /* 0x000000ffff0e7224 */ /* 0x002fe200078e0012 */
[----:B------:R-:W-:-:S02]  /*5e4b0*/  MOV R15, R28 ;  /* 0x0000001c000f7202 */ /* 0x000fc40000000f00 */
[----:B------:R-:W4:Y:S01]  /*5e4c0*/  LDL.LU R28, [R1+0xf34] ;  /* 0x000f3400011c7983 */ /* 0x000f220000300800 */
[----:B------:R1:W-:Y:S03]  /*5e4d0*/  STL [R1+0xf38], R29 ;  /* 0x000f381d01007387 */ /* 0x0003e60000100800 */
[----:B------:R1:W-:Y:S01]  /*5e4e0*/  LDGSTS.E [R12+0x39400], [R14.64], P2 ;  /* 0x394000000e0c7fae */ /* 0x0003e20009121844 */
[----:B------:R-:W4:Y:S01]  /*5e4f0*/  LDL.LU R18, [R1+0xe20] ;  /* 0x000e200001127983 */ /* 0x000f220000300800 */
[----:B------:R-:W-:-:S04]  /*5e500*/  SEL R13, R13, RZ, !P0 ;  /* 0x000000ff0d0d7207 */ /* 0x000fc80004000000 */
[----:B------:R-:W-:Y:S01]  /*5e510*/  ISETP.NE.U32.AND P1, PT, R13, RZ, PT ;  /* 0x000000ff0d00720c */ /* 0x000fe20003f25070 */
[----:B-1----:R-:W-:Y:S02]  /*5e520*/  IMAD.MOV.U32 R15, RZ, RZ, R29 ;  /* 0x000000ffff0f7224 */ /* 0x002fe400078e001d */
[----:B------:R-:W4:Y:S01]  /*5e530*/  LDL.LU R29, [R1+0xf2c] ;  /* 0x000f2c00011d7983 */ /* 0x000f220000300800 */
[----:B------:R-:W-:Y:S02]  /*5e540*/  IMAD.MOV.U32 R14, RZ, RZ, R26 ;  /* 0x000000ffff0e7224 */ /* 0x000fe400078e001a */
[----:B------:R-:W4:Y:S07]  /*5e550*/  LDL.LU R26, [R1+0xe1c] ;  /* 0x000e1c00011a7983 */ /* 0x000f2e0000300800 */
[----:B------:R1:W-:Y:S01]  /*5e560*/  LDGSTS.E [R12+0x3b000], [R14.64], P1 ;  /* 0x3b0000000e0c7fae */ /* 0x0003e20008921844 */
[----:B------:R-:W-:-:S04]  /*5e570*/  ISETP.GT.AND P2, PT, R2, 0x7a, PT ;  /* 0x0000007a0200780c */ /* 0x000fc80003f44270 */
[----:B------:R-:W-:-:S04]  /*5e580*/  SEL R13, RZ, 0x4, !P2 ;  /* 0x00000004ff0d7807 */ /* 0x000fc80005000000 */
[----:B------:R-:W-:-:S04]  /*5e590*/  SEL R13, R13, RZ, !P0 ;  /* 0x000000ff0d0d7207 */ /* 0x000fc80004000000 */
[----:B------:R-:W-:Y:S02]  /*5e5a0*/  ISETP.NE.U32.AND P2, PT, R13, RZ, PT ;  /* 0x000000ff0d00720c */ /* 0x000fe40003f45070 */
[-C--:B---3--:R-:W-:Y:S02]  /*5e5b0*/  IADD3 R19, P3, R19, R22.reuse, RZ ;  /* 0x0000001613137210 */ /* 0x088fe40007f7e0ff */
[----:B--2---:R-:W-:-:S03]  /*5e5c0*/  IADD3 R23, P4, R23, R22, RZ ;  /* 0x0000001617177210 */ /* 0x004fc60007f9e0ff */
[----:B------:R-:W-:Y:S01]  /*5e5d0*/  IMAD.X R21, R21, 0x1, R0, P3 ;  /* 0x0000000115157824 */ /* 0x000fe200018e0600 */
[----:B----4-:R-:W-:Y:S01]  /*5e5e0*/  IADD3.X R24, R24, R0, RZ, P4, !PT ;  /* 0x0000000018187210 */ /* 0x010fe200027fe4ff */
[----:B------:R-:W-:Y:S03]  /*5e5f0*/  STL [R1+0xde0], R19 ;  /* 0x000de01301007387 */ /* 0x000fe60000100800 */
[----:B------:R2:W-:Y:S02]  /*5e600*/  STL [R1+0xddc], R21 ;  /* 0x000ddc1501007387 */ /* 0x0005e40000100800 */
[----:B-1----:R-:W-:Y:S02]  /*5e610*/  IMAD.MOV.U32 R15, RZ, RZ, R21 ;  /* 0x000000ffff0f7224 */ /* 0x002fe400078e0015 */
[----:B------:R-:W-:Y:S02]  /*5e620*/  STL [R1+0xf3c], R23 ;  /* 0x000f3c1701007387 */ /* 0x000fe40000100800 */
[----:B------:R-:W-:-:S05]  /*5e630*/  IMAD.MOV.U32 R14, RZ, RZ, R19 ;  /* 0x000000ffff0e7224 */ /* 0x000fca00078e0013 */
[----:B------:R1:W-:Y:S04]  /*5e640*/  LDGSTS.E [R12+0x3b400], [R14.64], P1 ;  /* 0x3b4000000e0c7fae */ /* 0x0003e80008921844 */
[----:B--2---:R-:W2:Y:S01]  /*5e650*/  LDL.LU R21, [R1+0xf20] ;  /* 0x000f200001157983 */ /* 0x004ea20000300800 */
[----:B------:R3:W-:Y:S02]  /*5e660*/  STL [R1+0xf30], R24 ;  /* 0x000f301801007387 */ /* 0x0007e40000100800 */
[----:B------:R-:W4:Y:S02]  /*5e670*/  LDL.LU R19, [R1+0xf28] ;  /* 0x000f280001137983 */ /* 0x000f240000300800 */
[----:B-1----:R-:W-:Y:S01]  /*5e680*/  IMAD.MOV.U32 R14, RZ, RZ, R23 ;  /* 0x000000ffff0e7224 */ /* 0x002fe200078e0017 */
[----:B------:R-:W-:-:S05]  /*5e690*/  MOV R15, R24 ;  /* 0x00000018000f7202 */ /* 0x000fca0000000f00 */
[----:B------:R1:W-:Y:S01]  /*5e6a0*/  LDGSTS.E [R12+0x3d000], [R14.64], P2 ;  /* 0x3d0000000e0c7fae */ /* 0x0003e20009121844 */
[----:B------:R-:W-:-:S05]  /*5e6b0*/  IADD3 R17, P3, R17, R22, RZ ;  /* 0x0000001611117210 */ /* 0x000fca0007f7e0ff */
[----:B------:R-:W-:Y:S01]  /*5e6c0*/  IMAD.X R20, R20, 0x1, R0, P3 ;  /* 0x0000000114147824 */ /* 0x000fe200018e0600 */
[----:B------:R-:W-:Y:S01]  /*5e6d0*/  STL [R1+0xe00], R17 ;  /* 0x000e001101007387 */ /* 0x000fe20000100800 */
[----:B-1----:R-:W-:-:S03]  /*5e6e0*/  IMAD.MOV.U32 R14, RZ, RZ, R17 ;  /* 0x000000ffff0e7224 */ /* 0x002fc600078e0011 */
[----:B------:R1:W-:Y:S01]  /*5e6f0*/  STL [R1+0xdfc], R20 ;  /* 0x000dfc1401007387 */ /* 0x0003e20000100800 */
[----:B---3--:R-:W3:Y:S02]  /*5e700*/  LDL.LU R24, [R1+0xa44] ;  /* 0x000a440001187983 */ /* 0x008ee40000300800 */
[----:B------:R-:W-:Y:S02]  /*5e710*/  IMAD.MOV.U32 R15, RZ, RZ, R20 ;  /* 0x000000ffff0f7224 */ /* 0x000fe400078e0014 */
[----:B------:R-:W3:Y:S01]  /*5e720*/  LDL.LU R23, [R1+0xa48] ;  /* 0x000a480001177983 */ /* 0x000ee20000300800 */
[----:B------:R-:W-:Y:S02]  /*5e730*/  ISETP.GT.AND P1, PT, R2, 0x7e, PT ;  /* 0x0000007e0200780c */ /* 0x000fe40003f24270 */
[----:B------:R1:W-:Y:S04]  /*5e740*/  LDGSTS.E [R12+0x3d400], [R14.64], P2 ;  /* 0x3d4000000e0c7fae */ /* 0x0003e80009121844 */
[----:B-1----:R-:W3:Y:S01]  /*5e750*/  LDL.LU R20, [R1+0xf18] ;  /* 0x000f180001147983 */ /* 0x002ee20000300800 */
[----:B------:R-:W3:Y:S01]  /*5e760*/  LDL.LU R17, [R1+0xf24] ;  /* 0x000f240001117983 */ /* 0x000ee20000300800 */
[----:B------:R-:W-:-:S04]  /*5e770*/  SEL R13, RZ, 0x4, !P1 ;  /* 0x00000004ff0d7807 */ /* 0x000fc80004800000 */
[----:B------:R-:W-:-:S04]  /*5e780*/  SEL R13, R13, RZ, !P0 ;  /* 0x000000ff0d0d7207 */ /* 0x000fc80004000000 */
[----:B------:R-:W-:Y:S02]  /*5e790*/  ISETP.NE.U32.AND P1, PT, R13, RZ, PT ;  /* 0x000000ff0d00720c */ /* 0x000fe40003f25070 */
[-C--:B------:R-:W-:Y:S02]  /*5e7a0*/  IADD3 R28, P2, R28, R22.reuse, RZ ;  /* 0x000000161c1c7210 */ /* 0x080fe40007f5e0ff */
[----:B------:R-:W-:-:S03]  /*5e7b0*/  IADD3 R18, P3, R18, R22, RZ ;  /* 0x0000001612127210 */ /* 0x000fc60007f7e0ff */
[----:B------:R-:W-:Y:S01]  /*5e7c0*/  IMAD.MOV.U32 R14, RZ, RZ, R28 ;  /* 0x000000ffff0e7224 */ /* 0x000fe200078e001c */
[----:B------:R-:W-:Y:S01]  /*5e7d0*/  IADD3.X R29, R29, R0, RZ, P2, !PT ;  /* 0x000000001d1d7210 */ /* 0x000fe200017fe4ff */
[----:B------:R-:W-:-:S04]  /*5e7e0*/  IMAD.X R26, R26, 0x1, R0, P3 ;  /* 0x000000011a1a7824 */ /* 0x000fc800018e0600 */
[----:B------:R-:W-:-:S05]  /*5e7f0*/  IMAD.MOV.U32 R15, RZ, RZ, R29 ;  /* 0x000000ffff0f7224 */ /* 0x000fca00078e001d */
[----:B------:R1:W-:Y:S04]  /*5e800*/  LDGSTS.E [R12+0x3f000], [R14.64], P1 ;  /* 0x3f0000000e0c7fae */ /* 0x0003e80008921844 */
[----:B------:R-:W-:Y:S01]  /*5e810*/  STL [R1+0xf34], R28 ;  /* 0x000f341c01007387 */ /* 0x000fe20000100800 */
[----:B-1----:R-:W-:Y:S01]  /*5e820*/  MOV R14, R18 ;  /* 0x00000012000e7202 */ /* 0x002fe20000000f00 */
[----:B------:R-:W-:-:S05]  /*5e830*/  IMAD.MOV.U32 R15, RZ, RZ, R26 ;  /* 0x000000ffff0f7224 */ /* 0x000fca00078e001a */
[----:B------:R1:W-:Y:S01]  /*5e840*/  LDGSTS.E [R12+0x3f400], [R14.64], P1 ;  /* 0x3f4000000e0c7fae */ /* 0x0003e20008921844 */
[----:B------:R-:W-:-:S03]  /*5e850*/  ISETP.GT.AND P1, PT, R2, 0x3, PT ;  /* 0x000000030200780c */ /* 0x000fc60003f24270 */
[----:B------:R1:W-:Y:S01]  /*5e860*/  STL [R1+0xf2c], R29 ;  /* 0x000f2c1d01007387 */ /* 0x0003e20000100800 */
[----:B------:R1:W-:Y:S02]  /*5e870*/  STL [R1+0xe20], R18 ;  /* 0x000e201201007387 */ /* 0x0003e40000100800 */
[----:B------:R2:W-:Y:S01]  /*5e880*/  STL [R1+0xe1c], R26 ;  /* 0x000e1c1a01007387 */ /* 0x0005e20000100800 */
[----:B------:R-:W-:Y:S02]  /*5e890*/  LOP3.LUT R25, R25, 0x60, RZ, 0x3c, !PT ;  /* 0x0000006019197812 */ /* 0x000fe400078e3cff */
[----:B-1----:R-:W-:Y:S01]  /*5e8a0*/  SEL R12, RZ, 0x4, !P1 ;  /* 0x00000004ff0c7807 */ /* 0x002fe20004800000 */
[----:B------:R-:W3:Y:S01]  /*5e8b0*/  LDL.LU R29, [R1+0xa68] ;  /* 0x000a6800011d7983 */ /* 0x000ee20000300800 */
[----:B------:R-:W3:Y:S02]  /*5e8c0*/  LDL.LU R18, [R1+0xf1c] ;  /* 0x000f1c0001127983 */ /* 0x000ee40000300800 */
[----:B------:R-:W3:Y:S01]  /*5e8d0*/  LDL.LU R30, [R1+0xa64] ;  /* 0x000a6400011e7983 */ /* 0x000ee20000300800 */
[----:B------:R-:W-:-:S04]  /*5e8e0*/  SEL R12, R12, RZ, !P0 ;  /* 0x000000ff0c0c7207 */ /* 0x000fc80004000000 */
[----:B------:R-:W-:Y:S01]  /*5e8f0*/  ISETP.NE.U32.AND P2, PT, R12, RZ, PT ;  /* 0x000000ff0c00720c */ /* 0x000fe20003f45070 */
[----:B------:R-:W-:Y:S01]  /*5e900*/  IMAD R12, R27, 0x40000, R25 ;  /* 0x000400001b0c7824 */ /* 0x000fe200078e0219 */
[----:B----4-:R-:W-:-:S05]  /*5e910*/  IADD3 R19, P1, R19, R22, RZ ;  /* 0x0000001613137210 */ /* 0x010fca0007f3e0ff */
[----:B--2---:R-:W-:Y:S01]  /*5e920*/  IMAD.X R21, R21, 0x1, R0, P1 ;  /* 0x0000000115157824 */ /* 0x004fe200008e0600 */
[----:B------:R-:W-:Y:S04]  /*5e930*/  STL [R1+0xf28], R19 ;  /* 0x000f281301007387 */ /* 0x000fe80000100800 */
[----:B------:R1:W-:Y:S01]  /*5e940*/  STL [R1+0xf20], R21 ;  /* 0x000f201501007387 */ /* 0x0003e20000100800 */
[----:B------:R-:W2:Y:S02]  /*5e950*/  LDL.LU R25, [R1+0xf10] ;  /* 0x000f100001197983 */ /* 0x000ea40000300800 */
[----:B------:R-:W-:Y:S02]  /*5e960*/  IMAD.MOV.U32 R15, RZ, RZ, R21 ;  /* 0x000000ffff0f7224 */ /* 0x000fe400078e0015 */
[----:B------:R-:W4:Y:S01]  /*5e970*/  LDL.LU R26, [R1+0xa84] ;  /* 0x000a8400011a7983 */ /* 0x000f220000300800 */
[----:B------:R-:W-:-:S05]  /*5e980*/  MOV R14, R19 ;  /* 0x00000013000e7202 */ /* 0x000fca0000000f00 */
[----:B------:R3:W-:Y:S04]  /*5e990*/  LDGSTS.E [R12+0x1800], [R14.64], P2 ;  /* 0x018000000e0c7fae */ /* 0x0007e80009121844 */
[----:B-1----:R-:W4:Y:S01]  /*5e9a0*/  LDL.LU R21, [R1+0xa88] ;  /* 0x000a880001157983 */ /* 0x002f220000300800 */
[----:B------:R-:W4:Y:S02]  /*5e9b0*/  LDL.LU R28, [R1+0xf08] ;  /* 0x000f0800011c7983 */ /* 0x000f240000300800 */
[----:B------:R-:W4:Y:S01]  /*5e9c0*/  LDL.LU R19, [R1+0xf14] ;  /* 0x000f140001137983 */ /* 0x000f220000300800 */
[-C--:B---3--:R-:W-:Y:S02]  /*5e9d0*/  IADD3 R23, P3, R23, R22.reuse, RZ ;  /* 0x0000001617177210 */ /* 0x088fe40007f7e0ff */
[----:B------:R-:W-:-:S03]  /*5e9e0*/  IADD3 R17, P4, R17, R22, RZ ;  /* 0x0000001611117210 */ /* 0x000fc60007f9e0ff */
[--C-:B------:R-:W-:Y:S01]  /*5e9f0*/  IMAD.X R24, R24, 0x1, R0.reuse, P3 ;  /* 0x0000000118187824 */ /* 0x100fe200018e0600 */
[----:B------:R-:W-:Y:S01]  /*5ea00*/  STL [R1+0xa48], R23 ;  /* 0x000a481701007387 */ /* 0x000fe20000100800 */
[----:B------:R-:W-:-:S03]  /*5ea10*/  IMAD.X R20, R20, 0x1, R0, P4 ;  /* 0x0000000114147824 */ /* 0x000fc600020e0600 */
[----:B------:R1:W-:Y:S01]  /*5ea20*/  STL [R1+0xa44], R24 ;  /* 0x000a441801007387 */ /* 0x0003e20000100800 */
[----:B------:R-:W-:Y:S01]  /*5ea30*/  MOV R14, R23 ;  /* 0x00000017000e7202 */ /* 0x000fe20000000f00 */
[----:B------:R-:W-:Y:S02]  /*5ea40*/  IMAD.MOV.U32 R15, RZ, RZ, R24 ;  /* 0x000000ffff0f7224 */ /* 0x000fe400078e0018 */
[----:B------:R-:W-:Y:S01]  /*5ea50*/  STL [R1+0xf24], R17 ;  /* 0x000f241101007387 */ /* 0x000fe20000100800 */
[----:B------:R3:W-:Y:S04]  /*5ea60*/  STL [R1+0xf18], R20 ;  /* 0x000f181401007387 */ /* 0x0007e80000100800 */
[----:B------:R3:W-:Y:S04]  /*5ea70*/  LDGSTS.E [R12+0x1c00], [R14.64], P2 ;  /* 0x01c000000e0c7fae */ /* 0x0007e80009121844 */
[----:B-1----:R-:W4:Y:S01]  /*5ea80*/  LDL.LU R24, [R1+0xaa4] ;  /* 0x000aa40001187983 */ /* 0x002f220000300800 */
[----:B------:R-:W4:Y:S02]  /*5ea90*/  LDL.LU R23, [R1+0xaa8] ;  /* 0x000aa80001177983 */ /* 0x000f240000300800 */
[----:B---3--:R-:W-:-:S02]  /*5eaa0*/  IMAD.MOV.U32 R15, RZ, RZ, R20 ;  /* 0x000000ffff0f7224 */ /* 0x008fc400078e0014 */
        /* <DEDUP_REMOVED lines=12> */
[-C--:B------:R-:W-:Y:S02]  /*5eb70*/  IADD3 R29, P3, R29, R22.reuse, RZ ;  /* 0x000000161d1d7210 */ /* 0x080fe40007f7e0ff */
[----:B------:R-:W-:Y:S02]  /*5eb80*/  IADD3 R18, P4, R18, R22, RZ ;  /* 0x0000001612127210 */ /* 0x000fe40007f9e0ff */
[----:B------:R-:W-:Y:S01]  /*5eb90*/  IADD3.X R30, R30, R0, RZ, P3, !PT ;  /* 0x000000001e1e7210 */ /* 0x000fe20001ffe4ff */
[----:B-1----:R-:W-:-:S04]  /*5eba0*/  IMAD.MOV.U32 R14, RZ, RZ, R29 ;  /* 0x000000ffff0e7224 */ /* 0x002fc800078e001d */
[----:B------:R-:W-:Y:S01]  /*5ebb0*/  IMAD.MOV.U32 R15, RZ, RZ, R30 ;  /* 0x000000ffff0f7224 */ /* 0x000fe200078e001e */
[----:B------:R-:W-:Y:S01]  /*5ebc0*/  STL [R1+0xa68], R29 ;  /* 0x000a681d01007387 */ /* 0x000fe20000100800 */
[----:B------:R-:W-:Y:S02]  /*5ebd0*/  STL [R1+0xa64], R30 ;  /* 0x000a641e01007387 */ /* 0x000fe40000100800 */
[----:B------:R-:W-:Y:S01]  /*5ebe0*/  STL [R1+0xf1c], R18 ;  /* 0x000f1c1201007387 */ /* 0x000fe20000100800 */
[----:B------:R1:W-:Y:S02]  /*5ebf0*/  LDGSTS.E [R12+0x3c00], [R14.64], P1 ;  /* 0x03c000000e0c7fae */ /* 0x0003e40008921844 */
[----:B-1----:R-:W-:Y:S02]  /*5ec00*/  MOV R14, R18 ;  /* 0x00000012000e7202 */ /* 0x002fe40000000f00 */
[----:B------:R-:W-:-:S04]  /*5ec10*/  ISETP.GT.AND P1, PT, R2, 0xf, PT ;  /* 0x0000000f0200780c */ /* 0x000fc80003f24270 */
[----:B------:R-:W-:-:S04]  /*5ec20*/  SEL R13, RZ, 0x4, !P1 ;  /* 0x00000004ff0d7807 */ /* 0x000fc80004800000 */
[----:B------:R-:W-:-:S04]  /*5ec30*/  SEL R13, R13, RZ, !P0 ;  /* 0x000000ff0d0d7207 */ /* 0x000fc80004000000 */
[----:B------:R-:W-:Y:S01]  /*5ec40*/  ISETP.NE.U32.AND P1, PT, R13, RZ, PT ;  /* 0x000000ff0d00720c */ /* 0x000fe20003f25070 */
[----:B--2---:R-:W-:-:S04]  /*5ec50*/  IMAD.X R25, R25, 0x1, R0, P4 ;  /* 0x0000000119197824 */ /* 0x004fc800020e0600 */
[----:B------:R-:W-:Y:S01]  /*5ec60*/  IMAD.MOV.U32 R15, RZ, RZ, R25 ;  /* 0x000000ffff0f7224 */ /* 0x000fe200078e0019 */
[-C--:B----4-:R-:W-:Y:S02]  /*5ec70*/  IADD3 R21, P3, R21, R22.reuse, RZ ;  /* 0x0000001615157210 */ /* 0x090fe40007f7e0ff */
[----:B------:R-:W-:Y:S01]  /*5ec80*/  IADD3 R19, P4, R19, R22, RZ ;  /* 0x0000001613137210 */ /* 0x000fe20007f9e0ff */
[----:B------:R1:W-:Y:S04]  /*5ec90*/  STL [R1+0xf10], R25 ;  /* 0x000f101901007387 */ /* 0x0003e80000100800 */
[----:B------:R2:W-:Y:S01]  /*5eca0*/  LDGSTS.E [R12+0x5800], [R14.64], P2 ;  /* 0x058000000e0c7fae */ /* 0x0005e20009121844 */
[--C-:B------:R-:W-:Y:S02]  /*5ecb0*/  IMAD.X R26, R26, 0x1, R0.reuse, P3 ;  /* 0x000000011a1a7824 */ /* 0x100fe400018e0600 */
[----:B------:R-:W-:Y:S01]  /*5ecc0*/  IMAD.X R28, R28, 0x1, R0, P4 ;  /* 0x000000011c1c7824 */ /* 0x000fe200020e0600 */
[----:B-1----:R-:W4:Y:S01]  /*5ecd0*/  LDL.LU R25, [R1+0xac8] ;  /* 0x000ac80001197983 */ /* 0x002f220000300800 */
[----:B------:R-:W4:Y:S02]  /*5ece0*/  LDL.LU R18, [R1+0xf04] ;  /* 0x000f040001127983 */ /* 0x000f240000300800 */
[----:B------:R-:W-:Y:S02]  /*5ecf0*/  STL [R1+0xa88], R21 ;  /* 0x000a881501007387 */ /* 0x000fe40000100800 */
[----:B------:R1:W-:Y:S02]  /*5ed00*/  STL [R1+0xa84], R26 ;  /* 0x000a841a01007387 */ /* 0x0003e40000100800 */
[----:B--2---:R-:W-:Y:S01]  /*5ed10*/  IMAD.MOV.U32 R15, RZ, RZ, R26 ;  /* 0x000000ffff0f7224 */ /* 0x004fe200078e001a */
[----:B------:R2:W-:Y:S01]  /*5ed20*/  STL [R1+0xf14], R19 ;  /* 0x000f141301007387 */ /* 0x0005e20000100800 */
[----:B------:R-:W-:-:S05]  /*5ed30*/  MOV R14, R21 ;  /* 0x00000015000e7202 */ /* 0x000fca0000000f00 */
[----:B------:R2:W-:Y:S04]  /*5ed40*/  LDGSTS.E [R12+0x5c00], [R14.64], P2 ;  /* 0x05c000000e0c7fae */ /* 0x0005e80009121844 */
[----:B-1----:R-:W4:Y:S01]  /*5ed50*/  LDL.LU R26, [R1+0xac4] ;  /* 0x000ac400011a7983 */ /* 0x002f220000300800 */
[----:B------:R-:W-:Y:S02]  /*5ed60*/  STL [R1+0xf08], R28 ;  /* 0x000f081c01007387 */ /* 0x000fe40000100800 */
[----:B------:R-:W4:Y:S02]  /*5ed70*/  LDL.LU R21, [R1+0xef8] ;  /* 0x000ef80001157983 */ /* 0x000f240000300800 */
[----:B------:R-:W4:Y:S02]  /*5ed80*/  LDL.LU R29, [R1+0xae8] ;  /* 0x000ae800011d7983 */ /* 0x000f240000300800 */
[----:B--2---:R-:W-:-:S02]  /*5ed90*/  IMAD.MOV.U32 R14, RZ, RZ, R19 ;  /* 0x000000ffff0e7224 */ /* 0x004fc400078e0013 */
[----:B------:R-:W-:Y:S01]  /*5eda0*/  IMAD.MOV.U32 R15, RZ, RZ, R28 ;  /* 0x000000ffff0f7224 */ /* 0x000fe200078e001c */
[----:B------:R-:W2:Y:S04]  /*5edb0*/  LDL.LU R19, [R1+0xefc] ;  /* 0x000efc0001137983 */ /* 0x000ea80000300800 */
[----:B------:R1:W-:Y:S01]  /*5edc0*/  LDGSTS.E [R12+0x7800], [R14.64], P1 ;  /* 0x078000000e0c7fae */ /* 0x0003e20008921844 */
[----:B------:R-:W-:-:S04]  /*5edd0*/  IADD3 R23, P3, R23, R22, RZ ;  /* 0x0000001617177210 */ /* 0x000fc80007f7e0ff */
[----:B------:R-:W-:Y:S01]  /*5ede0*/  IADD3.X R24, R24, R0, RZ, P3, !PT ;  /* 0x0000000018187210 */ /* 0x000fe20001ffe4ff */
[----:B------:R1:W-:Y:S01]  /*5edf0*/  STL [R1+0xaa8], R23 ;  /* 0x000aa81701007387 */ /* 0x0003e20000100800 */
[----:B---3--:R-:W-:-:S03]  /*5ee00*/  IADD3 R17, P4, R17, R22, RZ ;  /* 0x0000001611117210 */ /* 0x008fc60007f9e0ff */
[----:B------:R3:W-:Y:S01]  /*5ee10*/  STL [R1+0xaa4], R24 ;  /* 0x000aa41801007387 */ /* 0x0007e20000100800 */
[----:B-1----:R-:W-:Y:S02]  /*5ee20*/  IMAD.MOV.U32 R14, RZ, RZ, R23 ;  /* 0x000000ffff0e7224 */ /* 0x002fe400078e0017 */
[----:B------:R-:W-:Y:S02]  /*5ee30*/  IMAD.MOV.U32 R15, RZ, RZ, R24 ;  /* 0x000000ffff0f7224 */ /* 0x000fe400078e0018 */
[----:B------:R-:W-:Y:S01]  /*5ee40*/  IMAD.X R20, R20, 0x1, R0, P4 ;  /* 0x0000000114147824 */ /* 0x000fe200020e0600 */
[----:B------:R-:W-:Y:S01]  /*5ee50*/  STL [R1+0xf0c], R17 ;  /* 0x000f0c1101007387 */ /* 0x000fe20000100800 */
[----:B------:R-:W2:Y:S03]  /*5ee60*/  LDL.LU R30, [R1+0xae4] ;  /* 0x000ae400011e7983 */ /* 0x000ea60000300800 */
[----:B------:R1:W-:Y:S04]  /*5ee70*/  LDGSTS.E [R12+0x7c00], [R14.64], P1 ;  /* 0x07c000000e0c7fae */ /* 0x0003e80008921844 */
[----:B------:R1:W-:Y:S01]  /*5ee80*/  STL [R1+0xf00], R20 ;  /* 0x000f001401007387 */ /* 0x0003e20000100800 */
[----:B------:R-:W2:Y:S02]  /*5ee90*/  LDL.LU R23, [R1+0xef0] ;  /* 0x000ef00001177983 */ /* 0x000ea40000300800 */
[----:B---3--:R-:W2:Y:S02]  /*5eea0*/  LDL.LU R24, [R1+0xb04] ;  /* 0x000b040001187983 */ /* 0x008ea40000300800 */
[----:B-1----:R-:W-:-:S02]  /*5eeb0*/  IMAD.MOV.U32 R15, RZ, RZ, R20 ;  /* 0x000000ffff0f7224 */ /* 0x002fc400078e0014 */
[----:B------:R-:W2:Y:S01]  /*5eec0*/  LDL.LU R20, [R1+0xb08] ;  /* 0x000b080001147983 */ /* 0x000ea20000300800 */
[----:B------:R-:W-:Y:S01]  /*5eed0*/  MOV R14, R17 ;  /* 0x00000011000e7202 */ /* 0x000fe20000000f00 */
[----:B------:R-:W2:Y:S02]  /*5eee0*/  LDL.LU R28, [R1+0xee8] ;  /* 0x000ee800011c7983 */ /* 0x000ea40000300800 */
[----:B------:R-:W2:Y:S01]  /*5eef0*/  LDL.LU R17, [R1+0xef4] ;  /* 0x000ef40001117983 */ /* 0x000ea20000300800 */
        /* <DEDUP_REMOVED lines=9> */
[-C--:B----4-:R-:W-:Y:S02]  /*5ef90*/  IADD3 R25, P3, R25, R22.reuse, RZ ;  /* 0x0000001619197210 */ /* 0x090fe40007f7e0ff */
[----:B------:R-:W-:Y:S02]  /*5efa0*/  IADD3 R18, P4, R18, R22, RZ ;  /* 0x0000001612127210 */ /* 0x000fe40007f9e0ff */
[----:B-1----:R-:W-:Y:S01]  /*5efb0*/  MOV R14, R25 ;  /* 0x00000019000e7202 */ /* 0x002fe20000000f00 */
[----:B------:R-:W-:Y:S01]  /*5efc0*/  STL [R1+0xac8], R25 ;  /* 0x000ac81901007387 */ /* 0x000fe20000100800 */
[--C-:B------:R-:W-:Y:S02]  /*5efd0*/  IMAD.X R26, R26, 0x1, R0.reuse, P3 ;  /* 0x000000011a1a7824 */ /* 0x100fe400018e0600 */
[----:B------:R-:W-:-:S02]  /*5efe0*/  IMAD.X R21, R21, 0x1, R0, P4 ;  /* 0x0000000115157824 */ /* 0x000fc400020e0600 */
[----:B------:R-:W-:Y:S01]  /*5eff0*/  IMAD.MOV.U32 R15, RZ, RZ, R26 ;  /* 0x000000ffff0f7224 */ /* 0x000fe200078e001a */
[----:B------:R1:W-:Y:S01]  /*5f000*/  STL [R1+0xac4], R26 ;  /* 0x000ac41a01007387 */ /* 0x0003e20000100800 */
[----:B------:R-:W-:Y:S02]  /*5f010*/  STL [R1+0xf04], R18 ;  /* 0x000f041201007387 */ /* 0x000fe40000100800 */
[----:B------:R4:W-:Y:S01]  /*5f020*/  STL [R1+0xef8], R21 ;  /* 0x000ef81501007387 */ /* 0x0009e20000100800 */
[----:B------:R4:W-:Y:S04]  /*5f030*/  LDGSTS.E [R12+0x9c00], [R14.64], P2 ;  /* 0x09c000000e0c7fae */ /* 0x0009e80009121844 */
[----:B-1----:R-:W3:Y:S01]  /*5f040*/  LDL.LU R26, [R1+0xb24] ;  /* 0x000b2400011a7983 */ /* 0x002ee20000300800 */
[----:B------:R-:W3:Y:S02]  /*5f050*/  LDL.LU R25, [R1+0xb28] ;  /* 0x000b280001197983 */ /* 0x000ee40000300800 */
[----:B----4-:R-:W-:-:S02]  /*5f060*/  IMAD.MOV.U32 R15, RZ, RZ, R21 ;  /* 0x000000ffff0f7224 */ /* 0x010fc400078e0015 */
[----:B------:R-:W-:Y:S01]  /*5f070*/  IMAD.MOV.U32 R14, RZ, RZ, R18 ;  /* 0x000000ffff0e7224 */ /* 0x000fe200078e0012 */
[----:B------:R-:W4:Y:S01]  /*5f080*/  LDL.LU R21, [R1+0xee0] ;  /* 0x000ee00001157983 */ /* 0x000f220000300800 */
[----:B------:R-:W4:Y:S01]  /*5f090*/  LDL.LU R18, [R1+0xeec] ;  /* 0x000eec0001127983 */ /* 0x000f220000300800 */
[----:B------:R-:W-:Y:S02]  /*5f0a0*/  ISETP.GT.AND P2, PT, R2, 0x1b, PT ;  /* 0x0000001b0200780c */ /* 0x000fe40003f44270 */
[-C--:B------:R-:W-:Y:S02]  /*5f0b0*/  IADD3 R29, P3, R29, R22.reuse, RZ ;  /* 0x000000161d1d7210 */ /* 0x080fe40007f7e0ff */
[----:B--2---:R-:W-:Y:S01]  /*5f0c0*/  IADD3 R19, P4, R19, R22, RZ ;  /* 0x0000001613137210 */ /* 0x004fe20007f9e0ff */
[----:B------:R1:W-:Y:S01]  /*5f0d0*/  LDGSTS.E [R12+0xb800], [R14.64], P1 ;  /* 0x0b8000000e0c7fae */ /* 0x0003e20008921844 */
[----:B------:R-:W-:-:S04]  /*5f0e0*/  SEL R13, RZ, 0x4, !P2 ;  /* 0x00000004ff0d7807 */ /* 0x000fc80005000000 */
[----:B------:R-:W-:-:S04]  /*5f0f0*/  SEL R13, R13, RZ, !P0 ;  /* 0x000000ff0d0d7207 */ /* 0x000fc80004000000 */
[----:B------:R-:W-:Y:S02]  /*5f100*/  ISETP.NE.U32.AND P2, PT, R13, RZ, PT ;  /* 0x000000ff0d00720c */ /* 0x000fe40003f45070 */
[----:B------:R-:W-:Y:S01]  /*5f110*/  IADD3.X R30, R30, R0, RZ, P3, !PT ;  /* 0x000000001e1e7210 */ /* 0x000fe20001ffe4ff */
[----:B-1----:R-:W-:Y:S02]  /*5f120*/  IMAD.MOV.U32 R14, RZ, RZ, R29 ;  /* 0x000000ffff0e7224 */ /* 0x002fe400078e001d */
[----:B------:R-:W-:Y:S02]  /*5f130*/  IMAD.X R23, R23, 0x1, R0, P4 ;  /* 0x0000000117177824 */ /* 0x000fe400020e0600 */
[----:B------:R-:W-:Y:S01]  /*5f140*/  IMAD.MOV.U32 R15, RZ, RZ, R30 ;  /* 0x000000ffff0f7224 */ /* 0x000fe200078e001e */
[----:B------:R-:W-:Y:S01]  /*5f150*/  STL [R1+0xae8], R29 ;  /* 0x000ae81d01007387 */ /* 0x000fe20000100800 */
[----:B------:R-:W-:Y:S02]  /*5f160*/  STL [R1+0xae4], R30 ;  /* 0x000ae41e01007387 */ /* 0x000fe40000100800 */
[----:B------:R-:W-:Y:S01]  /*5f170*/  STL [R1+0xefc], R19 ;  /* 0x000efc1301007387 */ /* 0x000fe20000100800 */
[----:B------:R1:W-:Y:S01]  /*5f180*/  LDGSTS.E [R12+0xbc00], [R14.64], P1 ;  /* 0x0bc000000e0c7fae */ /* 0x0003e20008921844 */
[----:B------:R-:W-:-:S02]  /*5f190*/  IADD3 R20, P3, R20, R22, RZ ;  /* 0x0000001614147210 */ /* 0x000fc40007f7e0ff */
[----:B------:R-:W-:Y:S01]  /*5f1a0*/  IADD3 R17, P4, R17, R22, RZ ;  /* 0x0000001611117210 */ /* 0x000fe20007f9e0ff */
[----:B------:R2:W-:Y:S02]  /*5f1b0*/  STL [R1+0xef0], R23 ;  /* 0x000ef01701007387 */ /* 0x0005e40000100800 */
[--C-:B------:R-:W-:Y:S01]  /*5f1c0*/  IMAD.X R24, R24, 0x1, R0.reuse, P3 ;  /* 0x0000000118187824 */ /* 0x100fe200018e0600 */
[----:B-1----:R-:W-:Y:S01]  /*5f1d0*/  MOV R14, R19 ;  /* 0x00000013000e7202 */ /* 0x002fe20000000f00 */
[----:B------:R-:W-:Y:S02]  /*5f1e0*/  IMAD.MOV.U32 R15, RZ, RZ, R23 ;  /* 0x000000ffff0f7224 */ /* 0x000fe400078e0017 */
[----:B------:R-:W-:-:S03]  /*5f1f0*/  IMAD.X R28, R28, 0x1, R0, P4 ;  /* 0x000000011c1c7824 */ /* 0x000fc600020e0600 */
[----:B------:R1:W-:Y:S04]  /*5f200*/  LDGSTS.E [R12+0xd800], [R14.64], P2 ;  /* 0x0d8000000e0c7fae */ /* 0x0003e80009121844 */
[----:B--2---:R-:W4:Y:S01]  /*5f210*/  LDL.LU R23, [R1+0xb48] ;  /* 0x000b480001177983 */ /* 0x004f220000300800 */
[----:B------:R-:W4:Y:S02]  /*5f220*/  LDL.LU R19, [R1+0xee4] ;  /* 0x000ee40001137983 */ /* 0x000f240000300800 */
[----:B------:R-:W-:Y:S02]  /*5f230*/  STL [R1+0xb08], R20 ;  /* 0x000b081401007387 */ /* 0x000fe40000100800 */
[----:B------:R1:W-:Y:S01]  /*5f240*/  STL [R1+0xb04], R24 ;  /* 0x000b041801007387 */ /* 0x0003e20000100800 */
[----:B------:R1:W-:Y:S02]  /*5f250*/  STL [R1+0xef4], R17 ;  /* 0x000ef41101007387 */ /* 0x0003e40000100800 */
[----:B-1----:R-:W-:Y:S01]  /*5f260*/  IMAD.MOV.U32 R15, RZ, RZ, R24 ;  /* 0x000000ffff0f7224 */ /* 0x002fe200078e0018 */
[----:B------:R-:W-:Y:S01]  /*5f270*/  MOV R14, R20 ;  /* 0x00000014000e7202 */ /* 0x000fe20000000f00 */
        /* <DEDUP_REMOVED lines=9> */
[----:B-1----:R-:W-:Y:S02]  /*5f310*/  IMAD.MOV.U32 R14, RZ, RZ, R17 ;  /* 0x000000ffff0e7224 */ /* 0x002fe400078e0011 */
[----:B------:R-:W-:Y:S01]  /*5f320*/  IMAD.MOV.U32 R15, RZ, RZ, R28 ;  /* 0x000000ffff0f7224 */ /* 0x000fe200078e001c */
[----:B------:R-:W4:Y:S09]  /*5f330*/  LDL.LU R17, [R1+0xedc] ;  /* 0x000edc0001117983 */ /* 0x000f320000300800 */
[----:B------:R1:W-:Y:S01]  /*5f340*/  LDGSTS.E [R12+0xf800], [R14.64], P1 ;  /* 0x0f8000000e0c7fae */ /* 0x0003e20008921844 */
[----:B------:R-:W-:-:S04]  /*5f350*/  ISETP.GT.AND P2, PT, R2, 0x23, PT ;  /* 0x000000230200780c */ /* 0x000fc80003f44270 */
[----:B------:R-:W-:-:S04]  /*5f360*/  SEL R13, RZ, 0x4, !P2 ;  /* 0x00000004ff0d7807 */ /* 0x000fc80005000000 */
[----:B------:R-:W-:-:S04]  /*5f370*/  SEL R13, R13, RZ, !P0 ;  /* 0x000000ff0d0d7207 */ /* 0x000fc80004000000 */
[----:B------:R-:W-:Y:S02]  /*5f380*/  ISETP.NE.U32.AND P2, PT, R13, RZ, PT ;  /* 0x000000ff0d00720c */ /* 0x000fe40003f45070 */
[----:B---3--:R-:W-:-:S04]  /*5f390*/  IADD3 R25, P3, R25, R22, RZ ;  /* 0x0000001619197210 */ /* 0x008fc80007f7e0ff */
[----:B------:R-:W-:Y:S02]  /*5f3a0*/  IADD3.X R26, R26, R0, RZ, P3, !PT ;  /* 0x000000001a1a7210 */ /* 0x000fe40001ffe4ff */
[----:B----4-:R-:W-:Y:S01]  /*5f3b0*/  IADD3 R18, P4, R18, R22, RZ ;  /* 0x0000001612127210 */ /* 0x010fe20007f9e0ff */
[----:B------:R3:W-:Y:S02]  /*5f3c0*/  STL [R1+0xb28], R25 ;  /* 0x000b281901007387 */ /* 0x0007e40000100800 */
[----:B------:R4:W-:Y:S02]  /*5f3d0*/  STL [R1+0xb24], R26 ;  /* 0x000b241a01007387 */ /* 0x0009e40000100800 */
[----:B-1----:R-:W-:Y:S02]  /*5f3e0*/  IMAD.MOV.U32 R14, RZ, RZ, R25 ;  /* 0x000000ffff0e7224 */ /* 0x002fe400078e0019 */
[----:B------:R-:W-:Y:S02]  /*5f3f0*/  IMAD.MOV.U32 R15, RZ, RZ, R26 ;  /* 0x000000ffff0f7224 */ /* 0x000fe400078e001a */
        /* <DEDUP_REMOVED lines=9> */
[----:B------:R-:W-:Y:S01]  /*5f490*/  MOV R14, R18 ;  /* 0x00000012000e7202 */ /* 0x000fe20000000f00 */
[----:B------:R-:W4:Y:S02]  /*5f4a0*/  LDL.LU R28, [R1+0xec8] ;  /* 0x000ec800011c7983 */ /* 0x000f240000300800 */
[----:B------:R-:W4:Y:S02]  /*5f4b0*/  LDL.LU R18, [R1+0xed4] ;  /* 0x000ed40001127983 */ /* 0x000f240000300800 */
[----:B------:R1:W-:Y:S01]  /*5f4c0*/  LDGSTS.E [R12+0x11800], [R14.64], P2 ;  /* 0x118000000e0c7fae */ /* 0x0003e20009121844 */
[-C--:B------:R-:W-:Y:S02]  /*5f4d0*/  IADD3 R23, P3, R23, R22.reuse, RZ ;  /* 0x0000001617177210 */ /* 0x080fe40007f7e0ff */
[----:B------:R-:W-:Y:S02]  /*5f4e0*/  IADD3 R19, P4, R19, R22, RZ ;  /* 0x0000001613137210 */ /* 0x000fe40007f9e0ff */
[----:B-1----:R-:W-:Y:S01]  /*5f4f0*/  MOV R14, R23 ;  /* 0x00000017000e7202 */ /* 0x002fe20000000f00 */
[----:B------:R-:W-:Y:S01]  /*5f500*/  STL [R1+0xb48], R23 ;  /* 0x000b481701007387 */ /* 0x000fe20000100800 */
[----:B------:R-:W-:-:S02]  /*5f510*/  IMAD.X R24, R24, 0x1, R0, P3 ;  /* 0x0000000118187824 */ /* 0x000fc400018e0600 */
        /* <DEDUP_REMOVED lines=24> */
[----:B-1----:R-:W-:Y:S01]  /*5f6a0*/  IMAD.MOV.U32 R14, RZ, RZ, R29 ;  /* 0x000000ffff0e7224 */ /* 0x002fe200078e001d */
[----:B--2---:R-:W-:Y:S01]  /*5f6b0*/  IADD3.X R30, R30, R0, RZ, P3, !PT ;  /* 0x000000001e1e7210 */ /* 0x004fe20001ffe4ff */
[----:B---3--:R-:W-:-:S04]  /*5f6c0*/  IMAD.X R25, R25, 0x1, R0, P4 ;  /* 0x0000000119197824 */ /* 0x008fc800020e0600 */
[----:B------:R-:W-:Y:S01]  /*5f6d0*/  IMAD.MOV.U32 R15, RZ, RZ, R30 ;  /* 0x000000ffff0f7224 */ /* 0x000fe200078e001e */
[----:B------:R-:W-:Y:S01]  /*5f6e0*/  STL [R1+0xb64], R30 ;  /* 0x000b641e01007387 */ /* 0x000fe20000100800 */
[----:B------:R-:W-:Y:S02]  /*5f6f0*/  STL [R1+0xedc], R17 ;  /* 0x000edc1101007387 */ /* 0x000fe40000100800 */
[----:B------:R1:W-:Y:S01]  /*5f700*/  STL [R1+0xed0], R25 ;  /* 0x000ed01901007387 */ /* 0x0003e20000100800 */
[----:B------:R2:W-:Y:S01]  /*5f710*/  LDGSTS.E [R12+0x13c00], [R14.64], P1 ;  /* 0x13c000000e0c7fae */ /* 0x0005e20008921844 */
[-C--:B----4-:R-:W-:Y:S02]  /*5f720*/  IADD3 R21, P3, R21, R22.reuse, RZ ;  /* 0x0000001615157210 */ /* 0x090fe40007f7e0ff */
[----:B------:R-:W-:-:S03]  /*5f730*/  IADD3 R18, P4, R18, R22, RZ ;  /* 0x0000001612127210 */ /* 0x000fc60007f9e0ff */
[--C-:B------:R-:W-:Y:S01]  /*5f740*/  IMAD.X R26, R26, 0x1, R0.reuse, P3 ;  /* 0x000000011a1a7824 */ /* 0x100fe200018e0600 */
[----:B--2---:R-:W-:Y:S01]  /*5f750*/  MOV R14, R17 ;  /* 0x00000011000e7202 */ /* 0x004fe20000000f00 */
[----:B------:R-:W-:Y:S02]  /*5f760*/  IMAD.MOV.U32 R15, RZ, RZ, R25 ;  /* 0x000000ffff0f7224 */ /* 0x000fe400078e0019 */
[----:B------:R-:W-:Y:S01]  /*5f770*/  IMAD.X R28, R28, 0x1, R0, P4 ;  /* 0x000000011c1c7824 */ /* 0x000fe200020e0600 */
[----:B-1----:R-:W2:Y:S01]  /*5f780*/  LDL.LU R25, [R1+0xbc8] ;  /* 0x000bc80001197983 */ /* 0x002ea20000300800 */
[----:B------:R-:W3:Y:S02]  /*5f790*/  LDL.LU R17, [R1+0xec4] ;  /* 0x000ec40001117983 */ /* 0x000ee40000300800 */
[----:B------:R-:W-:Y:S01]  /*5f7a0*/  STL [R1+0xb88], R21 ;  /* 0x000b881501007387 */ /* 0x000fe20000100800 */
[----:B------:R1:W-:Y:S01]  /*5f7b0*/  LDGSTS.E [R12+0x15800], [R14.64], P2 ;  /* 0x158000000e0c7fae */ /* 0x0003e20009121844 */
[----:B------:R4:W-:Y:S02]  /*5f7c0*/  STL [R1+0xb84], R26 ;  /* 0x000b841a01007387 */ /* 0x0009e40000100800 */
[----:B------:R1:W-:Y:S01]  /*5f7d0*/  STL [R1+0xed4], R18 ;  /* 0x000ed41201007387 */ /* 0x0003e20000100800 */
[----:B------:R-:W-:Y:S01]  /*5f7e0*/  ISETP.GT.AND P1, PT, R2, 0x2f, PT ;  /* 0x0000002f0200780c */ /* 0x000fe20003f24270 */
[----:B-1----:R-:W-:Y:S01]  /*5f7f0*/  IMAD.MOV.U32 R15, RZ, RZ, R26 ;  /* 0x000000ffff0f7224 */ /* 0x002fe200078e001a */
[----:B------:R-:W-:Y:S01]  /*5f800*/  MOV R14, R21 ;  /* 0x00000015000e7202 */ /* 0x000fe20000000f00 */
        /* <DEDUP_REMOVED lines=12> */
[----:B------:R-:W-:-:S04]  /*5f8d0*/  IADD3 R23, P3, R23, R22, RZ ;  /* 0x0000001617177210 */ /* 0x000fc80007f7e0ff */
[----:B------:R-:W-:Y:S02]  /*5f8e0*/  IADD3.X R24, R24, R0, RZ, P3, !PT ;  /* 0x0000000018187210 */ /* 0x000fe40001ffe4ff */
[----:B------:R-:W-:Y:S01]  /*5f8f0*/  IADD3 R19, P4, R19, R22, RZ ;  /* 0x0000001613137210 */ /* 0x000fe20007f9e0ff */
[----:B------:R1:W-:Y:S02]  /*5f900*/  STL [R1+0xba8], R23 ;  /* 0x000ba81701007387 */ /* 0x0003e40000100800 */
[----:B------:R1:W-:Y:S02]  /*5f910*/  STL [R1+0xba4], R24 ;  /* 0x000ba41801007387 */ /* 0x0003e40000100800 */
[----:B-1----:R-:W-:Y:S02]  /*5f920*/  IMAD.MOV.U32 R14, RZ, RZ, R23 ;  /* 0x000000ffff0e7224 */ /* 0x002fe400078e0017 */
[----:B------:R-:W-:Y:S02]  /*5f930*/  IMAD.MOV.U32 R15, RZ, RZ, R24 ;  /* 0x000000ffff0f7224 */ /* 0x000fe400078e0018 */
        /* <DEDUP_REMOVED lines=9> */
[----:B------:R-:W-:Y:S01]  /*5f9d0*/  MOV R14, R19 ;  /* 0x00000013000e7202 */ /* 0x000fe20000000f00 */
        /* <DEDUP_REMOVED lines=12> */
[----:B---3--:R-:W-:Y:S02]  /*5faa0*/  IADD3 R17, P4, R17, R22, RZ ;  /* 0x0000001611117210 */ /* 0x008fe40007f9e0ff */
[----:B-1----:R-:W-:Y:S01]  /*5fab0*/  MOV R14, R25 ;  /* 0x00000019000e7202 */ /* 0x002fe20000000f00 */
[----:B------:R-:W-:Y:S01]  /*5fac0*/  STL [R1+0xbc8], R25 ;  /* 0x000bc81901007387 */ /* 0x000fe20000100800 */
[--C-:B----4-:R-:W-:Y:S02]  /*5fad0*/  IMAD.X R26, R26, 0x1, R0.reuse, P3 ;  /* 0x000000011a1a7824 */ /* 0x110fe400018e0600 */
[----:B------:R-:W-:-:S02]  /*5fae0*/  IMAD.X R21, R21, 0x1, R0, P4 ;  /* 0x0000000115157824 */ /* 0x000fc400020e0600 */
[----:B------:R-:W-:Y:S01]  /*5faf0*/  IMAD.MOV.U32 R15, RZ, RZ, R26 ;  /* 0x000000ffff0f7224 */ /* 0x000fe200078e001a */
[----:B------:R1:W-:Y:S01]  /*5fb00*/  STL [R1+0xbc4], R26 ;  /* 0x000bc41a01007387 */ /* 0x0003e20000100800 */
[----:B------:R-:W-:Y:S02]  /*5fb10*/  STL [R1+0xec4], R17 ;  /* 0x000ec41101007387 */ /* 0x000fe40000100800 */
[----:B------:R2:W-:Y:S01]  /*5fb20*/  STL [R1+0xeb8], R21 ;  /* 0x000eb81501007387 */ /* 0x0005e20000100800 */
        /* <DEDUP_REMOVED lines=30> */
[----:B------:R-:W2:Y:S01]  /*5fd10*/  LDL.LU R23, [R1+0xc48] ;  /* 0x000c480001177983 */ /* 0x000ea20000300800 */
[----:B------:R-:W2:Y:S02]  /*5fd20*/  LDL.LU R18, [R1+0xea4] ;  /* 0x000ea40001127983 */ /* 0x000ea40000300800 */
[----:B------:R-:W-:Y:S02]  /*5fd30*/  STL [R1+0xc08], R20 ;  /* 0x000c081401007387 */ /* 0x000fe40000100800 */
[----:B------:R1:W-:Y:S01]  /*5fd40*/  STL [R1+0xc04], R24 ;  /* 0x000c041801007387 */ /* 0x0003e20000100800 */
[----:B------:R1:W-:Y:S02]  /*5fd50*/  STL [R1+0xeb4], R19 ;  /* 0x000eb41301007387 */ /* 0x0003e40000100800 */
[----:B-1----:R-:W-:Y:S01]  /*5fd60*/  IMAD.MOV.U32 R15, RZ, RZ, R24 ;  /* 0x000000ffff0f7224 */ /* 0x002fe200078e0018 */
[----:B------:R-:W-:Y:S01]  /*5fd70*/  MOV R14, R20 ;  /* 0x00000014000e7202 */ /* 0x000fe20000000f00 */
        /* <DEDUP_REMOVED lines=17> */
[----:B----4-:R-:W-:-:S04]  /*5fe90*/  IADD3 R25, P3, R25, R22, RZ ;  /* 0x0000001619197210 */ /* 0x010fc80007f7e0ff */
[----:B------:R-:W-:Y:S02]  /*5fea0*/  IADD3.X R26, R26, R0, RZ, P3, !PT ;  /* 0x000000001a1a7210 */ /* 0x000fe40001ffe4ff */
[----:B---3--:R-:W-:Y:S01]  /*5feb0*/  IADD3 R17, P4, R17, R22, RZ ;  /* 0x0000001611117210 */ /* 0x008fe20007f9e0ff */
[----:B------:R3:W-:Y:S02]  /*5fec0*/  STL [R1+0xc28], R25 ;  /* 0x000c281901007387 */ /* 0x0007e40000100800 */
[----:B------:R4:W-:Y:S02]  /*5fed0*/  STL [R1+0xc24], R26 ;  /* 0x000c241a01007387 */ /* 0x0009e40000100800 */
[----:B-1----:R-:W-:Y:S02]  /*5fee0*/  IMAD.MOV.U32 R14, RZ, RZ, R25 ;  /* 0x000000ffff0e7224 */ /* 0x002fe400078e0019 */
[----:B------:R-:W-:Y:S02]  /*5fef0*/  IMAD.MOV.U32 R15, RZ, RZ, R26 ;  /* 0x000000ffff0f7224 */ /* 0x000fe400078e001a */
        /* <DEDUP_REMOVED lines=55> */
[----:B-1----:R-:W2:Y:S01]  /*60270*/  LDL.LU R25, [R1+0xcc8] ;  /* 0x000cc80001197983 */ /* 0x002ea20000300800 */
[----:B------:R-:W3:Y:S02]  /*60280*/  LDL.LU R19, [R1+0xe84] ;  /* 0x000e840001137983 */ /* 0x000ee40000300800 */
[----:B------:R-:W-:Y:S01]  /*60290*/  STL [R1+0xc88], R21 ;  /* 0x000c881501007387 */ /* 0x000fe20000100800 */
[----:B------:R1:W-:Y:S01]  /*602a0*/  LDGSTS.E [R12+0x25800], [R14.64], P2 ;  /* 0x258000000e0c7fae */ /* 0x0003e20009121844 */
[----:B------:R-:W-:Y:S02]  /*602b0*/  IMAD.X R28, R28, 0x1, R0, P4 ;  /* 0x000000011c1c7824 */ /* 0x000fe400020e0600 */
[----:B------:R4:W-:Y:S02]  /*602c0*/  STL [R1+0xc84], R26 ;  /* 0x000c841a01007387 */ /* 0x0009e40000100800 */
[----:B------:R4:W-:Y:S01]  /*602d0*/  STL [R1+0xe94], R17 ;  /* 0x000e941101007387 */ /* 0x0009e20000100800 */
[----:B------:R-:W-:Y:S01]  /*602e0*/  ISETP.GT.AND P1, PT, R2, 0x4f, PT ;  /* 0x0000004f0200780c */ /* 0x000fe20003f24270 */
[----:B-1----:R-:W-:-:S02]  /*602f0*/  IMAD.MOV.U32 R15, RZ, RZ, R26 ;  /* 0x000000ffff0f7224 */ /* 0x002fc400078e001a */
[----:B----4-:R-:W4:Y:S01]  /*60300*/  LDL.LU R26, [R1+0xcc4] ;  /* 0x000cc400011a7983 */ /* 0x010f220000300800 */
[----:B------:R-:W-:Y:S01]  /*60310*/  MOV R14, R21 ;  /* 0x00000015000e7202 */ /* 0x000fe20000000f00 */
[----:B------:R-:W-:Y:S02]  /*60320*/  STL [R1+0xe88], R28 ;  /* 0x000e881c01007387 */ /* 0x000fe40000100800 */
[----:B------:R-:W4:Y:S01]  /*60330*/  LDL.LU R21, [R1+0xe78] ;  /* 0x000e780001157983 */ /* 0x000f220000300800 */
[----:B------:R-:W-:Y:S01]  /*60340*/  SEL R13, RZ, 0x4, !P1 ;  /* 0x00000004ff0d7807 */ /* 0x000fe20004800000 */
[----:B------:R-:W4:Y:S04]  /*60350*/  LDL.LU R29, [R1+0xce8] ;  /* 0x000ce800011d7983 */ /* 0x000f280000300800 */
[----:B------:R1:W-:Y:S01]  /*60360*/  LDGSTS.E [R12+0x25c00], [R14.64], P2 ;  /* 0x25c000000e0c7fae */ /* 0x0003e20009121844 */
        /* <DEDUP_REMOVED lines=42> */
[----:B------:R2:W-:Y:S02]  /*60610*/  STL [R1+0xe84], R19 ;  /* 0x000e841301007387 */ /* 0x0005e40000100800 */
[----:B------:R3:W-:Y:S01]  /*60620*/  STL [R1+0xe78], R21 ;  /* 0x000e781501007387 */ /* 0x0007e20000100800 */
[----:B------:R2:W-:Y:S04]  /*60630*/  LDGSTS.E [R12+0x29c00], [R14.64], P2 ;  /* 0x29c000000e0c7fae */ /* 0x0005e80009121844 */
[----:B-1----:R-:W4:Y:S01]  /*60640*/  LDL.LU R26, [R1+0xd24] ;  /* 0x000d2400011a7983 */ /* 0x002f220000300800 */
[----:B--2---:R-:W-:-:S03]  /*60650*/  IMAD.MOV.U32 R14, RZ, RZ, R19 ;  /* 0x000000ffff0e7224 */ /* 0x004fc600078e0013 */
[----:B------:R-:W2:Y:S01]  /*60660*/  LDL.LU R19, [R1+0xd28] ;  /* 0x000d280001137983 */ /* 0x000ea20000300800 */
[----:B------:R-:W-:Y:S02]  /*60670*/  IMAD.MOV.U32 R15, RZ, RZ, R21 ;  /* 0x000000ffff0f7224 */ /* 0x000fe400078e0015 */
[----:B------:R-:W4:Y:S02]  /*60680*/  LDL.LU R25, [R1+0xe60] ;  /* 0x000e600001197983 */ /* 0x000f240000300800 */
[----:B---3--:R-:W3:Y:S01]  /*60690*/  LDL.LU R21, [R1+0xe6c] ;  /* 0x000e6c0001157983 */ /* 0x008ee20000300800 */
        /* <DEDUP_REMOVED lines=23> */
[----:B------:R-:W4:Y:S01]  /*60810*/  LDL.LU R23, [R1+0xd48] ;  /* 0x000d480001177983 */ /* 0x000f220000300800 */
        /* <DEDUP_REMOVED lines=23> */
[-C--:B--2---:R-:W-:Y:S02]  /*60990*/  IADD3 R19, P3, R19, R22.reuse, RZ ;  /* 0x0000001613137210 */ /* 0x084fe40007f7e0ff */
[----:B---3--:R-:W-:Y:S02]  /*609a0*/  IADD3 R21, P4, R21, R22, RZ ;  /* 0x0000001615157210 */ /* 0x008fe40007f9e0ff */
[----:B----4-:R-:W-:Y:S01]  /*609b0*/  IADD3.X R26, R26, R0, RZ, P3, !PT ;  /* 0x000000001a1a7210 */ /* 0x010fe20001ffe4ff */
[----:B------:R2:W-:Y:S01]  /*609c0*/  STL [R1+0xd28], R19 ;  /* 0x000d281301007387 */ /* 0x0005e20000100800 */
[----:B-1----:R-:W-:Y:S02]  /*609d0*/  IMAD.MOV.U32 R14, RZ, RZ, R19 ;  /* 0x000000ffff0e7224 */ /* 0x002fe400078e0013 */
[----:B------:R-:W-:Y:S01]  /*609e0*/  IMAD.X R25, R25, 0x1, R0, P4 ;  /* 0x0000000119197824 */ /* 0x000fe200020e0600 */
[----:B------:R-:W-:Y:S01]  /*609f0*/  STL [R1+0xd24], R26 ;  /* 0x000d241a01007387 */ /* 0x000fe20000100800 */
[----:B------:R-:W-:-:S02]  /*60a00*/  IMAD.MOV.U32 R15, RZ, RZ, R26 ;  /* 0x000000ffff0f7224 */ /* 0x000fc400078e001a */
[----:B------:R1:W-:Y:S02]  /*60a10*/  STL [R1+0xe6c], R21 ;  /* 0x000e6c1501007387 */ /* 0x0003e40000100800 */
[----:B------:R-:W3:Y:S01]  /*60a20*/  LDL.LU R30, [R1+0xd64] ;  /* 0x000d6400011e7983 */ /* 0x000ee20000300800 */
[----:B------:R4:W-:Y:S01]  /*60a30*/  STL [R1+0xe60], R25 ;  /* 0x000e601901007387 */ /* 0x0009e20000100800 */
[----:B--2---:R-:W2:Y:S03]  /*60a40*/  LDL.LU R19, [R1+0xe50] ;  /* 0x000e500001137983 */ /* 0x004ea60000300800 */
[----:B------:R1:W-:Y:S01]  /*60a50*/  LDGSTS.E [R12+0x2fc00], [R14.64], P1 ;  /* 0x2fc000000e0c7fae */ /* 0x0003e20008921844 */
[----:B------:R-:W2:Y:S01]  /*60a60*/  LDL.LU R28, [R1+0xd84] ;  /* 0x000d8400011c7983 */ /* 0x000ea20000300800 */
[----:B-1----:R-:W-:Y:S02]  /*60a70*/  MOV R14, R21 ;  /* 0x00000015000e7202 */ /* 0x002fe40000000f00 */
[----:B------:R-:W2:Y:S01]  /*60a80*/  LDL.LU R21, [R1+0xd88] ;  /* 0x000d880001157983 */ /* 0x000ea20000300800 */
[----:B------:R-:W-:-:S02]  /*60a90*/  IMAD.MOV.U32 R15, RZ, RZ, R25 ;  /* 0x000000ffff0f7224 */ /* 0x000fc400078e0019 */
[----:B------:R-:W2:Y:S02]  /*60aa0*/  LDL.LU R26, [R1+0xe48] ;  /* 0x000e4800011a7983 */ /* 0x000ea40000300800 */
[----:B----4-:R-:W4:Y:S01]  /*60ab0*/  LDL.LU R25, [R1+0xe54] ;  /* 0x000e540001197983 */ /* 0x010f220000300800 */
[----:B------:R1:W-:Y:S01]  /*60ac0*/  LDGSTS.E [R12+0x31800], [R14.64], P2 ;  /* 0x318000000e0c7fae */ /* 0x0003e20009121844 */
        /* <DEDUP_REMOVED lines=30> */
[----:B---3--:R-:W-:Y:S01]  /*60cb0*/  IADD3.X R30, R30, R0, RZ, P3, !PT ;  /* 0x000000001e1e7210 */ /* 0x008fe20001ffe4ff */
[----:B--2---:R-:W-:-:S04]  /*60cc0*/  IMAD.X R19, R19, 0x1, R0, P4 ;  /* 0x0000000113137824 */ /* 0x004fc800020e0600 */
[----:B------:R-:W-:Y:S01]  /*60cd0*/  IMAD.MOV.U32 R15, RZ, RZ, R30 ;  /* 0x000000ffff0f7224 */ /* 0x000fe200078e001e */
[----:B------:R-:W-:Y:S01]  /*60ce0*/  STL [R1+0xd64], R30 ;  /* 0x000d641e01007387 */ /* 0x000fe20000100800 */
[----:B------:R-:W-:Y:S02]  /*60cf0*/  STL [R1+0xe5c], R18 ;  /* 0x000e5c1201007387 */ /* 0x000fe40000100800 */
[----:B------:R1:W-:Y:S01]  /*60d00*/  STL [R1+0xe50], R19 ;  /* 0x000e501301007387 */ /* 0x0003e20000100800 */
[----:B------:R2:W-:Y:S01]  /*60d10*/  LDGSTS.E [R12+0x33c00], [R14.64], P1 ;  /* 0x33c000000e0c7fae */ /* 0x0005e20008921844 */
[-C--:B------:R-:W-:Y:S02]  /*60d20*/  IADD3 R21, P3, R21, R22.reuse, RZ ;  /* 0x0000001615157210 */ /* 0x080fe40007f7e0ff */
[----:B----4-:R-:W-:Y:S02]  /*60d30*/  IADD3 R25, P4, R25, R22, RZ ;  /* 0x0000001619197210 */ /* 0x010fe40007f9e0ff */
[----:B--2---:R-:W-:Y:S01]  /*60d40*/  MOV R14, R18 ;  /* 0x00000012000e7202 */ /* 0x004fe20000000f00 */
[----:B------:R-:W-:-:S02]  /*60d50*/  IMAD.MOV.U32 R15, RZ, RZ, R19 ;  /* 0x000000ffff0f7224 */ /* 0x000fc400078e0013 */
[--C-:B------:R-:W-:Y:S01]  /*60d60*/  IMAD.X R28, R28, 0x1, R0.reuse, P3 ;  /* 0x000000011c1c7824 */ /* 0x100fe200018e0600 */
[----:B-1----:R-:W2:Y:S01]  /*60d70*/  LDL.LU R19, [R1+0xdc8] ;  /* 0x000dc80001137983 */ /* 0x002ea20000300800 */
[----:B------:R-:W3:Y:S02]  /*60d80*/  LDL.LU R18, [R1+0xe44] ;  /* 0x000e440001127983 */ /* 0x000ee40000300800 */
[----:B------:R1:W-:Y:S01]  /*60d90*/  STL [R1+0xd88], R21 ;  /* 0x000d881501007387 */ /* 0x0003e20000100800 */
[----:B------:R4:W-:Y:S04]  /*60da0*/  LDGSTS.E [R12+0x35800], [R14.64], P2 ;  /* 0x358000000e0c7fae */ /* 0x0009e80009121844 */
[----:B------:R1:W-:Y:S01]  /*60db0*/  STL [R1+0xd84], R28 ;  /* 0x000d841c01007387 */ /* 0x0003e20000100800 */
[----:B------:R1:W-:Y:S02]  /*60dc0*/  STL [R1+0xe54], R25 ;  /* 0x000e541901007387 */ /* 0x0003e40000100800 */
[----:B------:R-:W-:Y:S01]  /*60dd0*/  IMAD.X R26, R26, 0x1, R0, P4 ;  /* 0x000000011a1a7824 */ /* 0x000fe200020e0600 */
[----:B----4-:R-:W-:-:S02]  /*60de0*/  MOV R14, R21 ;  /* 0x00000015000e7202 */ /* 0x010fc40000000f00 */
[----:B-1----:R-:W4:Y:S02]  /*60df0*/  LDL.LU R21, [R1+0xdc4] ;  /* 0x000dc40001157983 */ /* 0x002f240000300800 */
[----:B------:R1:W-:Y:S02]  /*60e00*/  STL [R1+0xe48], R26 ;  /* 0x000e481a01007387 */ /* 0x0003e40000100800 */
[----:B------:R-:W4:Y:S02]  /*60e10*/  LDL.LU R30, [R1+0xe38] ;  /* 0x000e3800011e7983 */ /* 0x000f240000300800 */
[----:B------:R-:W-:Y:S02]  /*60e20*/  IMAD.MOV.U32 R15, RZ, RZ, R28 ;  /* 0x000000ffff0f7224 */ /* 0x000fe400078e001c */
[----:B------:R-:W4:Y:S04]  /*60e30*/  LDL.LU R28, [R1+0xde8] ;  /* 0x000de800011c7983 */ /* 0x000f280000300800 */
[----:B------:R1:W-:Y:S01]  /*60e40*/  LDGSTS.E [R12+0x35c00], [R14.64], P2 ;  /* 0x35c000000e0c7fae */ /* 0x0003e20009121844 */
[----:B------:R-:W-:Y:S01]  /*60e50*/  IADD3 R23, P3, R23, R22, RZ ;  /* 0x0000001617177210 */ /* 0x000fe20007f7e0ff */
[----:B-1----:R-:W-:-:S02]  /*60e60*/  IMAD.MOV.U32 R14, RZ, RZ, R25 ;  /* 0x000000ffff0e7224 */ /* 0x002fc400078e0019 */
[----:B------:R-:W4:Y:S01]  /*60e70*/  LDL.LU R25, [R1+0xe3c] ;  /* 0x000e3c0001197983 */ /* 0x000f220000300800 */
[----:B------:R-:W-:Y:S01]  /*60e80*/  IADD3.X R24, R24, R0, RZ, P3, !PT ;  /* 0x0000000018187210 */ /* 0x000fe20001ffe4ff */
[----:B------:R-:W-:Y:S01]  /*60e90*/  STL [R1+0xda8], R23 ;  /* 0x000da81701007387 */ /* 0x000fe20000100800 */
[----:B------:R-:W-:-:S03]  /*60ea0*/  IADD3 R17, P4, R17, R22, RZ ;  /* 0x0000001611117210 */ /* 0x000fc60007f9e0ff */
[----:B------:R1:W-:Y:S04]  /*60eb0*/  STL [R1+0xda4], R24 ;  /* 0x000da41801007387 */ /* 0x0003e80000100800 */
[----:B------:R-:W-:Y:S01]  /*60ec0*/  STL [R1+0xe4c], R17 ;  /* 0x000e4c1101007387 */ /* 0x000fe20000100800 */
[----:B------:R-:W4:Y:S01]  /*60ed0*/  LDL.LU R29, [R1+0xde4] ;  /* 0x000de400011d7983 */ /* 0x000f220000300800 */
[----:B------:R-:W-:-:S04]  /*60ee0*/  ISETP.GT.AND P1, PT, R2, 0x6f, PT ;  /* 0x0000006f0200780c */ /* 0x000fc80003f24270 */
[----:B------:R-:W-:-:S04]  /*60ef0*/  SEL R13, RZ, 0x4, !P1 ;  /* 0x00000004ff0d7807 */ /* 0x000fc80004800000 */
[----:B------:R-:W-:-:S04]  /*60f00*/  SEL R13, R13, RZ, !P0 ;  /* 0x000000ff0d0d7207 */ /* 0x000fc80004000000 */
[----:B------:R-:W-:Y:S01]  /*60f10*/  ISETP.NE.U32.AND P1, PT, R13, RZ, PT ;  /* 0x000000ff0d00720c */ /* 0x000fe20003f25070 */
[----:B------:R-:W-:Y:S02]  /*60f20*/  IMAD.MOV.U32 R15, RZ, RZ, R26 ;  /* 0x000000ffff0f7224 */ /* 0x000fe400078e001a */
[----:B------:R-:W-:Y:S01]  /*60f30*/  IMAD.X R20, R20, 0x1, R0, P4 ;  /* 0x0000000114147824 */ /* 0x000fe200020e0600 */
[----:B------:R-:W-:-:S04]  /*60f40*/  ISETP.GT.AND P2, PT, R2, 0x73, PT ;  /* 0x000000730200780c */ /* 0x000fc80003f44270 */
[----:B------:R1:W-:Y:S01]  /*60f50*/  STL [R1+0xe40], R20 ;  /* 0x000e401401007387 */ /* 0x0003e20000100800 */
[----:B------:R-:W-:Y:S01]  /*60f60*/  SEL R13, RZ, 0x4, !P2 ;  /* 0x00000004ff0d7807 */ /* 0x000fe20005000000 */
[----:B------:R-:W4:Y:S03]  /*60f70*/  LDL.LU R26, [R1+0xe30] ;  /* 0x000e3000011a7983 */ /* 0x000f260000300800 */
[----:B------:R1:W-:Y:S01]  /*60f80*/  LDGSTS.E [R12+0x37800], [R14.64], P1 ;  /* 0x378000000e0c7fae */ /* 0x0003e20008921844 */
[----:B------:R-:W-:Y:S01]  /*60f90*/  SEL R13, R13, RZ, !P0 ;  /* 0x000000ff0d0d7207 */ /* 0x000fe20004000000 */
[----:B-1----:R-:W-:Y:S02]  /*60fa0*/  IMAD.MOV.U32 R15, RZ, RZ, R24 ;  /* 0x000000ffff0f7224 */ /* 0x002fe400078e0018 */
[----:B------:R-:W-:Y:S01]  /*60fb0*/  IMAD.MOV.U32 R14, RZ, RZ, R23 ;  /* 0x000000ffff0e7224 */ /* 0x000fe200078e0017 */
[----:B------:R-:W4:Y:S01]  /*60fc0*/  LDL.LU R24, [R1+0xe04] ;  /* 0x000e040001187983 */ /* 0x000f220000300800 */
[----:B------:R-:W4:Y:S01]  /*60fd0*/  LDL.LU R23, [R1+0xe08] ;  /* 0x000e080001177983 */ /* 0x000f220000300800 */
[----:B------:R-:W-:-:S02]  /*60fe0*/  ISETP.NE.U32.AND P2, PT, R13, RZ, PT ;  /* 0x000000ff0d00720c */ /* 0x000fc40003f45070 */
[----:B------:R1:W-:Y:S02]  /*60ff0*/  LDGSTS.E [R12+0x37c00], [R14.64], P1 ;  /* 0x37c000000e0c7fae */ /* 0x0003e40008921844 */
[----:B-1----:R-:W-:Y:S01]  /*61000*/  MOV R14, R17 ;  /* 0x00000011000e7202 */ /* 0x002fe20000000f00 */
[----:B------:R-:W-:Y:S02]  /*61010*/  IMAD.MOV.U32 R15, RZ, RZ, R20 ;  /* 0x000000ffff0f7224 */ /* 0x000fe400078e0014 */
[----:B------:R-:W4:Y:S01]  /*61020*/  LDL.LU R20, [R1+0xe34] ;  /* 0x000e340001147983 */ /* 0x000f220000300800 */
[----:B------:R-:W4:Y:S05]  /*61030*/  LDL.LU R17, [R1+0xe2c] ;  /* 0x000e2c0001117983 */ /* 0x000f2a0000300800 */
[----:B------:R1:W-:Y:S01]  /*61040*/  LDGSTS.E [R12+0x39800], [R14.64], P2 ;  /* 0x398000000e0c7fae */ /* 0x0003e20009121844 */
[----:B--2---:R-:W-:-:S02]  /*61050*/  IADD3 R19, P3, R19, R22, RZ ;  /* 0x0000001613137210 */ /* 0x004fc40007f7e0ff */
[----:B---3--:R-:W-:-:S03]  /*61060*/  IADD3 R18, P4, R18, R22, RZ ;  /* 0x0000001612127210 */ /* 0x008fc60007f9e0ff */
[----:B------:R-:W-:Y:S01]  /*61070*/  STL [R1+0xdc8], R19 ;  /* 0x000dc81301007387 */ /* 0x000fe20000100800 */
[----:B----4-:R-:W-:-:S04]  /*61080*/  IMAD.X R21, R21, 0x1, R0, P3 ;  /* 0x0000000115157824 */ /* 0x010fc800018e0600 */
[----:B-1----:R-:W-:Y:S01]  /*61090*/  IMAD.MOV.U32 R15, RZ, RZ, R21 ;  /* 0x000000ffff0f7224 */ /* 0x002fe200078e0015 */
[----:B------:R1:W-:Y:S01]  /*610a0*/  STL [R1+0xdc4], R21 ;  /* 0x000dc41501007387 */ /* 0x0003e20000100800 */
[----:B------:R2:W-:Y:S02]  /*610b0*/  STL [R1+0xe44], R18 ;  /* 0x000e441201007387 */ /* 0x0005e40000100800 */
[----:B------:R-:W-:Y:S01]  /*610c0*/  IMAD.X R30, R30, 0x1, R0, P4 ;  /* 0x000000011e1e7824 */ /* 0x000fe200020e0600 */
[----:B-1----:R-:W3:Y:S01]  /*610d0*/  LDL.LU R21, [R1+0xe24] ;  /* 0x000e240001157983 */ /* 0x002ee20000300800 */
[----:B------:R-:W-:-:S03]  /*610e0*/  MOV R14, R19 ;  /* 0x00000013000e7202 */ /* 0x000fc60000000f00 */
[----:B------:R1:W-:Y:S02]  /*610f0*/  STL [R1+0xe38], R30 ;  /* 0x000e381e01007387 */ /* 0x0003e40000100800 */
[----:B------:R-:W4:Y:S01]  /*61100*/  LDL.LU R19, [R1+0xe28] ;  /* 0x000e280001137983 */ /* 0x000f220000300800 */
[-C--:B------:R-:W-:Y:S01]  /*61110*/  IADD3 R28, P3, R28, R22.reuse, RZ ;  /* 0x000000161c1c7210 */ /* 0x080fe20007f7e0ff */
[----:B------:R1:W-:Y:S01]  /*61120*/  LDGSTS.E [R12+0x39c00], [R14.64], P2 ;  /* 0x39c000000e0c7fae */ /* 0x0003e20009121844 */
[----:B------:R-:W-:Y:S01]  /*61130*/  IADD3 R25, P4, R25, R22, RZ ;  /* 0x0000001619197210 */ /* 0x000fe20007f9e0ff */
[----:B-1----:R-:W-:Y:S02]  /*61140*/  IMAD.MOV.U32 R14, RZ, RZ, R18 ;  /* 0x000000ffff0e7224 */ /* 0x002fe400078e0012 */
[----:B--2---:R-:W2:Y:S01]  /*61150*/  LDL.LU R18, [R1+0x1634] ;  /* 0x0016340001127983 */ /* 0x004ea20000300800 */
[----:B------:R-:W-:Y:S01]  /*61160*/  IADD3.X R29, R29, R0, RZ, P3, !PT ;  /* 0x000000001d1d7210 */ /* 0x000fe20001ffe4ff */
[----:B------:R-:W-:Y:S02]  /*61170*/  STL [R1+0xde8], R28 ;  /* 0x000de81c01007387 */ /* 0x000fe40000100800 */
[----:B------:R-:W-:-:S02]  /*61180*/  IMAD.MOV.U32 R15, RZ, RZ, R30 ;  /* 0x000000ffff0f7224 */ /* 0x000fc400078e001e */
[----:B------:R1:W-:Y:S01]  /*61190*/  STL [R1+0xde4], R29 ;  /* 0x000de41d01007387 */ /* 0x0003e20000100800 */
[----:B------:R-:W-:Y:S02]  /*611a0*/  STL [R1+0xe3c], R25 ;  /* 0x000e3c1901007387 */ /* 0x000fe40000100800 */
        /* <DEDUP_REMOVED lines=8> */
[----:B------:R-:W-:Y:S01]  /*61230*/  ISETP.NE.U32.AND P2, PT, R13, RZ, PT ;  /* 0x000000ff0d00720c */ /* 0x000fe20003f45070 */
[----:B------:R-:W-:Y:S02]  /*61240*/  IMAD.X R26, R26, 0x1, R0, P4 ;  /* 0x000000011a1a7824 */ /* 0x000fe400020e0600 */
[----:B------:R1:W-:Y:S01]  /*61250*/  LDGSTS.E [R12+0x3b800], [R14.64], P1 ;  /* 0x3b8000000e0c7fae */ /* 0x0003e20008921844 */
[----:B------:R-:W-:Y:S01]  /*61260*/  IADD3 R23, P3, R23, R22, RZ ;  /* 0x0000001617177210 */ /* 0x000fe20007f7e0ff */
[----:B-1----:R-:W-:Y:S02]  /*61270*/  IMAD.MOV.U32 R14, RZ, RZ, R28 ;  /* 0x000000ffff0e7224 */ /* 0x002fe400078e001c */
[----:B------:R-:W-:Y:S02]  /*61280*/  IMAD.MOV.U32 R15, RZ, RZ, R29 ;  /* 0x000000ffff0f7224 */ /* 0x000fe400078e001d */
[----:B------:R-:W-:-:S03]  /*61290*/  IMAD.X R24, R24, 0x1, R0, P3 ;  /* 0x0000000118187824 */ /* 0x000fc600018e0600 */
[----:B------:R1:W-:Y:S01]  /*612a0*/  LDGSTS.E [R12+0x3bc00], [R14.64], P1 ;  /* 0x3bc000000e0c7fae */ /* 0x0003e20008921844 */
[----:B------:R-:W-:-:S04]  /*612b0*/  ISETP.GT.AND P1, PT, R2, 0x7f, PT ;  /* 0x0000007f0200780c */ /* 0x000fc80003f24270 */
[----:B------:R-:W-:Y:S02]  /*612c0*/  SEL R13, RZ, 0x4, !P1 ;  /* 0x00000004ff0d7807 */ /* 0x000fe40004800000 */
[----:B-1----:R-:W-:Y:S01]  /*612d0*/  MOV R14, R25 ;  /* 0x00000019000e7202 */ /* 0x002fe20000000f00 */
[----:B------:R-:W-:-:S05]  /*612e0*/  IMAD.MOV.U32 R15, RZ, RZ, R26 ;  /* 0x000000ffff0f7224 */ /* 0x000fca00078e001a */
[----:B------:R1:W-:Y:S01]  /*612f0*/  LDGSTS.E [R12+0x3d800], [R14.64], P2 ;  /* 0x3d8000000e0c7fae */ /* 0x0003e20009121844 */
[----:B------:R-:W-:-:S03]  /*61300*/  SEL R13, R13, RZ, !P0 ;  /* 0x000000ff0d0d7207 */ /* 0x000fc60004000000 */
[----:B------:R-:W1:Y:S02]  /*61310*/  S2R R29, SR_TID.X ;  /* 0x00000000001d7919 */ /* 0x000e640000002100 */
[----:B-1----:R-:W-:Y:S01]  /*61320*/  IMAD.MOV.U32 R14, RZ, RZ, R23 ;  /* 0x000000ffff0e7224 */ /* 0x002fe200078e0017 */
[----:B------:R-:W-:Y:S02]  /*61330*/  MOV R15, R24 ;  /* 0x00000018000f7202 */ /* 0x000fe40000000f00 */
[----:B------:R-:W-:-:S03]  /*61340*/  ISETP.NE.U32.AND P1, PT, R13, RZ, PT ;  /* 0x000000ff0d00720c */ /* 0x000fc60003f25070 */
[----:B------:R1:W-:Y:S01]  /*61350*/  LDGSTS.E [R12+0x3dc00], [R14.64], P2 ;  /* 0x3dc000000e0c7fae */ /* 0x0003e20009121844 */
[-C--:B------:R-:W-:Y:S02]  /*61360*/  IADD3 R20, P2, R20, R22.reuse, RZ ;  /* 0x0000001614147210 */ /* 0x080fe40007f5e0ff */
[----:B------:R-:W-:Y:S01]  /*61370*/  IADD3 R17, P3, R17, R22, RZ ;  /* 0x0000001611117210 */ /* 0x000fe20007f7e0ff */
[----:B------:R-:W-:Y:S01]  /*61380*/  STL [R1+0xe30], R26 ;  /* 0x000e301a01007387 */ /* 0x000fe20000100800 */
[----:B------:R-:W-:Y:S02]  /*61390*/  STL [R1+0xe08], R23 ;  /* 0x000e081701007387 */ /* 0x000fe40000100800 */
[----:B------:R-:W-:Y:S02]  /*613a0*/  STL [R1+0xe04], R24 ;  /* 0x000e041801007387 */ /* 0x000fe40000100800 */
[----:B------:R1:W-:Y:S02]  /*613b0*/  STL [R1+0xe34], R20 ;  /* 0x000e341401007387 */ /* 0x0003e40000100800 */
[----:B-1----:R-:W-:Y:S01]  /*613c0*/  IMAD.MOV.U32 R14, RZ, RZ, R20 ;  /* 0x000000ffff0e7224 */ /* 0x002fe200078e0014 */
[----:B------:R1:W-:Y:S04]  /*613d0*/  STL [R1+0xe2c], R17 ;  /* 0x000e2c1101007387 */ /* 0x0003e80000100800 */
[----:B------:R-:W1:Y:S01]  /*613e0*/  S2R R20, SR_TID.X ;  /* 0x0000000000147919 */ /* 0x000e620000002100 */
[----:B------:R-:W-:Y:S01]  /*613f0*/  LOP3.LUT R28, R29, 0x7f, RZ, 0xc0, !PT ;  /* 0x0000007f1d1c7812 */ /* 0x000fe200078ec0ff */
[----:B---3--:R-:W-:-:S05]  /*61400*/  IMAD.X R21, R21, 0x1, R0, P2 ;  /* 0x0000000115157824 */ /* 0x008fca00010e0600 */
[----:B------:R-:W-:Y:S01]  /*61410*/  MOV R15, R21 ;  /* 0x00000015000f7202 */ /* 0x000fe20000000f00 */
[----:B----4-:R-:W-:-:S04]  /*61420*/  IMAD.X R19, R19, 0x1, R0, P3 ;  /* 0x0000000113137824 */ /* 0x010fc800018e0600 */
[----:B------:R3:W-:Y:S02]  /*61430*/  LDGSTS.E [R12+0x3f800], [R14.64], P1 ;  /* 0x3f8000000e0c7fae */ /* 0x0007e40008921844 */
[----:B---3--:R-:W-:Y:S02]  /*61440*/  IMAD.MOV.U32 R14, RZ, RZ, R17 ;  /* 0x000000ffff0e7224 */ /* 0x008fe400078e0011 */
[----:B-1----:R-:W-:Y:S02]  /*61450*/  IMAD.MOV.U32 R17, RZ, RZ, c[0x0][0x18c] ;  /* 0x00006300ff117624 */ /* 0x002fe400078e00ff */
[----:B------:R-:W-:-:S03]  /*61460*/  IMAD.MOV.U32 R15, RZ, RZ, R19 ;  /* 0x000000ffff0f7224 */ /* 0x000fc600078e0013 */
[----:B------:R-:W-:Y:S02]  /*61470*/  SHF.L.U32 R17, R17, 0x7, RZ ;  /* 0x0000000711117819 */ /* 0x000fe400000006ff */
[----:B------:R1:W-:Y:S01]  /*61480*/  LDGSTS.E [R12+0x3fc00], [R14.64], P1 ;  /* 0x3fc000000e0c7fae */ /* 0x0003e20008921844 */
[----:B------:R-:W-:Y:S02]  /*61490*/  ISETP.GE.AND P1, PT, R28, R2, PT ;  /* 0x000000021c00720c */ /* 0x000fe40003f26270 */
[----:B------:R-:W-:Y:S02]  /*614a0*/  IMAD.SHL.U32 R17, R17, 0x4, RZ ;  /* 0x0000000411117824 */ /* 0x000fe400078e00ff */
[----:B------:R-:W-:-:S03]  /*614b0*/  SEL R2, RZ, 0x4, P1 ;  /* 0x00000004ff027807 */ /* 0x000fc60000800000 */
[----:B--2---:R-:W-:Y:S01]  /*614c0*/  IADD3 R18, P1, R18, R17, RZ ;  /* 0x0000001112127210 */ /* 0x004fe20007f3e0ff */
[----:B------:R2:W-:Y:S03]  /*614d0*/  STL [R1+0xe24], R21 ;  /* 0x000e241501007387 */ /* 0x0005e60000100800 */
[----:B------:R-:W-:Y:S01]  /*614e0*/  IADD3.X R30, R30, R3, RZ, P1, !PT ;  /* 0x000000031e1e7210 */ /* 0x000fe20000ffe4ff */
[----:B------:R3:W-:Y:S01]  /*614f0*/  STL [R1+0xe28], R19 ;  /* 0x000e281301007387 */ /* 0x0007e20000100800 */
[----:B------:R4:W-:Y:S03]  /*61500*/  STL [R1+0x1634], R18 ;  /* 0x0016341201007387 */ /* 0x0009e60000100800 */
[----:B------:R4:W-:Y:S01]  /*61510*/  STL [R1+0x1630], R30 ;  /* 0x0016301e01007387 */ /* 0x0009e20000100800 */
[----:B--2---:R-:W-:Y:S01]  /*61520*/  LOP3.LUT R21, R20, 0x7f, RZ, 0xc0, !PT ;  /* 0x0000007f14157812 */ /* 0x004fe200078ec0ff */
[----:B------:R-:W-:-:S04]  /*61530*/  SHF.R.S32.HI R20, RZ, 0x7, R20 ;  /* 0x00000007ff147819 */ /* 0x000fc80000011414 */
[----:B---3--:R-:W-:Y:S01]  /*61540*/  IMAD.SHL.U32 R19, R21, 0x4, RZ ;  /* 0x0000000415137824 */ /* 0x008fe200078e00ff */
[----:B------:R-:W-:Y:S02]  /*61550*/  SGXT R20, R20, 0x1 ;  /* 0x000000011414781a */ /* 0x000fe40000000200 */
[----:B------:R-:W-:Y:S02]  /*61560*/  SEL R2, R2, RZ, !P0 ;  /* 0x000000ff02027207 */ /* 0x000fe40004000000 */
[----:B------:R-:W-:Y:S02]  /*61570*/  LOP3.LUT R19, R19, 0x210, R20, 0x78, !PT ;  /* 0x0000021013137812 */ /* 0x000fe400078e7814 */
[----:B------:R-:W-:-:S03]  /*61580*/  ISETP.NE.U32.AND P0, PT, R2, RZ, PT ;  /* 0x000000ff0200720c */ /* 0x000fc60003f05070 */
[----:B------:R-:W-:-:S05]  /*61590*/  IMAD R2, R27, 0x20000, R19 ;  /* 0x000200001b027824 */ /* 0x000fca00078e0213 */
[----:B-1----:R-:W-:Y:S02]  /*615a0*/  IADD3 R14, R2, 0x100000, RZ ;  /* 0x00100000020e7810 */ /* 0x002fe40007ffe0ff */
[----:B----4-:R-:W2:Y:S04]  /*615b0*/  LDL.LU R25, [R1+0x1628] ;  /* 0x0016280001197983 */ /* 0x010ea80000300800 */
[----:B------:R-:W3:Y:S04]  /*615c0*/  LDL.LU R23, [R1+0x162c] ;  /* 0x00162c0001177983 */ /* 0x000ee80000300800 */
        /* <DEDUP_REMOVED lines=8> */
[----:B------:R-:W4:Y:S04]  /*61650*/  LDL.LU R18, [R1+0x1608] ;  /* 0x0016080001127983 */ /* 0x000f280000300800 */
[----:B------:R-:W4:Y:S04]  /*61660*/  LDL.LU R15, [R1+0x160c] ;  /* 0x00160c00010f7983 */ /* 0x000f280000300800 */
[----:B------:R-:W0:Y:S04]  /*61670*/  LDGDEPBAR ;  /* 0x00000000000079af */ /* 0x000e280000000000 */
[----:B------:R1:W-:Y:S02]  /*61680*/  LDGSTS.E [R14+-0x80000], [R12.64], P0 ;  /* 0x800000000c0e7fae */ /* 0x0003e40008121844 */
[----:B-1----:R-:W-:-:S02]  /*61690*/  IADD3 R14, R2, 0x100000, RZ ;  /* 0x00100000020e7810 */ /* 0x002fc40007ffe0ff */
[----:B---3--:R-:W-:-:S05]  /*616a0*/  IADD3 R23, P1, R23, R17, RZ ;  /* 0x0000001117177210 */ /* 0x008fca0007f3e0ff */
[----:B--2---:R-:W-:Y:S01]  /*616b0*/  IMAD.X R25, R25, 0x1, R3, P1 ;  /* 0x0000000119197824 */ /* 0x004fe200008e0603 */
[----:B----4-:R-:W-:Y:S01]  /*616c0*/  IADD3 R24, P1, R24, R17, RZ ;  /* 0x0000001118187210 */ /* 0x010fe20007f3e0ff */
[----:B------:R-:W-:Y:S01]  /*616d0*/  STL [R1+0x162c], R23 ;  /* 0x00162c1701007387 */ /* 0x000fe20000100800 */
[----:B------:R-:W-:Y:S01]  /*616e0*/  MOV R12, R23 ;  /* 0x00000017000c7202 */ /* 0x000fe20000000f00 */
[----:B------:R-:W-:Y:S02]  /*616f0*/  IMAD.MOV.U32 R13, RZ, RZ, R25 ;  /* 0x000000ffff0d7224 */ /* 0x000fe400078e0019 */
[----:B------:R1:W-:Y:S01]  /*61700*/  STL [R1+0x1628], R25 ;  /* 0x0016281901007387 */ /* 0x0003e20000100800 */
[----:B------:R-:W-:-:S03]  /*61710*/  IMAD.X R26, R26, 0x1, R3, P1 ;  /* 0x000000011a1a7824 */ /* 0x000fc600008e0603 */
[----:B------:R2:W-:Y:S04]  /*61720*/  LDGSTS.E [R14+-0x7f000], [R12.64], P0 ;  /* 0x810000000c0e7fae */ /* 0x0005e80008121844 */
[----:B-1----:R-:W3:Y:S04]  /*61730*/  LDL.LU R25, [R1+0x1600] ;  /* 0x0016000001197983 */ /* 0x002ee80000300800 */
[----:B------:R-:W4:Y:S01]  /*61740*/  LDL.LU R23, [R1+0x1604] ;  /* 0x0016040001177983 */ /* 0x000f220000300800 */
[----:B--2---:R-:W-:-:S03]  /*61750*/  MOV R13, R26 ;  /* 0x0000001a000d7202 */ /* 0x004fc60000000f00 */
[----:B------:R-:W-:Y:S01]  /*61760*/  STL [R1+0x1624], R24 ;  /* 0x0016241801007387 */ /* 0x000fe20000100800 */
[----:B------:R-:W-:Y:S01]  /*61770*/  IMAD.MOV.U32 R12, RZ, RZ, R24 ;  /* 0x000000ffff0c7224 */ /* 0x000fe200078e0018 */
[----:B------:R-:W-:Y:S02]  /*61780*/  IADD3 R21, P1, R21, R17, RZ ;  /* 0x0000001115157210 */ /* 0x000fe40007f3e0ff */
[----:B------:R1:W-:Y:S03]  /*61790*/  STL [R1+0x1620], R26 ;  /* 0x0016201a01007387 */ /* 0x0003e60000100800 */
[----:B------:R-:W-:Y:S01]  /*617a0*/  IMAD.X R22, R22, 0x1, R3, P1 ;  /* 0x0000000116167824 */ /* 0x000fe200008e0603 */
[----:B------:R2:W-:Y:S04]  /*617b0*/  LDGSTS.E [R14+-0x7e000], [R12.64], P0 ;  /* 0x820000000c0e7fae */ /* 0x0005e80008121844 */
[----:B-1----:R-:W3:Y:S04]  /*617c0*/  LDL.LU R26, [R1+0x15f8] ;  /* 0x0015f800011a7983 */ /* 0x002ee80000300800 */
[----:B------:R-:W3:Y:S01]  /*617d0*/  LDL.LU R24, [R1+0x15fc] ;  /* 0x0015fc0001187983 */ /* 0x000ee20000300800 */
[----:B--2---:R-:W-:-:S03]  /*617e0*/  IMAD.MOV.U32 R13, RZ, RZ, R22 ;  /* 0x000000ffff0d7224 */ /* 0x004fc600078e0016 */
[----:B------:R-:W-:Y:S01]  /*617f0*/  STL [R1+0x161c], R21 ;  /* 0x00161c1501007387 */ /* 0x000fe20000100800 */
[----:B------:R-:W-:-:S03]  /*61800*/  IMAD.MOV.U32 R12, RZ, RZ, R21 ;  /* 0x000000ffff0c7224 */ /* 0x000fc600078e0015 */
[----:B------:R1:W-:Y:S01]  /*61810*/  STL [R1+0x1618], R22 ;  /* 0x0016181601007387 */ /* 0x0003e20000100800 */
[----:B------:R-:W-:-:S03]  /*61820*/  IADD3 R19, P1, R19, R17, RZ ;  /* 0x0000001113137210 */ /* 0x000fc60007f3e0ff */
[----:B------:R2:W-:Y:S04]  /*61830*/  LDGSTS.E [R14+-0x7d000], [R12.64], P0 ;  /* 0x830000000c0e7fae */ /* 0x0005e80008121844 */
[----:B-1----:R-:W3:Y:S04]  /*61840*/  LDL.LU R22, [R1+0x15f0] ;  /* 0x0015f00001167983 */ /* 0x002ee80000300800 */
[----:B------:R-:W3:Y:S01]  /*61850*/  LDL.LU R21, [R1+0x15f4] ;  /* 0x0015f40001157983 */ /* 0x000ee20000300800 */
[----:B------:R-:W-:Y:S02]  /*61860*/  IADD3.X R20, R20, R3, RZ, P1, !PT ;  /* 0x0000000314147210 */ /* 0x000fe40000ffe4ff */
[----:B------:R-:W-:Y:S01]  /*61870*/  IADD3 R15, P1, R15, R17, RZ ;  /* 0x000000110f0f7210 */ /* 0x000fe20007f3e0ff */
[----:B------:R-:W-:Y:S01]  /*61880*/  STL [R1+0x1614], R19 ;  /* 0x0016141301007387 */ /* 0x000fe20000100800 */
[----:B--2---:R-:W-:-:S02]  /*61890*/  IMAD.MOV.U32 R12, RZ, RZ, R19 ;  /* 0x000000ffff0c7224 */ /* 0x004fc400078e0013 */
[----:B------:R-:W-:Y:S01]  /*618a0*/  IMAD.MOV.U32 R13, RZ, RZ, R20 ;  /* 0x000000ffff0d7224 */ /* 0x000fe200078e0014 */
[----:B------:R1:W-:Y:S01]  /*618b0*/  STL [R1+0x1610], R20 ;  /* 0x0016101401007387 */ /* 0x0003e20000100800 */
[----:B------:R-:W-:-:S03]  /*618c0*/  IMAD.X R18, R18, 0x1, R3, P1 ;  /* 0x0000000112127824 */ /* 0x000fc600008e0603 */
[----:B------:R2:W-:Y:S04]  /*618d0*/  LDGSTS.E [R14+-0x7c000], [R12.64], P0 ;  /* 0x840000000c0e7fae */ /* 0x0005e80008121844 */
[----:B-1----:R-:W3:Y:S04]  /*618e0*/  LDL.LU R20, [R1+0x15e8] ;  /* 0x0015e80001147983 */ /* 0x002ee80000300800 */
[----:B------:R-:W3:Y:S01]  /*618f0*/  LDL.LU R19, [R1+0x15ec] ;  /* 0x0015ec0001137983 */ /* 0x000ee20000300800 */
[----:B--2---:R-:W-:-:S03]  /*61900*/  IMAD.MOV.U32 R13, RZ, RZ, R18 ;  /* 0x000000ffff0d7224 */ /* 0x004fc600078e0012 */
[----:B------:R-:W-:Y:S01]  /*61910*/  STL [R1+0x160c], R15 ;  /* 0x00160c0f01007387 */ /* 0x000fe20000100800 */
[----:B------:R-:W-:-:S03]  /*61920*/  MOV R12, R15 ;  /* 0x0000000f000c7202 */ /* 0x000fc60000000f00 */
[----:B------:R1:W-:Y:S04]  /*61930*/  STL [R1+0x1608], R18 ;  /* 0x0016081201007387 */ /* 0x0003e80000100800 */
[----:B------:R2:W-:Y:S04]  /*61940*/  LDGSTS.E [R14+-0x7b000], [R12.64], P0 ;  /* 0x850000000c0e7fae */ /* 0x0005e80008121844 */
[----:B-1----:R-:W3:Y:S04]  /*61950*/  LDL.LU R18, [R1+0x15e0] ;  /* 0x0015e00001127983 */ /* 0x002ee80000300800 */
[----:B------:R-:W3:Y:S01]  /*61960*/  LDL.LU R15, [R1+0x15e4] ;  /* 0x0015e400010f7983 */ /* 0x000ee20000300800 */
[----:B----4-:R-:W-:-:S05]  /*61970*/  IADD3 R23, P1, R23, R17, RZ ;  /* 0x0000001117177210 */ /* 0x010fca0007f3e0ff */
[----:B---3--:R-:W-:Y:S01]  /*61980*/  IMAD.X R25, R25, 0x1, R3, P1 ;  /* 0x0000000119197824 */ /* 0x008fe200008e0603 */
[----:B------:R-:W-:Y:S01]  /*61990*/  STL [R1+0x1604], R23 ;  /* 0x0016041701007387 */ /* 0x000fe20000100800 */
[----:B--2---:R-:W-:-:S03]  /*619a0*/  IMAD.MOV.U32 R12, RZ, RZ, R23 ;  /* 0x000000ffff0c7224 */ /* 0x004fc600078e0017 */
[----:B------:R1:W-:Y:S01]  /*619b0*/  STL [R1+0x1600], R25 ;  /* 0x0016001901007387 */ /* 0x0003e20000100800 */
[----:B------:R-:W-:-:S05]  /*619c0*/  MOV R13, R25 ;  /* 0x00000019000d7202 */ /* 0x000fca0000000f00 */
[----:B------:R2:W-:Y:S04]  /*619d0*/  LDGSTS.E [R14+-0x7a000], [R12.64], P0 ;  /* 0x860000000c0e7fae */ /* 0x0005e80008121844 */
[----:B-1----:R-:W3:Y:S01]  /*619e0*/  LDL.LU R25, [R1+0x15d8] ;  /* 0x0015d80001197983 */ /* 0x002ee20000300800 */
[----:B------:R-:W-:-:S03]  /*619f0*/  IADD3 R24, P1, R24, R17, RZ ;  /* 0x0000001118187210 */ /* 0x000fc60007f3e0ff */
[----:B------:R-:W4:Y:S02]  /*61a00*/  LDL.LU R23, [R1+0x15dc] ;  /* 0x0015dc0001177983 */ /* 0x000f240000300800 */
[----:B------:R-:W-:Y:S02]  /*61a10*/  IMAD.X R26, R26, 0x1, R3, P1 ;  /* 0x000000011a1a7824 */ /* 0x000fe400008e0603 */
[----:B------:R-:W-:Y:S01]  /*61a20*/  STL [R1+0x15fc], R24 ;  /* 0x0015fc1801007387 */ /* 0x000fe20000100800 */
[----:B--2---:R-:W-:Y:S02]  /*61a30*/  IMAD.MOV.U32 R12, RZ, RZ, R24 ;  /* 0x000000ffff0c7224 */ /* 0x004fe400078e0018 */
[----:B------:R-:W-:Y:S01]  /*61a40*/  IMAD.MOV.U32 R13, RZ, RZ, R26 ;  /* 0x000000ffff0d7224 */ /* 0x000fe200078e001a */
[----:B------:R1:W-:Y:S04]  /*61a50*/  STL [R1+0x15f8], R26 ;  /* 0x0015f81a01007387 */ /* 0x0003e80000100800 */
[----:B------:R2:W-:Y:S04]  /*61a60*/  LDGSTS.E [R14+-0x79000], [R12.64], P0 ;  /* 0x870000000c0e7fae */ /* 0x0005e80008121844 */
[----:B-1----:R-:W3:Y:S01]  /*61a70*/  LDL.LU R26, [R1+0x15d0] ;  /* 0x0015d000011a7983 */ /* 0x002ee20000300800 */
[----:B------:R-:W-:-:S03]  /*61a80*/  IADD3 R21, P1, R21, R17, RZ ;  /* 0x0000001115157210 */ /* 0x000fc60007f3e0ff */
[----:B------:R-:W3:Y:S01]  /*61a90*/  LDL.LU R24, [R1+0x15d4] ;  /* 0x0015d40001187983 */ /* 0x000ee20000300800 */
[----:B------:R-:W-:-:S03]  /*61aa0*/  IADD3.X R22, R22, R3, RZ, P1, !PT ;  /* 0x0000000316167210 */ /* 0x000fc60000ffe4ff */
[----:B------:R-:W-:Y:S01]  /*61ab0*/  STL [R1+0x15f4], R21 ;  /* 0x0015f41501007387 */ /* 0x000fe20000100800 */
[----:B--2---:R-:W-:Y:S02]  /*61ac0*/  IMAD.MOV.U32 R12, RZ, RZ, R21 ;  /* 0x000000ffff0c7224 */ /* 0x004fe400078e0015 */
[----:B------:R-:W-:Y:S01]  /*61ad0*/  IMAD.MOV.U32 R13, RZ, RZ, R22 ;  /* 0x000000ffff0d7224 */ /* 0x000fe200078e0016 */
[----:B------:R1:W-:Y:S04]  /*61ae0*/  STL [R1+0x15f0], R22 ;  /* 0x0015f01601007387 */ /* 0x0003e80000100800 */
[----:B------:R2:W-:Y:S04]  /*61af0*/  LDGSTS.E [R14+-0x78000], [R12.64], P0 ;  /* 0x880000000c0e7fae */ /* 0x0005e80008121844 */
[----:B-1----:R-:W3:Y:S04]  /*61b00*/  LDL.LU R22, [R1+0x15c8] ;  /* 0x0015c80001167983 */ /* 0x002ee80000300800 */
[----:B------:R-:W3:Y:S01]  /*61b10*/  LDL.LU R21, [R1+0x15cc] ;  /* 0x0015cc0001157983 */ /* 0x000ee20000300800 */
[----:B------:R-:W-:-:S05]  /*61b20*/  IADD3 R19, P1, R19, R17, RZ ;  /* 0x0000001113137210 */ /* 0x000fca0007f3e0ff */
[----:B------:R-:W-:Y:S01]  /*61b30*/  IMAD.X R20, R20, 0x1, R3, P1 ;  /* 0x0000000114147824 */ /* 0x000fe200008e0603 */
[----:B------:R-:W-:Y:S01]  /*61b40*/  STL [R1+0x15ec], R19 ;  /* 0x0015ec1301007387 */ /* 0x000fe20000100800 */
[----:B--2---:R-:W-:Y:S02]  /*61b50*/  MOV R12, R19 ;  /* 0x00000013000c7202 */ /* 0x004fe40000000f00 */
[----:B------:R-:W-:Y:S01]  /*61b60*/  IMAD.MOV.U32 R13, RZ, RZ, R20 ;  /* 0x000000ffff0d7224 */ /* 0x000fe200078e0014 */
[----:B------:R1:W-:Y:S04]  /*61b70*/  STL [R1+0x15e8], R20 ;  /* 0x0015e81401007387 */ /* 0x0003e80000100800 */
[----:B------:R2:W-:Y:S01]  /*61b80*/  LDGSTS.E [R14+-0x77000], [R12.64], P0 ;  /* 0x890000000c0e7fae */ /* 0x0005e20008121844 */
[----:B------:R-:W-:-:S03]  /*61b90*/  IADD3 R15, P1, R15, R17, RZ ;  /* 0x000000110f0f7210 */ /* 0x000fc60007f3e0ff */
[----:B-1----:R-:W3:Y:S04]  /*61ba0*/  LDL.LU R20, [R1+0x15c0] ;  /* 0x0015c00001147983 */ /* 0x002ee80000300800 */
[----:B------:R-:W3:Y:S01]  /*61bb0*/  LDL.LU R19, [R1+0x15c4] ;  /* 0x0015c40001137983 */ /* 0x000ee20000300800 */
[----:B------:R-:W-:-:S03]  /*61bc0*/  IMAD.X R18, R18, 0x1, R3, P1 ;  /* 0x0000000112127824 */ /* 0x000fc600008e0603 */
[----:B------:R-:W-:Y:S01]  /*61bd0*/  STL [R1+0x15e4], R15 ;  /* 0x0015e40f01007387 */ /* 0x000fe20000100800 */
[----:B--2---:R-:W-:Y:S01]  /*61be0*/  IMAD.MOV.U32 R12, RZ, RZ, R15 ;  /* 0x000000ffff0c7224 */ /* 0x004fe200078e000f */
[----:B------:R-:W-:Y:S02]  /*61bf0*/  MOV R13, R18 ;  /* 0x00000012000d7202 */ /* 0x000fe40000000f00 */
[----:B------:R1:W-:Y:S04]  /*61c00*/  STL [R1+0x15e0], R18 ;  /* 0x0015e01201007387 */ /* 0x0003e80000100800 */
[----:B------:R2:W-:Y:S04]  /*61c10*/  LDGSTS.E [R14+-0x76000], [R12.64], P0 ;  /* 0x8a0000000c0e7fae */ /* 0x0005e80008121844 */
[----:B-1----:R-:W3:Y:S04]  /*61c20*/  LDL.LU R18, [R1+0x15b8] ;  /* 0x0015b80001127983 */ /* 0x002ee80000300800 */
[----:B------:R-:W3:Y:S01]  /*61c30*/  LDL.LU R15, [R1+0x15bc] ;  /* 0x0015bc00010f7983 */ /* 0x000ee20000300800 */
[----:B----4-:R-:W-:-:S05]  /*61c40*/  IADD3 R23, P1, R23, R17, RZ ;  /* 0x0000001117177210 */ /* 0x010fca0007f3e0ff */
[----:B---3--:R-:W-:Y:S01]  /*61c50*/  IMAD.X R25, R25, 0x1, R3, P1 ;  /* 0x0000000119197824 */ /* 0x008fe200008e0603 */
[----:B------:R-:W-:Y:S01]  /*61c60*/  STL [R1+0x15dc], R23 ;  /* 0x0015dc1701007387 */ /* 0x000fe20000100800 */
[----:B--2---:R-:W-:Y:S02]  /*61c70*/  IMAD.MOV.U32 R12, RZ, RZ, R23 ;  /* 0x000000ffff0c7224 */ /* 0x004fe400078e0017 */
[----:B------:R-:W-:Y:S01]  /*61c80*/  IMAD.MOV.U32 R13, RZ, RZ, R25 ;  /* 0x000000ffff0d7224 */ /* 0x000fe200078e0019 */
[----:B------:R1:W-:Y:S04]  /*61c90*/  STL [R1+0x15d8], R25 ;  /* 0x0015d81901007387 */ /* 0x0003e80000100800 */
[----:B------:R2:W-:Y:S04]  /*61ca0*/  LDGSTS.E [R14+-0x75000], [R12.64], P0 ;  /* 0x8b0000000c0e7fae */ /* 0x0005e80008121844 */
[----:B-1----:R-:W3:Y:S01]  /*61cb0*/  LDL.LU R25, [R1+0x15b0] ;  /* 0x0015b00001197983 */ /* 0x002ee20000300800 */
[----:B------:R-:W-:-:S03]  /*61cc0*/  IADD3 R24, P1, R24, R17, RZ ;  /* 0x0000001118187210 */ /* 0x000fc60007f3e0ff */
[----:B------:R-:W4:Y:S01]  /*61cd0*/  LDL.LU R23, [R1+0x15b4] ;  /* 0x0015b40001177983 */ /* 0x000f220000300800 */
[----:B------:R-:W-:-:S03]  /*61ce0*/  IADD3.X R26, R26, R3, RZ, P1, !PT ;  /* 0x000000031a1a7210 */ /* 0x000fc60000ffe4ff */
[----:B------:R-:W-:Y:S01]  /*61cf0*/  STL [R1+0x15d4], R24 ;  /* 0x0015d41801007387 */ /* 0x000fe20000100800 */
[----:B--2---:R-:W-:Y:S02]  /*61d00*/  IMAD.MOV.U32 R12, RZ, RZ, R24 ;  /* 0x000000ffff0c7224 */ /* 0x004fe400078e0018 */
[----:B------:R-:W-:Y:S01]  /*61d10*/  IMAD.MOV.U32 R13, RZ, RZ, R26 ;  /* 0x000000ffff0d7224 */ /* 0x000fe200078e001a */
[----:B------:R1:W-:Y:S04]  /*61d20*/  STL [R1+0x15d0], R26 ;  /* 0x0015d01a01007387 */ /* 0x0003e80000100800 */
[----:B------:R2:W-:Y:S04]  /*61d30*/  LDGSTS.E [R14+-0x74000], [R12.64], P0 ;  /* 0x8c0000000c0e7fae */ /* 0x0005e80008121844 */
[----:B-1----:R-:W3:Y:S01]  /*61d40*/  LDL.LU R26, [R1+0x15a8] ;  /* 0x0015a800011a7983 */ /* 0x002ee20000300800 */
[----:B------:R-:W-:-:S03]  /*61d50*/  IADD3 R21, P1, R21, R17, RZ ;  /* 0x0000001115157210 */ /* 0x000fc60007f3e0ff */
[----:B------:R-:W3:Y:S02]  /*61d60*/  LDL.LU R24, [R1+0x15ac] ;  /* 0x0015ac0001187983 */ /* 0x000ee40000300800 */
[----:B------:R-:W-:Y:S02]  /*61d70*/  IMAD.X R22, R22, 0x1, R3, P1 ;  /* 0x0000000116167824 */ /* 0x000fe400008e0603 */
[----:B------:R-:W-:Y:S01]  /*61d80*/  STL [R1+0x15cc], R21 ;  /* 0x0015cc1501007387 */ /* 0x000fe20000100800 */
[----:B--2---:R-:W-:Y:S01]  /*61d90*/  MOV R12, R21 ;  /* 0x00000015000c7202 */ /* 0x004fe20000000f00 */
[----:B------:R-:W-:Y:S02]  /*61da0*/  IMAD.MOV.U32 R13, RZ, RZ, R22 ;  /* 0x000000ffff0d7224 */ /* 0x000fe400078e0016 */
[----:B------:R1:W-:Y:S04]  /*61db0*/  STL [R1+0x15c8], R22 ;  /* 0x0015c81601007387 */ /* 0x0003e80000100800 */
[----:B------:R2:W-:Y:S04]  /*61dc0*/  LDGSTS.E [R14+-0x73000], [R12.64], P0 ;  /* 0x8d0000000c0e7fae */ /* 0x0005e80008121844 */
[----:B-1----:R-:W3:Y:S04]  /*61dd0*/  LDL.LU R22, [R1+0x15a0] ;  /* 0x0015a00001167983 */ /* 0x002ee80000300800 */
[----:B------:R-:W3:Y:S01]  /*61de0*/  LDL.LU R21, [R1+0x15a4] ;  /* 0x0015a40001157983 */ /* 0x000ee20000300800 */
[----:B------:R-:W-:-:S05]  /*61df0*/  IADD3 R19, P1, R19, R17, RZ ;  /* 0x0000001113137210 */ /* 0x000fca0007f3e0ff */
[----:B------:R-:W-:Y:S01]  /*61e00*/  IMAD.X R20, R20, 0x1, R3, P1 ;  /* 0x0000000114147824 */ /* 0x000fe200008e0603 */
[----:B------:R-:W-:Y:S01]  /*61e10*/  STL [R1+0x15c4], R19 ;  /* 0x0015c41301007387 */ /* 0x000fe20000100800 */
[----:B--2---:R-:W-:-:S03]  /*61e20*/  IMAD.MOV.U32 R12, RZ, RZ, R19 ;  /* 0x000000ffff0c7224 */ /* 0x004fc600078e0013 */
[----:B------:R1:W-:Y:S01]  /*61e30*/  STL [R1+0x15c0], R20 ;  /* 0x0015c01401007387 */ /* 0x0003e20000100800 */
[----:B------:R-:W-:-:S05]  /*61e40*/  MOV R13, R20 ;  /* 0x00000014000d7202 */ /* 0x000fca0000000f00 */
[----:B------:R2:W-:Y:S04]  /*61e50*/  LDGSTS.E [R14+-0x72000], [R12.64], P0 ;  /* 0x8e0000000c0e7fae */ /* 0x0005e80008121844 */
[----:B-1----:R-:W3:Y:S01]  /*61e60*/  LDL.LU R20, [R1+0x1598] ;  /* 0x0015980001147983 */ /* 0x002ee20000300800 */
[----:B------:R-:W-:-:S03]  /*61e70*/  IADD3 R15, P1, R15, R17, RZ ;  /* 0x000000110f0f7210 */ /* 0x000fc60007f3e0ff */
[----:B------:R-:W3:Y:S02]  /*61e80*/  LDL.LU R19, [R1+0x159c] ;  /* 0x00159c0001137983 */ /* 0x000ee40000300800 */
[----:B------:R-:W-:Y:S02]  /*61e90*/  IMAD.X R18, R18, 0x1, R3, P1 ;  /* 0x0000000112127824 */ /* 0x000fe400008e0603 */
[----:B------:R-:W-:Y:S01]  /*61ea0*/  STL [R1+0x15bc], R15 ;  /* 0x0015bc0f01007387 */ /* 0x000fe20000100800 */
[----:B--2---:R-:W-:Y:S02]  /*61eb0*/  IMAD.MOV.U32 R12, RZ, RZ, R15 ;  /* 0x000000ffff0c7224 */ /* 0x004fe400078e000f */
[----:B------:R-:W-:Y:S01]  /*61ec0*/  IMAD.MOV.U32 R13, RZ, RZ, R18 ;  /* 0x000000ffff0d7224 */ /* 0x000fe200078e0012 */
[----:B------:R1:W-:Y:S04]  /*61ed0*/  STL [R1+0x15b8], R18 ;  /* 0x0015b81201007387 */ /* 0x0003e80000100800 */
[----:B------:R2:W-:Y:S04]  /*61ee0*/  LDGSTS.E [R14+-0x71000], [R12.64], P0 ;  /* 0x8f0000000c0e7fae */ /* 0x0005e80008121844 */
[----:B-1----:R-:W3:Y:S04]  /*61ef0*/  LDL.LU R18, [R1+0x1590] ;  /* 0x0015900001127983 */ /* 0x002ee80000300800 */
[----:B------:R-:W3:Y:S01]  /*61f00*/  LDL.LU R15, [R1+0x1594] ;  /* 0x00159400010f7983 */ /* 0x000ee20000300800 */
[----:B----4-:R-:W-:-:S04]  /*61f10*/  IADD3 R23, P1, R23, R17, RZ ;  /* 0x0000001117177210 */ /* 0x010fc80007f3e0ff */
[----:B---3--:R-:W-:Y:S01]  /*61f20*/  IADD3.X R25, R25, R3, RZ, P1, !PT ;  /* 0x0000000319197210 */ /* 0x008fe20000ffe4ff */
[----:B------:R-:W-:Y:S01]  /*61f30*/  STL [R1+0x15b4], R23 ;  /* 0x0015b41701007387 */ /* 0x000fe20000100800 */
[----:B--2---:R-:W-:-:S03]  /*61f40*/  IMAD.MOV.U32 R12, RZ, RZ, R23 ;  /* 0x000000ffff0c7224 */ /* 0x004fc600078e0017 */
[----:B------:R1:W-:Y:S01]  /*61f50*/  STL [R1+0x15b0], R25 ;  /* 0x0015b01901007387 */ /* 0x0003e20000100800 */
[----:B------:R-:W-:-:S05]  /*61f60*/  IMAD.MOV.U32 R13, RZ, RZ, R25 ;  /* 0x000000ffff0d7224 */ /* 0x000fca00078e0019 */
[----:B------:R2:W-:Y:S04]  /*61f70*/  LDGSTS.E [R14+-0x70000], [R12.64], P0 ;  /* 0x900000000c0e7fae */ /* 0x0005e80008121844 */
[----:B-1----:R-:W3:Y:S01]  /*61f80*/  LDL.LU R25, [R1+0x1588] ;  /* 0x0015880001197983 */ /* 0x002ee20000300800 */
[----:B------:R-:W-:-:S03]  /*61f90*/  IADD3 R24, P1, R24, R17, RZ ;  /* 0x0000001118187210 */ /* 0x000fc60007f3e0ff */
[----:B------:R-:W4:Y:S02]  /*61fa0*/  LDL.LU R23, [R1+0x158c] ;  /* 0x00158c0001177983 */ /* 0x000f240000300800 */
[----:B------:R-:W-:Y:S02]  /*61fb0*/  IMAD.X R26, R26, 0x1, R3, P1 ;  /* 0x000000011a1a7824 */ /* 0x000fe400008e0603 */
[----:B------:R-:W-:Y:S01]  /*61fc0*/  STL [R1+0x15ac], R24 ;  /* 0x0015ac1801007387 */ /* 0x000fe20000100800 */
[----:B--2---:R-:W-:Y:S01]  /*61fd0*/  MOV R12, R24 ;  /* 0x00000018000c7202 */ /* 0x004fe20000000f00 */
[----:B------:R-:W-:Y:S02]  /*61fe0*/  IMAD.MOV.U32 R13, RZ, RZ, R26 ;  /* 0x000000ffff0d7224 */ /* 0x000fe400078e001a */
[----:B------:R1:W-:Y:S04]  /*61ff0*/  STL [R1+0x15a8], R26 ;  /* 0x0015a81a01007387 */ /* 0x0003e80000100800 */
[----:B------:R2:W-:Y:S04]  /*62000*/  LDGSTS.E [R14+-0x6f000], [R12.64], P0 ;  /* 0x910000000c0e7fae */ /* 0x0005e80008121844 */
[----:B-1----:R-:W3:Y:S01]  /*62010*/  LDL.LU R26, [R1+0x1580] ;  /* 0x00158000011a7983 */ /* 0x002ee20000300800 */
[----:B------:R-:W-:-:S03]  /*62020*/  IADD3 R21, P1, R21, R17, RZ ;  /* 0x0000001115157210 */ /* 0x000fc60007f3e0ff */
[----:B------:R-:W3:Y:S02]  /*62030*/  LDL.LU R24, [R1+0x1584] ;  /* 0x0015840001187983 */ /* 0x000ee40000300800 */
[----:B------:R-:W-:Y:S02]  /*62040*/  IMAD.X R22, R22, 0x1, R3, P1 ;  /* 0x0000000116167824 */ /* 0x000fe400008e0603 */
[----:B------:R-:W-:Y:S01]  /*62050*/  STL [R1+0x15a4], R21 ;  /* 0x0015a41501007387 */ /* 0x000fe20000100800 */
[----:B--2---:R-:W-:-:S03]  /*62060*/  IMAD.MOV.U32 R12, RZ, RZ, R21 ;  /* 0x000000ffff0c7224 */ /* 0x004fc600078e0015 */
[----:B------:R1:W-:Y:S01]  /*62070*/  STL [R1+0x15a0], R22 ;  /* 0x0015a01601007387 */ /* 0x0003e20000100800 */
[----:B------:R-:W-:-:S05]  /*62080*/  MOV R13, R22 ;  /* 0x00000016000d7202 */ /* 0x000fca0000000f00 */
[----:B------:R2:W-:Y:S04]  /*62090*/  LDGSTS.E [R14+-0x6e000], [R12.64], P0 ;  /* 0x920000000c0e7fae */ /* 0x0005e80008121844 */
[----:B-1----:R-:W3:Y:S04]  /*620a0*/  LDL.LU R22, [R1+0x1578] ;  /* 0x0015780001167983 */ /* 0x002ee80000300800 */
[----:B------:R-:W3:Y:S01]  /*620b0*/  LDL.LU R21, [R1+0x157c] ;  /* 0x00157c0001157983 */ /* 0x000ee20000300800 */
[----:B------:R-:W-:-:S05]  /*620c0*/  IADD3 R19, P1, R19, R17, RZ ;  /* 0x0000001113137210 */ /* 0x000fca0007f3e0ff */
[----:B------:R-:W-:Y:S01]  /*620d0*/  IMAD.X R20, R20, 0x1, R3, P1 ;  /* 0x0000000114147824 */ /* 0x000fe200008e0603 */
        /* <DEDUP_REMOVED lines=16> */
[----:B----4-:R-:W-:-:S05]  /*621e0*/  IADD3 R23, P1, R23, R17, RZ ;  /* 0x0000001117177210 */ /* 0x010fca0007f3e0ff */
[----:B---3--:R-:W-:Y:S01]  /*621f0*/  IMAD.X R25, R25, 0x1, R3, P1 ;  /* 0x0000000119197824 */ /* 0x008fe200008e0603 */
[----:B------:R-:W-:Y:S01]  /*62200*/  STL [R1+0x158c], R23 ;  /* 0x00158c1701007387 */ /* 0x000fe20000100800 */
[----:B--2---:R-:W-:Y:S02]  /*62210*/  MOV R12, R23 ;  /* 0x00000017000c7202 */ /* 0x004fe40000000f00 */
[----:B------:R-:W-:Y:S01]  /*62220*/  IMAD.MOV.U32 R13, RZ, RZ, R25 ;  /* 0x000000ffff0d7224 */ /* 0x000fe200078e0019 */
[----:B------:R1:W-:Y:S04]  /*62230*/  STL [R1+0x1588], R25 ;  /* 0x0015881901007387 */ /* 0x0003e80000100800 */
[----:B------:R2:W-:Y:S04]  /*62240*/  LDGSTS.E [R14+-0x6b000], [R12.64], P0 ;  /* 0x950000000c0e7fae */ /* 0x0005e80008121844 */
[----:B-1----:R-:W3:Y:S01]  /*62250*/  LDL.LU R25, [R1+0x1560] ;  /* 0x0015600001197983 */ /* 0x002ee20000300800 */
[----:B------:R-:W-:-:S03]  /*62260*/  IADD3 R24, P1, R24, R17, RZ ;  /* 0x0000001118187210 */ /* 0x000fc60007f3e0ff */
[----:B------:R-:W4:Y:S02]  /*62270*/  LDL.LU R23, [R1+0x1564] ;  /* 0x0015640001177983 */ /* 0x000f240000300800 */
[----:B------:R-:W-:Y:S02]  /*62280*/  IMAD.X R26, R26, 0x1, R3, P1 ;  /* 0x000000011a1a7824 */ /* 0x000fe400008e0603 */
        /* <DEDUP_REMOVED lines=16> */
[----:B------:R-:W-:-:S04]  /*62390*/  IADD3 R19, P1, R19, R17, RZ ;  /* 0x0000001113137210 */ /* 0x000fc80007f3e0ff */
[----:B------:R-:W-:Y:S01]  /*623a0*/  IADD3.X R20, R20, R3, RZ, P1, !PT ;  /* 0x0000000314147210 */ /* 0x000fe20000ffe4ff */
[----:B------:R-:W-:Y:S01]  /*623b0*/  STL [R1+0x1574], R19 ;  /* 0x0015741301007387 */ /* 0x000fe20000100800 */
[----:B--2---:R-:W-:-:S03]  /*623c0*/  IMAD.MOV.U32 R12, RZ, RZ, R19 ;  /* 0x000000ffff0c7224 */ /* 0x004fc600078e0013 */
[----:B------:R1:W-:Y:S01]  /*623d0*/  STL [R1+0x1570], R20 ;  /* 0x0015701401007387 */ /* 0x0003e20000100800 */
[----:B------:R-:W-:-:S05]  /*623e0*/  IMAD.MOV.U32 R13, RZ, RZ, R20 ;  /* 0x000000ffff0d7224 */ /* 0x000fca00078e0014 */
        /* <DEDUP_REMOVED lines=53> */
[----:B------:R-:W-:-:S03]  /*62740*/  MOV R13, R18 ;  /* 0x00000012000d7202 */ /* 0x000fc60000000f00 */
[----:B------:R-:W2:Y:S01]  /*62750*/  S2R R32, SR_TID.X ;  /* 0x0000000000207919 */ /* 0x000ea20000002100 */
[----:B------:R-:W-:-:S03]  /*62760*/  IADD3 R2, R2, 0x100000, RZ ;  /* 0x0010000002027810 */ /* 0x000fc60007ffe0ff */
[----:B------:R2:W-:Y:S04]  /*62770*/  LDGSTS.E [R14+-0x62000], [R12.64], P0 ;  /* 0x9e0000000c0e7fae */ /* 0x0005e80008121844 */
[----:B-1----:R-:W3:Y:S04]  /*62780*/  LDL.LU R18, [R1+0x1518] ;  /* 0x0015180001127983 */ /* 0x002ee80000300800 */
[----:B------:R-:W3:Y:S01]  /*62790*/  LDL.LU R15, [R1+0x151c] ;  /* 0x00151c00010f7983 */ /* 0x000ee20000300800 */
[----:B--2---:R-:W-:Y:S02]  /*627a0*/  LOP3.LUT R33, R32, 0x7f, RZ, 0xc0, !PT ;  /* 0x0000007f20217812 */ /* 0x004fe400078ec0ff */
[----:B------:R-:W-:-:S02]  /*627b0*/  SHF.R.S32.HI R31, RZ, 0x7, R32 ;  /* 0x00000007ff1f7819 */ /* 0x000fc40000011420 */
[----:B------:R-:W-:Y:S02]  /*627c0*/  SHF.L.U32 R30, R33, 0x2, RZ ;  /* 0x00000002211e7819 */ /* 0x000fe400000006ff */
[----:B------:R-:W-:-:S04]  /*627d0*/  SGXT R31, R31, 0x1 ;  /* 0x000000011f1f781a */ /* 0x000fc80000000200 */
[----:B------:R-:W-:-:S04]  /*627e0*/  LOP3.LUT R30, R30, 0x210, R31, 0x78, !PT ;  /* 0x000002101e1e7812 */ /* 0x000fc800078e781f */
[----:B------:R-:W-:Y:S02]  /*627f0*/  LOP3.LUT R30, R30, 0x20, RZ, 0x3c, !PT ;  /* 0x000000201e1e7812 */ /* 0x000fe400078e3cff */
[----:B----4-:R-:W-:-:S05]  /*62800*/  IADD3 R23, P1, R23, R17, RZ ;  /* 0x0000001117177210 */ /* 0x010fca0007f3e0ff */
[----:B---3--:R-:W-:Y:S01]  /*62810*/  IMAD.X R25, R25, 0x1, R3, P1 ;  /* 0x0000000119197824 */ /* 0x008fe200008e0603 */
[----:B------:R-:W-:Y:S01]  /*62820*/  STL [R1+0x153c], R23 ;  /* 0x00153c1701007387 */ /* 0x000fe20000100800 */
[----:B------:R-:W-:Y:S02]  /*62830*/  IMAD.MOV.U32 R12, RZ, RZ, R23 ;  /* 0x000000ffff0c7224 */ /* 0x000fe400078e0017 */
        /* <DEDUP_REMOVED lines=8> */
[----:B--2---:R-:W-:Y:S02]  /*628c0*/  IMAD R2, R27, 0x20000, R30 ;  /* 0x000200001b027824 */ /* 0x004fe400078e021e */
[----:B------:R-:W-:Y:S01]  /*628d0*/  IMAD.MOV.U32 R12, RZ, RZ, R24 ;  /* 0x000000ffff0c7224 */ /* 0x000fe200078e0018 */
[----:B------:R1:W-:Y:S01]  /*628e0*/  STL [R1+0x1530], R26 ;  /* 0x0015301a01007387 */ /* 0x0003e20000100800 */
[----:B------:R-:W-:Y:S02]  /*628f0*/  MOV R13, R26 ;  /* 0x0000001a000d7202 */ /* 0x000fe40000000f00 */
[----:B------:R-:W-:-:S05]  /*62900*/  IADD3 R14, R2, 0x100000, RZ ;  /* 0x00100000020e7810 */ /* 0x000fca0007ffe0ff */
        /* <DEDUP_REMOVED lines=37> */
[----:B-1----:R-:W3:Y:S04]  /*62b60*/  LDL.LU R25, [R1+0x14e8] ;  /* 0x0014e80001197983 */ /* 0x002ee80000300800 */
[----:B------:R-:W4:Y:S01]  /*62b70*/  LDL.LU R23, [R1+0x14ec] ;  /* 0x0014ec0001177983 */ /* 0x000f220000300800 */
        /* <DEDUP_REMOVED lines=43> */
[----:B-1----:R-:W3:Y:S04]  /*62e30*/  LDL.LU R25, [R1+0x14c0] ;  /* 0x0014c00001197983 */ /* 0x002ee80000300800 */
[----:B------:R-:W4:Y:S01]  /*62e40*/  LDL.LU R23, [R1+0x14c4] ;  /* 0x0014c40001177983 */ /* 0x000f220000300800 */
        /* <DEDUP_REMOVED lines=43> */
[----:B-1----:R-:W3:Y:S04]  /*63100*/  LDL.LU R25, [R1+0x1498] ;  /* 0x0014980001197983 */ /* 0x002ee80000300800 */
[----:B------:R-:W4:Y:S01]  /*63110*/  LDL.LU R23, [R1+0x149c] ;  /* 0x00149c0001177983 */ /* 0x000f220000300800 */
        /* <DEDUP_REMOVED lines=43> */
[----:B-1----:R-:W3:Y:S04]  /*633d0*/  LDL.LU R25, [R1+0x1470] ;  /* 0x0014700001197983 */ /* 0x002ee80000300800 */
[----:B------:R-:W4:Y:S01]  /*633e0*/  LDL.LU R23, [R1+0x1474] ;  /* 0x0014740001177983 */ /* 0x000f220000300800 */
        /* <DEDUP_REMOVED lines=57> */
[----:B--2---:R-:W-:-:S03]  /*63780*/  IMAD.MOV.U32 R12, RZ, RZ, R21 ;  /* 0x000000ffff0c7224 */ /* 0x004fc600078e0015 */
[----:B------:R1:W-:Y:S01]  /*63790*/  STL [R1+0x1460], R22 ;  /* 0x0014601601007387 */ /* 0x0003e20000100800 */
[----:B------:R-:W-:-:S05]  /*637a0*/  IMAD.MOV.U32 R13, RZ, RZ, R22 ;  /* 0x000000ffff0d7224 */ /* 0x000fca00078e0016 */
        /* <DEDUP_REMOVED lines=18> */
[----:B------:R-:W2:Y:S04]  /*638d0*/  S2R R33, SR_TID.X ;  /* 0x0000000000217919 */ /* 0x000ea80000002100 */
[----:B------:R2:W-:Y:S04]  /*638e0*/  LDGSTS.E [R14+-0x63c00], [R12.64], P0 ;  /* 0x9c4000000c0e7fae */ /* 0x0005e80008121844 */
[----:B-1----:R-:W3:Y:S04]  /*638f0*/  LDL.LU R18, [R1+0x1428] ;  /* 0x0014280001127983 */ /* 0x002ee80000300800 */
[----:B------:R-:W3:Y:S01]  /*63900*/  LDL.LU R15, [R1+0x142c] ;  /* 0x00142c00010f7983 */ /* 0x000ee20000300800 */
[----:B------:R-:W-:-:S02]  /*63910*/  IADD3 R2, R2, 0x100000, RZ ;  /* 0x0010000002027810 */ /* 0x000fc40007ffe0ff */
[----:B--2---:R-:W-:-:S04]  /*63920*/  SHF.R.S32.HI R31, RZ, 0x7, R33 ;  /* 0x00000007ff1f7819 */ /* 0x004fc80000011421 */
[----:B------:R-:W-:Y:S02]  /*63930*/  SGXT R31, R31, 0x1 ;  /* 0x000000011f1f781a */ /* 0x000fe40000000200 */
[----:B----4-:R-:W-:-:S05]  /*63940*/  IADD3 R23, P1, R23, R17, RZ ;  /* 0x0000001117177210 */ /* 0x010fca0007f3e0ff */
[----:B---3--:R-:W-:Y:S02]  /*63950*/  IMAD.X R25, R25, 0x1, R3, P1 ;  /* 0x0000000119197824 */ /* 0x008fe400008e0603 */
[----:B------:R-:W-:Y:S02]  /*63960*/  IMAD.MOV.U32 R12, RZ, RZ, R23 ;  /* 0x000000ffff0c7224 */ /* 0x000fe400078e0017 */
[----:B------:R-:W-:Y:S01]  /*63970*/  IMAD.MOV.U32 R13, RZ, RZ, R25 ;  /* 0x000000ffff0d7224 */ /* 0x000fe200078e0019 */
[----:B------:R-:W-:Y:S04]  /*63980*/  STL [R1+0x144c], R23 ;  /* 0x00144c1701007387 */ /* 0x000fe80000100800 */
[----:B------:R1:W-:Y:S04]  /*63990*/  STL [R1+0x1448], R25 ;  /* 0x0014481901007387 */ /* 0x0003e80000100800 */
[----:B------:R2:W-:Y:S04]  /*639a0*/  LDGSTS.E [R14+-0x62c00], [R12.64], P0 ;  /* 0x9d4000000c0e7fae */ /* 0x0005e80008121844 */
[----:B-1----:R-:W3:Y:S01]  /*639b0*/  LDL.LU R25, [R1+0x1420] ;  /* 0x0014200001197983 */ /* 0x002ee20000300800 */
[----:B------:R-:W-:-:S03]  /*639c0*/  IADD3 R24, P1, R24, R17, RZ ;  /* 0x0000001118187210 */ /* 0x000fc60007f3e0ff */
[----:B------:R-:W4:Y:S01]  /*639d0*/  LDL.LU R23, [R1+0x1424] ;  /* 0x0014240001177983 */ /* 0x000f220000300800 */
[----:B------:R-:W-:Y:S01]  /*639e0*/  IADD3.X R26, R26, R3, RZ, P1, !PT ;  /* 0x000000031a1a7210 */ /* 0x000fe20000ffe4ff */
[----:B--2---:R-:W-:Y:S02]  /*639f0*/  IMAD.MOV.U32 R12, RZ, RZ, R24 ;  /* 0x000000ffff0c7224 */ /* 0x004fe400078e0018 */
[----:B------:R-:W-:Y:S02]  /*63a00*/  STL [R1+0x1444], R24 ;  /* 0x0014441801007387 */ /* 0x000fe40000100800 */
[----:B------:R-:W-:Y:S02]  /*63a10*/  IMAD.MOV.U32 R13, RZ, RZ, R26 ;  /* 0x000000ffff0d7224 */ /* 0x000fe400078e001a */
[----:B------:R1:W-:Y:S04]  /*63a20*/  STL [R1+0x1440], R26 ;  /* 0x0014401a01007387 */ /* 0x0003e80000100800 */
[----:B------:R2:W-:Y:S04]  /*63a30*/  LDGSTS.E [R14+-0x61c00], [R12.64], P0 ;  /* 0x9e4000000c0e7fae */ /* 0x0005e80008121844 */
[----:B-1----:R-:W3:Y:S01]  /*63a40*/  LDL.LU R26, [R1+0x1418] ;  /* 0x00141800011a7983 */ /* 0x002ee20000300800 */
[----:B------:R-:W-:-:S03]  /*63a50*/  IADD3 R21, P1, R21, R17, RZ ;  /* 0x0000001115157210 */ /* 0x000fc60007f3e0ff */
[----:B------:R-:W3:Y:S01]  /*63a60*/  LDL.LU R24, [R1+0x141c] ;  /* 0x00141c0001187983 */ /* 0x000ee20000300800 */
[----:B--2---:R-:W-:-:S03]  /*63a70*/  MOV R12, R21 ;  /* 0x00000015000c7202 */ /* 0x004fc60000000f00 */
[----:B------:R1:W-:Y:S01]  /*63a80*/  STL [R1+0x143c], R21 ;  /* 0x00143c1501007387 */ /* 0x0003e20000100800 */
[----:B------:R-:W-:Y:S01]  /*63a90*/  IMAD.X R22, R22, 0x1, R3, P1 ;  /* 0x0000000116167824 */ /* 0x000fe200008e0603 */
[----:B-1----:R-:W-:-:S04]  /*63aa0*/  LOP3.LUT R21, R33, 0x7f, RZ, 0xc0, !PT ;  /* 0x0000007f21157812 */ /* 0x002fc800078ec0ff */
[----:B------:R1:W-:Y:S01]  /*63ab0*/  STL [R1+0x1438], R22 ;  /* 0x0014381601007387 */ /* 0x0003e20000100800 */
[----:B------:R-:W-:Y:S02]  /*63ac0*/  IMAD.MOV.U32 R13, RZ, RZ, R22 ;  /* 0x000000ffff0d7224 */ /* 0x000fe400078e0016 */
[----:B------:R-:W-:-:S03]  /*63ad0*/  IMAD.SHL.U32 R30, R21, 0x4, RZ ;  /* 0x00000004151e7824 */ /* 0x000fc600078e00ff */
[----:B------:R2:W-:Y:S01]  /*63ae0*/  LDGSTS.E [R2+-0x60c00], [R12.64], P0 ;  /* 0x9f4000000c027fae */ /* 0x0005e20008121844 */
[----:B------:R-:W-:Y:S02]  /*63af0*/  IADD3 R19, P1, R19, R17, RZ ;  /* 0x0000001113137210 */ /* 0x000fe40007f3e0ff */
[----:B------:R-:W-:Y:S01]  /*63b00*/  LOP3.LUT R30, R30, 0x210, R31, 0x78, !PT ;  /* 0x000002101e1e7812 */ /* 0x000fe200078e781f */
[----:B-1----:R-:W3:Y:S04]  /*63b10*/  LDL.LU R22, [R1+0x1410] ;  /* 0x0014100001167983 */ /* 0x002ee80000300800 */
[----:B------:R-:W3:Y:S01]  /*63b20*/  LDL.LU R21, [R1+0x1414] ;  /* 0x0014140001157983 */ /* 0x000ee20000300800 */
[----:B------:R-:W-:Y:S02]  /*63b30*/  LOP3.LUT R30, R30, 0x40, RZ, 0x3c, !PT ;  /* 0x000000401e1e7812 */ /* 0x000fe400078e3cff */
[----:B------:R-:W-:Y:S01]  /*63b40*/  IADD3.X R20, R20, R3, RZ, P1, !PT ;  /* 0x0000000314147210 */ /* 0x000fe20000ffe4ff */
[----:B------:R-:W-:Y:S01]  /*63b50*/  STL [R1+0x1434], R19 ;  /* 0x0014341301007387 */ /* 0x000fe20000100800 */
[----:B--2---:R-:W-:-:S02]  /*63b60*/  IMAD.MOV.U32 R12, RZ, RZ, R19 ;  /* 0x000000ffff0c7224 */ /* 0x004fc400078e0013 */
[----:B------:R-:W-:Y:S01]  /*63b70*/  IMAD R2, R27, 0x20000, R30 ;  /* 0x000200001b027824 */ /* 0x000fe200078e021e */
[----:B------:R1:W-:Y:S01]  /*63b80*/  STL [R1+0x1430], R20 ;  /* 0x0014301401007387 */ /* 0x0003e20000100800 */
[----:B------:R-:W-:-:S03]  /*63b90*/  IMAD.MOV.U32 R13, RZ, RZ, R20 ;  /* 0x000000ffff0d7224 */ /* 0x000fc600078e0014 */
[----:B------:R-:W-:-:S05]  /*63ba0*/  IADD3 R14, R2, 0x100000, RZ ;  /* 0x00100000020e7810 */ /* 0x000fca0007ffe0ff */
        /* <DEDUP_REMOVED lines=279> */
[----:B-1----:R-:W2:Y:S04]  /*64d20*/  LDL.LU R18, [R1+0x130c] ;  /* 0x00130c0001127983 */ /* 0x002ea80000300800 */
[----:B------:R-:W2:Y:S01]  /*64d30*/  LDL.LU R15, [R1+0x1310] ;  /* 0x00131000010f7983 */ /* 0x000ea20000300800 */
[----:B------:R-:W-:-:S02]  /*64d40*/  SHF.R.S32.HI R29, RZ, 0x7, R29 ;  /* 0x00000007ff1d7819 */ /* 0x000fc4000001141d */
[----:B------:R-:W-:Y:S02]  /*64d50*/  SHF.L.U32 R28, R28, 0x2, RZ ;  /* 0x000000021c1c7819 */ /* 0x000fe400000006ff */
[----:B------:R-:W-:-:S04]  /*64d60*/  SGXT R29, R29, 0x1 ;  /* 0x000000011d1d781a */ /* 0x000fc80000000200 */
[----:B------:R-:W-:Y:S02]  /*64d70*/  LOP3.LUT R28, R28, 0x210, R29, 0x78, !PT ;  /* 0x000002101c1c7812 */ /* 0x000fe400078e781d */
[----:B------:R-:W-:Y:S02]  /*64d80*/  IADD3 R2, R2, 0x100000, RZ ;  /* 0x0010000002027810 */ /* 0x000fe40007ffe0ff */
[----:B------:R-:W-:-:S03]  /*64d90*/  LOP3.LUT R28, R28, 0x60, RZ, 0x3c, !PT ;  /* 0x000000601c1c7812 */ /* 0x000fc600078e3cff */
[----:B------:R1:W-:Y:S02]  /*64da0*/  LDGSTS.E [R2+-0x60800], [R12.64], P0 ;  /* 0x9f8000000c027fae */ /* 0x0003e40008121844 */
[----:B-1----:R-:W-:-:S05]  /*64db0*/  IMAD R2, R27, 0x20000, R28 ;  /* 0x000200001b027824 */ /* 0x002fca00078e021c */
[----:B------:R-:W-:Y:S02]  /*64dc0*/  IADD3 R14, R2, 0x100000, RZ ;  /* 0x00100000020e7810 */ /* 0x000fe40007ffe0ff */
[----:B----4-:R-:W-:-:S05]  /*64dd0*/  IADD3 R23, P1, R23, R17, RZ ;  /* 0x0000001117177210 */ /* 0x010fca0007f3e0ff */
[----:B---3--:R-:W-:Y:S01]  /*64de0*/  IMAD.X R25, R25, 0x1, R3, P1 ;  /* 0x0000000119197824 */ /* 0x008fe200008e0603 */
[----:B------:R-:W-:Y:S01]  /*64df0*/  STL [R1+0x1330], R23 ;  /* 0x0013301701007387 */ /* 0x000fe20000100800 */
[----:B------:R-:W-:-:S03]  /*64e00*/  IMAD.MOV.U32 R12, RZ, RZ, R23 ;  /* 0x000000ffff0c7224 */ /* 0x000fc600078e0017 */
[----:B------:R1:W-:Y:S01]  /*64e10*/  STL [R1+0x132c], R25 ;  /* 0x00132c1901007387 */ /* 0x0003e20000100800 */
[----:B------:R-:W-:-:S05]  /*64e20*/  MOV R13, R25 ;  /* 0x00000019000d7202 */ /* 0x000fca0000000f00 */
[----:B------:R3:W-:Y:S04]  /*64e30*/  LDGSTS.E [R14+-0x7f400], [R12.64], P0 ;  /* 0x80c000000c0e7fae */ /* 0x0007e80008121844 */
[----:B-1----:R-:W4:Y:S01]  /*64e40*/  LDL.LU R25, [R1+0x1304] ;  /* 0x0013040001197983 */ /* 0x002f220000300800 */
[----:B------:R-:W-:-:S03]  /*64e50*/  IADD3 R24, P1, R24, R17, RZ ;  /* 0x0000001118187210 */ /* 0x000fc60007f3e0ff */
[----:B------:R-:W4:Y:S02]  /*64e60*/  LDL.LU R23, [R1+0x1308] ;  /* 0x0013080001177983 */ /* 0x000f240000300800 */
[----:B------:R-:W-:Y:S02]  /*64e70*/  IMAD.X R26, R26, 0x1, R3, P1 ;  /* 0x000000011a1a7824 */ /* 0x000fe400008e0603 */
[----:B------:R-:W-:Y:S01]  /*64e80*/  STL [R1+0x1328], R24 ;  /* 0x0013281801007387 */ /* 0x000fe20000100800 */
[----:B---3--:R-:W-:Y:S02]  /*64e90*/  IMAD.MOV.U32 R12, RZ, RZ, R24 ;  /* 0x000000ffff0c7224 */ /* 0x008fe400078e0018 */
[----:B------:R-:W-:Y:S01]  /*64ea0*/  IMAD.MOV.U32 R13, RZ, RZ, R26 ;  /* 0x000000ffff0d7224 */ /* 0x000fe200078e001a */
[----:B------:R1:W-:Y:S04]  /*64eb0*/  STL [R1+0x1324], R26 ;  /* 0x0013241a01007387 */ /* 0x0003e80000100800 */
[----:B------:R3:W-:Y:S04]  /*64ec0*/  LDGSTS.E [R14+-0x7e400], [R12.64], P0 ;  /* 0x81c000000c0e7fae */ /* 0x0007e80008121844 */
[----:B-1----:R-:W4:Y:S04]  /*64ed0*/  LDL.LU R26, [R1+0x12fc] ;  /* 0x0012fc00011a7983 */ /* 0x002f280000300800 */
[----:B------:R-:W4:Y:S01]  /*64ee0*/  LDL.LU R24, [R1+0x1300] ;  /* 0x0013000001187983 */ /* 0x000f220000300800 */
[----:B------:R-:W-:-:S04]  /*64ef0*/  IADD3 R21, P1, R21, R17, RZ ;  /* 0x0000001115157210 */ /* 0x000fc80007f3e0ff */
[----:B------:R-:W-:Y:S01]  /*64f00*/  IADD3.X R22, R22, R3, RZ, P1, !PT ;  /* 0x0000000316167210 */ /* 0x000fe20000ffe4ff */
[----:B------:R-:W-:Y:S01]  /*64f10*/  STL [R1+0x1320], R21 ;  /* 0x0013201501007387 */ /* 0x000fe20000100800 */
[----:B---3--:R-:W-:-:S03]  /*64f20*/  IMAD.MOV.U32 R12, RZ, RZ, R21 ;  /* 0x000000ffff0c7224 */ /* 0x008fc600078e0015 */
[----:B------:R1:W-:Y:S01]  /*64f30*/  STL [R1+0x131c], R22 ;  /* 0x00131c1601007387 */ /* 0x0003e20000100800 */
[----:B------:R-:W-:-:S05]  /*64f40*/  IMAD.MOV.U32 R13, RZ, RZ, R22 ;  /* 0x000000ffff0d7224 */ /* 0x000fca00078e0016 */
[----:B------:R3:W-:Y:S04]  /*64f50*/  LDGSTS.E [R14+-0x7d400], [R12.64], P0 ;  /* 0x82c000000c0e7fae */ /* 0x0007e80008121844 */
[----:B-1----:R-:W4:Y:S04]  /*64f60*/  LDL.LU R22, [R1+0x12f4] ;  /* 0x0012f40001167983 */ /* 0x002f280000300800 */
[----:B------:R-:W4:Y:S01]  /*64f70*/  LDL.LU R21, [R1+0x12f8] ;  /* 0x0012f80001157983 */ /* 0x000f220000300800 */
[----:B------:R-:W-:-:S05]  /*64f80*/  IADD3 R19, P1, R19, R17, RZ ;  /* 0x0000001113137210 */ /* 0x000fca0007f3e0ff */
[----:B------:R-:W-:Y:S01]  /*64f90*/  IMAD.X R20, R20, 0x1, R3, P1 ;  /* 0x0000000114147824 */ /* 0x000fe200008e0603 */
[----:B------:R-:W-:Y:S01]  /*64fa0*/  STL [R1+0x1318], R19 ;  /* 0x0013181301007387 */ /* 0x000fe20000100800 */
[----:B---3--:R-:W-:Y:S02]  /*64fb0*/  MOV R12, R19 ;  /* 0x00000013000c7202 */ /* 0x008fe40000000f00 */
[----:B------:R-:W-:Y:S01]  /*64fc0*/  IMAD.MOV.U32 R13, RZ, RZ, R20 ;  /* 0x000000ffff0d7224 */ /* 0x000fe200078e0014 */
[----:B------:R1:W-:Y:S04]  /*64fd0*/  STL [R1+0x1314], R20 ;  /* 0x0013141401007387 */ /* 0x0003e80000100800 */
[----:B------:R3:W-:Y:S04]  /*64fe0*/  LDGSTS.E [R14+-0x7c400], [R12.64], P0 ;  /* 0x83c000000c0e7fae */ /* 0x0007e80008121844 */
[----:B-1----:R-:W4:Y:S01]  /*64ff0*/  LDL.LU R20, [R1+0x12ec] ;  /* 0x0012ec0001147983 */ /* 0x002f220000300800 */
[----:B--2---:R-:W-:-:S03]  /*65000*/  IADD3 R15, P1, R15, R17, RZ ;  /* 0x000000110f0f7210 */ /* 0x004fc60007f3e0ff */
[----:B------:R-:W2:Y:S02]  /*65010*/  LDL.LU R19, [R1+0x12f0] ;  /* 0x0012f00001137983 */ /* 0x000ea40000300800 */
[----:B------:R-:W-:Y:S02]  /*65020*/  IMAD.X R18, R18, 0x1, R3, P1 ;  /* 0x0000000112127824 */ /* 0x000fe400008e0603 */
[----:B------:R-:W-:Y:S01]  /*65030*/  STL [R1+0x1310], R15 ;  /* 0x0013100f01007387 */ /* 0x000fe20000100800 */
[----:B---3--:R-:W-:-:S03]  /*65040*/  IMAD.MOV.U32 R12, RZ, RZ, R15 ;  /* 0x000000ffff0c7224 */ /* 0x008fc600078e000f */
[----:B------:R1:W-:Y:S01]  /*65050*/  STL [R1+0x130c], R18 ;  /* 0x00130c1201007387 */ /* 0x0003e20000100800 */
[----:B------:R-:W-:-:S05]  /*65060*/  MOV R13, R18 ;  /* 0x00000012000d7202 */ /* 0x000fca0000000f00 */
[----:B------:R3:W-:Y:S04]  /*65070*/  LDGSTS.E [R14+-0x7b400], [R12.64], P0 ;  /* 0x84c000000c0e7fae */ /* 0x0007e80008121844 */
[----:B-1----:R-:W2:Y:S04]  /*65080*/  LDL.LU R18, [R1+0x12e4] ;  /* 0x0012e40001127983 */ /* 0x002ea80000300800 */
[----:B------:R-:W2:Y:S01]  /*65090*/  LDL.LU R15, [R1+0x12e8] ;  /* 0x0012e800010f7983 */ /* 0x000ea20000300800 */
[----:B----4-:R-:W-:-:S05]  /*650a0*/  IADD3 R23, P1, R23, R17, RZ ;  /* 0x0000001117177210 */ /* 0x010fca0007f3e0ff */
[----:B------:R-:W-:Y:S01]  /*650b0*/  IMAD.X R25, R25, 0x1, R3, P1 ;  /* 0x0000000119197824 */ /* 0x000fe200008e0603 */
[----:B------:R-:W-:Y:S01]  /*650c0*/  STL [R1+0x1308], R23 ;  /* 0x0013081701007387 */ /* 0x000fe20000100800 */
[----:B---3--:R-:W-:Y:S02]  /*650d0*/  IMAD.MOV.U32 R12, RZ, RZ, R23 ;  /* 0x000000ffff0c7224 */ /* 0x008fe400078e0017 */
[----:B------:R-:W-:Y:S01]  /*650e0*/  IMAD.MOV.U32 R13, RZ, RZ, R25 ;  /* 0x000000ffff0d7224 */ /* 0x000fe200078e0019 */
[----:B------:R1:W-:Y:S04]  /*650f0*/  STL [R1+0x1304], R25 ;  /* 0x0013041901007387 */ /* 0x0003e80000100800 */
[----:B------:R3:W-:Y:S04]  /*65100*/  LDGSTS.E [R14+-0x7a400], [R12.64], P0 ;  /* 0x85c000000c0e7fae */ /* 0x0007e80008121844 */
[----:B-1----:R-:W4:Y:S01]  /*65110*/  LDL.LU R25, [R1+0x12dc] ;  /* 0x0012dc0001197983 */ /* 0x002f220000300800 */
[----:B------:R-:W-:-:S03]  /*65120*/  IADD3 R24, P1, R24, R17, RZ ;  /* 0x0000001118187210 */ /* 0x000fc60007f3e0ff */
[----:B------:R-:W4:Y:S01]  /*65130*/  LDL.LU R23, [R1+0x12e0] ;  /* 0x0012e00001177983 */ /* 0x000f220000300800 */
[----:B------:R-:W-:Y:S01]  /*65140*/  IADD3.X R26, R26, R3, RZ, P1, !PT ;  /* 0x000000031a1a7210 */ /* 0x000fe20000ffe4ff */
[----:B---3--:R-:W-:Y:S02]  /*65150*/  IMAD.MOV.U32 R12, RZ, RZ, R24 ;  /* 0x000000ffff0c7224 */ /* 0x008fe400078e0018 */
[----:B------:R-:W-:Y:S02]  /*65160*/  STL [R1+0x1300], R24 ;  /* 0x0013001801007387 */ /* 0x000fe40000100800 */
[----:B------:R-:W-:Y:S02]  /*65170*/  IMAD.MOV.U32 R13, RZ, RZ, R26 ;  /* 0x000000ffff0d7224 */ /* 0x000fe400078e001a */
[----:B------:R1:W-:Y:S04]  /*65180*/  STL [R1+0x12fc], R26 ;  /* 0x0012fc1a01007387 */ /* 0x0003e80000100800 */
        /* <DEDUP_REMOVED lines=10> */
[----:B-1----:R-:W4:Y:S04]  /*65230*/  LDL.LU R22, [R1+0x12cc] ;  /* 0x0012cc0001167983 */ /* 0x002f280000300800 */
[----:B------:R-:W4:Y:S01]  /*65240*/  LDL.LU R21, [R1+0x12d0] ;  /* 0x0012d00001157983 */ /* 0x000f220000300800 */
[----:B--2---:R-:W-:-:S05]  /*65250*/  IADD3 R19, P1, R19, R17, RZ ;  /* 0x0000001113137210 */ /* 0x004fca0007f3e0ff */
[----:B------:R-:W-:Y:S01]  /*65260*/  IMAD.X R20, R20, 0x1, R3, P1 ;  /* 0x0000000114147824 */ /* 0x000fe200008e0603 */
[----:B------:R-:W-:Y:S01]  /*65270*/  STL [R1+0x12f0], R19 ;  /* 0x0012f01301007387 */ /* 0x000fe20000100800 */
[----:B---3--:R-:W-:-:S03]  /*65280*/  IMAD.MOV.U32 R12, RZ, RZ, R19 ;  /* 0x000000ffff0c7224 */ /* 0x008fc600078e0013 */
        /* <DEDUP_REMOVED lines=15> */
[----:B------:R-:W-:Y:S01]  /*65380*/  IADD3.X R25, R25, R3, RZ, P1, !PT ;  /* 0x0000000319197210 */ /* 0x000fe20000ffe4ff */
[----:B------:R-:W-:Y:S01]  /*65390*/  STL [R1+0x12e0], R23 ;  /* 0x0012e01701007387 */ /* 0x000fe20000100800 */
[----:B--2---:R-:W-:-:S03]  /*653a0*/  IMAD.MOV.U32 R12, RZ, RZ, R23 ;  /* 0x000000ffff0c7224 */ /* 0x004fc600078e0017 */
[----:B------:R1:W-:Y:S01]  /*653b0*/  STL [R1+0x12dc], R25 ;  /* 0x0012dc1901007387 */ /* 0x0003e20000100800 */
[----:B------:R-:W-:-:S05]  /*653c0*/  IMAD.MOV.U32 R13, RZ, RZ, R25 ;  /* 0x000000ffff0d7224 */ /* 0x000fca00078e0019 */
[----:B------:R2:W-:Y:S04]  /*653d0*/  LDGSTS.E [R14+-0x75400], [R12.64], P0 ;  /* 0x8ac000000c0e7fae */ /* 0x0005e80008121844 */
[----:B-1----:R-:W4:Y:S01]  /*653e0*/  LDL.LU R25, [R1+0x12b4] ;  /* 0x0012b40001197983 */ /* 0x002f220000300800 */
[----:B------:R-:W-:-:S03]  /*653f0*/  IADD3 R24, P1, R24, R17, RZ ;  /* 0x0000001118187210 */ /* 0x000fc60007f3e0ff */
[----:B------:R-:W4:Y:S02]  /*65400*/  LDL.LU R23, [R1+0x12b8] ;  /* 0x0012b80001177983 */ /* 0x000f240000300800 */
[----:B------:R-:W-:Y:S02]  /*65410*/  IMAD.X R26, R26, 0x1, R3, P1 ;  /* 0x000000011a1a7824 */ /* 0x000fe400008e0603 */
[----:B------:R1:W-:Y:S01]  /*65420*/  STL [R1+0x12d8], R24 ;  /* 0x0012d81801007387 */ /* 0x0003e20000100800 */
[----:B--2---:R-:W-:Y:S01]  /*65430*/  MOV R12, R24 ;  /* 0x00000018000c7202 */ /* 0x004fe20000000f00 */
[----:B------:R-:W-:Y:S02]  /*65440*/  IMAD.MOV.U32 R13, RZ, RZ, R26 ;  /* 0x000000ffff0d7224 */ /* 0x000fe400078e001a */
[----:B------:R-:W-:Y:S04]  /*65450*/  STL [R1+0x12d4], R26 ;  /* 0x0012d41a01007387 */ /* 0x000fe80000100800 */
[----:B------:R-:W2:Y:S04]  /*65460*/  LDL.LU R27, [R1+0x12ac] ;  /* 0x0012ac00011b7983 */ /* 0x000ea80000300800 */
[----:B-1----:R-:W2:Y:S04]  /*65470*/  LDL.LU R24, [R1+0x12b0] ;  /* 0x0012b00001187983 */ /* 0x002ea80000300800 */
[----:B------:R1:W-:Y:S01]  /*65480*/  LDGSTS.E [R14+-0x74400], [R12.64], P0 ;  /* 0x8bc000000c0e7fae */ /* 0x0003e20008121844 */
[----:B------:R-:W-:-:S05]  /*65490*/  IADD3 R21, P1, R21, R17, RZ ;  /* 0x0000001115157210 */ /* 0x000fca0007f3e0ff */
[----:B------:R-:W-:Y:S01]  /*654a0*/  IMAD.X R22, R22, 0x1, R3, P1 ;  /* 0x0000000116167824 */ /* 0x000fe200008e0603 */
[----:B------:R-:W-:Y:S01]  /*654b0*/  STL [R1+0x12d0], R21 ;  /* 0x0012d01501007387 */ /* 0x000fe20000100800 */
[----:B-1----:R-:W-:-:S03]  /*654c0*/  IMAD.MOV.U32 R12, RZ, RZ, R21 ;  /* 0x000000ffff0c7224 */ /* 0x002fc600078e0015 */
[----:B------:R1:W-:Y:S01]  /*654d0*/  STL [R1+0x12cc], R22 ;  /* 0x0012cc1601007387 */ /* 0x0003e20000100800 */
[----:B------:R-:W-:-:S05]  /*654e0*/  MOV R13, R22 ;  /* 0x00000016000d7202 */ /* 0x000fca0000000f00 */
[----:B------:R3:W-:Y:S04]  /*654f0*/  LDGSTS.E [R14+-0x73400], [R12.64], P0 ;  /* 0x8cc000000c0e7fae */ /* 0x0007e80008121844 */
[----:B-1----:R-:W2:Y:S04]  /*65500*/  LDL.LU R22, [R1+0x12a4] ;  /* 0x0012a40001167983 */ /* 0x002ea80000300800 */
[----:B------:R-:W2:Y:S01]  /*65510*/  LDL.LU R21, [R1+0x12a8] ;  /* 0x0012a80001157983 */ /* 0x000ea20000300800 */
[----:B---3--:R-:W-:-:S05]  /*65520*/  IADD3 R19, P1, R19, R17, RZ ;  /* 0x0000001113137210 */ /* 0x008fca0007f3e0ff */
[----:B------:R-:W-:Y:S01]  /*65530*/  IMAD.X R20, R20, 0x1, R3, P1 ;  /* 0x0000000114147824 */ /* 0x000fe200008e0603 */
[----:B------:R-:W-:Y:S01]  /*65540*/  STL [R1+0x12c8], R19 ;  /* 0x0012c81301007387 */ /* 0x000fe20000100800 */
[----:B------:R-:W-:Y:S02]  /*65550*/  IMAD.MOV.U32 R12, RZ, RZ, R19 ;  /* 0x000000ffff0c7224 */ /* 0x000fe400078e0013 */
[----:B------:R-:W-:Y:S01]  /*65560*/  IMAD.MOV.U32 R13, RZ, RZ, R20 ;  /* 0x000000ffff0d7224 */ /* 0x000fe200078e0014 */
[----:B------:R1:W-:Y:S04]  /*65570*/  STL [R1+0x12c4], R20 ;  /* 0x0012c41401007387 */ /* 0x0003e80000100800 */
[----:B------:R3:W-:Y:S04]  /*65580*/  LDGSTS.E [R14+-0x72400], [R12.64], P0 ;  /* 0x8dc000000c0e7fae */ /* 0x0007e80008121844 */
[----:B-1----:R-:W2:Y:S01]  /*65590*/  LDL.LU R20, [R1+0x129c] ;  /* 0x00129c0001147983 */ /* 0x002ea20000300800 */
[----:B------:R-:W-:-:S03]  /*655a0*/  IADD3 R15, P1, R15, R17, RZ ;  /* 0x000000110f0f7210 */ /* 0x000fc60007f3e0ff */
[----:B------:R-:W2:Y:S01]  /*655b0*/  LDL.LU R19, [R1+0x12a0] ;  /* 0x0012a00001137983 */ /* 0x000ea20000300800 */
[----:B------:R-:W-:-:S03]  /*655c0*/  IADD3.X R18, R18, R3, RZ, P1, !PT ;  /* 0x0000000312127210 */ /* 0x000fc60000ffe4ff */
[----:B------:R-:W-:Y:S01]  /*655d0*/  STL [R1+0x12c0], R15 ;  /* 0x0012c00f01007387 */ /* 0x000fe20000100800 */
[----:B---3--:R-:W-:-:S03]  /*655e0*/  IMAD.MOV.U32 R12, RZ, RZ, R15 ;  /* 0x000000ffff0c7224 */ /* 0x008fc600078e000f */
[----:B------:R1:W-:Y:S01]  /*655f0*/  STL [R1+0x12bc], R18 ;  /* 0x0012bc1201007387 */ /* 0x0003e20000100800 */
[----:B------:R-:W-:-:S05]  /*65600*/  IMAD.MOV.U32 R13, RZ, RZ, R18 ;  /* 0x000000ffff0d7224 */ /* 0x000fca00078e0012 */
[----:B------:R3:W-:Y:S04]  /*65610*/  LDGSTS.E [R14+-0x71400], [R12.64], P0 ;  /* 0x8ec000000c0e7fae */ /* 0x0007e80008121844 */
[----:B-1----:R-:W2:Y:S04]  /*65620*/  LDL.LU R18, [R1+0x1294] ;  /* 0x0012940001127983 */ /* 0x002ea80000300800 */
[----:B------:R-:W2:Y:S01]  /*65630*/  LDL.LU R15, [R1+0x1298] ;  /* 0x00129800010f7983 */ /* 0x000ea20000300800 */
[----:B----4-:R-:W-:-:S05]  /*65640*/  IADD3 R23, P1, R23, R17, RZ ;  /* 0x0000001117177210 */ /* 0x010fca0007f3e0ff */
[----:B------:R-:W-:Y:S01]  /*65650*/  IMAD.X R25, R25, 0x1, R3, P1 ;  /* 0x0000000119197824 */ /* 0x000fe200008e0603 */
[----:B------:R-:W-:Y:S01]  /*65660*/  STL [R1+0x12b8], R23 ;  /* 0x0012b81701007387 */ /* 0x000fe20000100800 */
[----:B---3--:R-:W-:Y:S02]  /*65670*/  MOV R12, R23 ;  /* 0x00000017000c7202 */ /* 0x008fe40000000f00 */
[----:B------:R-:W-:Y:S01]  /*65680*/  IMAD.MOV.U32 R13, RZ, RZ, R25 ;  /* 0x000000ffff0d7224 */ /* 0x000fe200078e0019 */
[----:B------:R1:W-:Y:S04]  /*65690*/  STL [R1+0x12b4], R25 ;  /* 0x0012b41901007387 */ /* 0x0003e80000100800 */
[----:B------:R-:W3:Y:S01]  /*656a0*/  LDL.LU R26, [R1+0x128c] ;  /* 0x00128c00011a7983 */ /* 0x000ee20000300800 */
[----:B--2---:R-:W-:-:S03]  /*656b0*/  IADD3 R24, P1, R24, R17, RZ ;  /* 0x0000001118187210 */ /* 0x004fc60007f3e0ff */
[----:B------:R2:W-:Y:S04]  /*656c0*/  LDGSTS.E [R14+-0x70400], [R12.64], P0 ;  /* 0x8fc000000c0e7fae */ /* 0x0005e80008121844 */
[----:B-1----:R-:W4:Y:S01]  /*656d0*/  LDL.LU R25, [R1+0x1290] ;  /* 0x0012900001197983 */ /* 0x002f220000300800 */
[----:B------:R-:W-:-:S03]  /*656e0*/  IMAD.X R27, R27, 0x1, R3, P1 ;  /* 0x000000011b1b7824 */ /* 0x000fc600008e0603 */
[----:B------:R-:W3:Y:S01]  /*656f0*/  LDL.LU R23, [R1+0x1288] ;  /* 0x0012880001177983 */ /* 0x000ee20000300800 */
[----:B--2---:R-:W-:Y:S01]  /*65700*/  IMAD.MOV.U32 R12, RZ, RZ, R24 ;  /* 0x000000ffff0c7224 */ /* 0x004fe200078e0018 */
[----:B------:R-:W-:Y:S02]  /*65710*/  MOV R13, R27 ;  /* 0x0000001b000d7202 */ /* 0x000fe40000000f00 */
[----:B------:R1:W-:Y:S04]  /*65720*/  STL [R1+0x12b0], R24 ;  /* 0x0012b01801007387 */ /* 0x0003e80000100800 */
[----:B------:R-:W-:Y:S04]  /*65730*/  STL [R1+0x12ac], R27 ;  /* 0x0012ac1b01007387 */ /* 0x000fe80000100800 */
[----:B------:R2:W-:Y:S04]  /*65740*/  LDGSTS.E [R14+-0x6f400], [R12.64], P0 ;  /* 0x90c000000c0e7fae */ /* 0x0005e80008121844 */
[----:B-1----:R-:W3:Y:S01]  /*65750*/  LDL.LU R24, [R1+0x1284] ;  /* 0x0012840001187983 */ /* 0x002ee20000300800 */
        /* <DEDUP_REMOVED lines=28> */
[--C-:B---3--:R-:W-:Y:S01]  /*65920*/  IMAD.X R26, R26, 0x1, R3.reuse, P1 ;  /* 0x000000011a1a7824 */ /* 0x108fe200008e0603 */
[----:B------:R-:W-:Y:S01]  /*65930*/  IADD3 R23, P1, R23, R17, RZ ;  /* 0x0000001117177210 */ /* 0x000fe20007f3e0ff */
[----:B------:R-:W-:Y:S04]  /*65940*/  STL [R1+0x1290], R25 ;  /* 0x0012901901007387 */ /* 0x000fe80000100800 */
[----:B------:R1:W-:Y:S04]  /*65950*/  STL [R1+0x128c], R26 ;  /* 0x00128c1a01007387 */ /* 0x0003e80000100800 */
[----:B------:R-:W3:Y:S01]  /*65960*/  LDL.LU R29, [R1+0x1268] ;  /* 0x00126800011d7983 */ /* 0x000ee20000300800 */
[----:B------:R-:W-:-:S03]  /*65970*/  IMAD.X R24, R24, 0x1, R3, P1 ;  /* 0x0000000118187824 */ /* 0x000fc600008e0603 */
[----:B------:R-:W-:Y:S04]  /*65980*/  STL [R1+0x1288], R23 ;  /* 0x0012881701007387 */ /* 0x000fe80000100800 */
[----:B------:R4:W-:Y:S04]  /*65990*/  STL [R1+0x1284], R24 ;  /* 0x0012841801007387 */ /* 0x0009e80000100800 */
[----:B------:R-:W3:Y:S04]  /*659a0*/  LDL.LU R30, [R1+0x1264] ;  /* 0x00126400011e7983 */ /* 0x000ee80000300800 */
[----:B------:R-:W3:Y:S01]  /*659b0*/  LDL.LU R28, [R1+0x125c] ;  /* 0x00125c00011c7983 */ /* 0x000ee20000300800 */
[----:B--2---:R-:W-:-:S03]  /*659c0*/  IMAD.MOV.U32 R12, RZ, RZ, R25 ;  /* 0x000000ffff0c7224 */ /* 0x004fc600078e0019 */
[----:B------:R-:W2:Y:S01]  /*659d0*/  LDL.LU R27, [R1+0x1260] ;  /* 0x00126000011b7983 */ /* 0x000ea20000300800 */
[----:B------:R-:W-:-:S05]  /*659e0*/  MOV R13, R26 ;  /* 0x0000001a000d7202 */ /* 0x000fca0000000f00 */
[----:B------:R1:W-:Y:S01]  /*659f0*/  LDGSTS.E [R14+-0x6b400], [R12.64], P0 ;  /* 0x94c000000c0e7fae */ /* 0x0003e20008121844 */
[----:B------:R-:W-:-:S04]  /*65a00*/  IADD3 R21, P1, R21, R17, RZ ;  /* 0x0000001115157210 */ /* 0x000fc80007f3e0ff */
[----:B------:R-:W-:Y:S01]  /*65a10*/  IADD3.X R22, R22, R3, RZ, P1, !PT ;  /* 0x0000000316167210 */ /* 0x000fe20000ffe4ff */
[----:B------:R-:W-:Y:S04]  /*65a20*/  STL [R1+0x1280], R21 ;  /* 0x0012801501007387 */ /* 0x000fe80000100800 */
[----:B------:R4:W-:Y:S04]  /*65a30*/  STL [R1+0x127c], R22 ;  /* 0x00127c1601007387 */ /* 0x0009e80000100800 */
[----:B-1----:R-:W2:Y:S04]  /*65a40*/  LDL.LU R26, [R1+0x1254] ;  /* 0x00125400011a7983 */ /* 0x002ea80000300800 */
[----:B------:R-:W2:Y:S01]  /*65a50*/  LDL.LU R25, [R1+0x1258] ;  /* 0x0012580001197983 */ /* 0x000ea20000300800 */
[----:B------:R-:W-:-:S02]  /*65a60*/  IMAD.MOV.U32 R13, RZ, RZ, R24 ;  /* 0x000000ffff0d7224 */ /* 0x000fc400078e0018 */
[----:B------:R-:W-:Y:S01]  /*65a70*/  IMAD.MOV.U32 R12, RZ, RZ, R23 ;  /* 0x000000ffff0c7224 */ /* 0x000fe200078e0017 */
[----:B----4-:R-:W4:Y:S04]  /*65a80*/  LDL.LU R24, [R1+0x124c] ;  /* 0x00124c0001187983 */ /* 0x010f280000300800 */
[----:B------:R-:W4:Y:S01]  /*65a90*/  LDL.LU R23, [R1+0x1250] ;  /* 0x0012500001177983 */ /* 0x000f220000300800 */
[----:B------:R-:W-:-:S03]  /*65aa0*/  IADD3 R19, P1, R19, R17, RZ ;  /* 0x0000001113137210 */ /* 0x000fc60007f3e0ff */
[----:B------:R1:W-:Y:S02]  /*65ab0*/  LDGSTS.E [R14+-0x6a400], [R12.64], P0 ;  /* 0x95c000000c0e7fae */ /* 0x0003e40008121844 */
[----:B------:R-:W-:Y:S02]  /*65ac0*/  IMAD.X R20, R20, 0x1, R3, P1 ;  /* 0x0000000114147824 */ /* 0x000fe400008e0603 */
[----:B------:R1:W-:Y:S04]  /*65ad0*/  STL [R1+0x1278], R19 ;  /* 0x0012781301007387 */ /* 0x0003e80000100800 */
[----:B------:R1:W-:Y:S02]  /*65ae0*/  STL [R1+0x1274], R20 ;  /* 0x0012741401007387 */ /* 0x0003e40000100800 */
[----:B-1----:R-:W-:-:S02]  /*65af0*/  IMAD.MOV.U32 R13, RZ, RZ, R22 ;  /* 0x000000ffff0d7224 */ /* 0x002fc400078e0016 */
[----:B------:R-:W-:Y:S01]  /*65b00*/  IMAD.MOV.U32 R12, RZ, RZ, R21 ;  /* 0x000000ffff0c7224 */ /* 0x000fe200078e0015 */
[----:B------:R-:W4:Y:S04]  /*65b10*/  LDL.LU R22, [R1+0x1244] ;  /* 0x0012440001167983 */ /* 0x000f280000300800 */
[----:B------:R-:W4:Y:S01]  /*65b20*/  LDL.LU R21, [R1+0x1248] ;  /* 0x0012480001157983 */ /* 0x000f220000300800 */
[----:B------:R-:W-:-:S03]  /*65b30*/  IADD3 R15, P1, R15, R17, RZ ;  /* 0x000000110f0f7210 */ /* 0x000fc60007f3e0ff */
[----:B------:R1:W-:Y:S02]  /*65b40*/  LDGSTS.E [R14+-0x69400], [R12.64], P0 ;  /* 0x96c000000c0e7fae */ /* 0x0003e40008121844 */
[----:B------:R-:W-:Y:S01]  /*65b50*/  IMAD.X R18, R18, 0x1, R3, P1 ;  /* 0x0000000112127824 */ /* 0x000fe200008e0603 */
[----:B-1----:R-:W-:Y:S01]  /*65b60*/  MOV R12, R19 ;  /* 0x00000013000c7202 */ /* 0x002fe20000000f00 */
[----:B------:R-:W-:Y:S01]  /*65b70*/  IMAD.MOV.U32 R13, RZ, RZ, R20 ;  /* 0x000000ffff0d7224 */ /* 0x000fe200078e0014 */
[----:B------:R-:W4:Y:S04]  /*65b80*/  LDL.LU R19, [R1+0x1240] ;  /* 0x0012400001137983 */ /* 0x000f280000300800 */
[----:B------:R-:W-:Y:S04]  /*65b90*/  STL [R1+0x1270], R15 ;  /* 0x0012700f01007387 */ /* 0x000fe80000100800 */
[----:B------:R1:W-:Y:S04]  /*65ba0*/  STL [R1+0x126c], R18 ;  /* 0x00126c1201007387 */ /* 0x0003e80000100800 */
[----:B------:R1:W-:Y:S04]  /*65bb0*/  LDGSTS.E [R14+-0x68400], [R12.64], P0 ;  /* 0x97c000000c0e7fae */ /* 0x0003e80008121844 */
[----:B------:R-:W4:Y:S01]  /*65bc0*/  LDL.LU R20, [R1+0x123c] ;  /* 0x00123c0001147983 */ /* 0x000f220000300800 */
[----:B-1----:R-:W-:Y:S01]  /*65bd0*/  MOV R13, R18 ;  /* 0x00000012000d7202 */ /* 0x002fe20000000f00 */
[----:B------:R-:W-:-:S02]  /*65be0*/  IMAD.MOV.U32 R12, RZ, RZ, R15 ;  /* 0x000000ffff0c7224 */ /* 0x000fc400078e000f */
[----:B------:R-:W4:Y:S04]  /*65bf0*/  LDL.LU R18, [R1+0x1234] ;  /* 0x0012340001127983 */ /* 0x000f280000300800 */
[----:B------:R-:W4:Y:S04]  /*65c00*/  LDL.LU R15, [R1+0x1238] ;  /* 0x00123800010f7983 */ /* 0x000f280000300800 */
[----:B------:R1:W-:Y:S01]  /*65c10*/  LDGSTS.E [R14+-0x67400], [R12.64], P0 ;  /* 0x98c000000c0e7fae */ /* 0x0003e20008121844 */
[----:B------:R-:W-:Y:S02]  /*65c20*/  IADD3 R16, R16, 0x1, RZ ;  /* 0x0000000110107810 */ /* 0x000fe40007ffe0ff */
[----:B------:R-:W-:-:S02]  /*65c30*/  IADD3 R2, R2, 0x100000, RZ ;  /* 0x0010000002027810 */ /* 0x000fc40007ffe0ff */
[----:B---3--:R-:W-:-:S05]  /*65c40*/  IADD3 R29, P1, R29, R17, RZ ;  /* 0x000000111d1d7210 */ /* 0x008fca0007f3e0ff */
[----:B-1----:R-:W-:Y:S02]  /*65c50*/  IMAD.MOV.U32 R12, RZ, RZ, R29 ;  /* 0x000000ffff0c7224 */ /* 0x002fe400078e001d */
[----:B------:R-:W-:-:S04]  /*65c60*/  IMAD.X R30, R30, 0x1, R3, P1 ;  /* 0x000000011e1e7824 */ /* 0x000fc800008e0603 */
[----:B------:R-:W-:Y:S01]  /*65c70*/  IMAD.MOV.U32 R13, RZ, RZ, R30 ;  /* 0x000000ffff0d7224 */ /* 0x000fe200078e001e */
[----:B--2---:R-:W-:-:S04]  /*65c80*/  IADD3 R27, P1, R27, R17, RZ ;  /* 0x000000111b1b7210 */ /* 0x004fc80007f3e0ff */
[----:B------:R1:W-:Y:S01]  /*65c90*/  LDGSTS.E [R14+-0x66400], [R12.64], P0 ;  /* 0x99c000000c0e7fae */ /* 0x0003e20008121844 */
[----:B------:R-:W-:Y:S01]  /*65ca0*/  IADD3.X R28, R28, R3, RZ, P1, !PT ;  /* 0x000000031c1c7210 */ /* 0x000fe20000ffe4ff */
[----:B-1----:R-:W-:-:S04]  /*65cb0*/  IMAD.MOV.U32 R12, RZ, RZ, R27 ;  /* 0x000000ffff0c7224 */ /* 0x002fc800078e001b */
[----:B------:R-:W-:-:S05]  /*65cc0*/  IMAD.MOV.U32 R13, RZ, RZ, R28 ;  /* 0x000000ffff0d7224 */ /* 0x000fca00078e001c */
[----:B------:R1:W-:Y:S01]  /*65cd0*/  LDGSTS.E [R14+-0x65400], [R12.64], P0 ;  /* 0x9ac000000c0e7fae */ /* 0x0003e20008121844 */
[----:B------:R-:W-:-:S05]  /*65ce0*/  IADD3 R25, P1, R25, R17, RZ ;  /* 0x0000001119197210 */ /* 0x000fca0007f3e0ff */
[----:B------:R-:W-:Y:S01]  /*65cf0*/  IMAD.X R26, R26, 0x1, R3, P1 ;  /* 0x000000011a1a7824 */ /* 0x000fe200008e0603 */
[----:B----4-:R-:W-:-:S03]  /*65d00*/  IADD3 R23, P1, R23, R17, RZ ;  /* 0x0000001117177210 */ /* 0x010fc60007f3e0ff */
[----:B-1----:R-:W-:Y:S01]  /*65d10*/  IMAD.MOV.U32 R13, RZ, RZ, R26 ;  /* 0x000000ffff0d7224 */ /* 0x002fe200078e001a */
[----:B------:R-:W-:Y:S01]  /*65d20*/  MOV R12, R25 ;  /* 0x00000019000c7202 */ /* 0x000fe20000000f00 */
[----:B------:R-:W-:-:S04]  /*65d30*/  IMAD.X R24, R24, 0x1, R3, P1 ;  /* 0x0000000118187824 */ /* 0x000fc800008e0603 */
[----:B------:R1:W-:Y:S04]  /*65d40*/  LDGSTS.E [R14+-0x64400], [R12.64], P0 ;  /* 0x9bc000000c0e7fae */ /* 0x0003e80008121844 */
[----:B------:R-:W-:Y:S01]  /*65d50*/  STL [R1+0x1268], R29 ;  /* 0x0012681d01007387 */ /* 0x000fe20000100800 */
[----:B-1----:R-:W-:Y:S01]  /*65d60*/  IMAD.MOV.U32 R12, RZ, RZ, R23 ;  /* 0x000000ffff0c7224 */ /* 0x002fe200078e0017 */
[----:B------:R-:W-:Y:S02]  /*65d70*/  MOV R13, R24 ;  /* 0x00000018000d7202 */ /* 0x000fe40000000f00 */
[----:B------:R-:W-:-:S03]  /*65d80*/  IADD3 R21, P1, R21, R17, RZ ;  /* 0x0000001115157210 */ /* 0x000fc60007f3e0ff */
[----:B------:R1:W-:Y:S02]  /*65d90*/  LDGSTS.E [R14+-0x63400], [R12.64], P0 ;  /* 0x9cc000000c0e7fae */ /* 0x0003e40008121844 */
[----:B------:R-:W-:Y:S02]  /*65da0*/  IMAD.X R22, R22, 0x1, R3, P1 ;  /* 0x0000000116167824 */ /* 0x000fe400008e0603 */
[----:B------:R-:W-:Y:S04]  /*65db0*/  STL [R1+0x1264], R30 ;  /* 0x0012641e01007387 */ /* 0x000fe80000100800 */
[----:B------:R-:W-:Y:S01]  /*65dc0*/  STL [R1+0x1260], R27 ;  /* 0x0012601b01007387 */ /* 0x000fe20000100800 */
[----:B-1----:R-:W-:Y:S01]  /*65dd0*/  IMAD.MOV.U32 R12, RZ, RZ, R21 ;  /* 0x000000ffff0c7224 */ /* 0x002fe200078e0015 */
[----:B------:R-:W-:Y:S01]  /*65de0*/  IADD3 R19, P1, R19, R17, RZ ;  /* 0x0000001113137210 */ /* 0x000fe20007f3e0ff */
[----:B------:R-:W-:Y:S01]  /*65df0*/  IMAD.MOV.U32 R13, RZ, RZ, R22 ;  /* 0x000000ffff0d7224 */ /* 0x000fe200078e0016 */
[----:B------:R-:W-:Y:S04]  /*65e00*/  STL [R1+0x125c], R28 ;  /* 0x00125c1c01007387 */ /* 0x000fe80000100800 */
[----:B------:R-:W-:Y:S04]  /*65e10*/  STL [R1+0x1258], R25 ;  /* 0x0012581901007387 */ /* 0x000fe80000100800 */
[----:B------:R-:W-:Y:S04]  /*65e20*/  STL [R1+0x1254], R26 ;  /* 0x0012541a01007387 */ /* 0x000fe80000100800 */
[----:B------:R1:W-:Y:S01]  /*65e30*/  LDGSTS.E [R14+-0x62400], [R12.64], P0 ;  /* 0x9dc000000c0e7fae */ /* 0x0003e20008121844 */
[----:B------:R-:W-:-:S03]  /*65e40*/  IADD3.X R20, R20, R3, RZ, P1, !PT ;  /* 0x0000000314147210 */ /* 0x000fc60000ffe4ff */
[----:B------:R-:W-:Y:S04]  /*65e50*/  STL [R1+0x1250], R23 ;  /* 0x0012501701007387 */ /* 0x000fe80000100800 */
[----:B------:R-:W-:Y:S01]  /*65e60*/  STL [R1+0x124c], R24 ;  /* 0x00124c1801007387 */ /* 0x000fe20000100800 */
[----:B-1----:R-:W-:Y:S02]  /*65e70*/  IMAD.MOV.U32 R12, RZ, RZ, R19 ;  /* 0x000000ffff0c7224 */ /* 0x002fe400078e0013 */
[----:B------:R-:W-:Y:S01]  /*65e80*/  IMAD.MOV.U32 R13, RZ, RZ, R20 ;  /* 0x000000ffff0d7224 */ /* 0x000fe200078e0014 */
[----:B------:R-:W-:Y:S02]  /*65e90*/  IADD3 R15, P1, R15, R17, RZ ;  /* 0x000000110f0f7210 */ /* 0x000fe40007f3e0ff */
[----:B------:R-:W-:Y:S01]  /*65ea0*/  MOV R17, 0x7f ;  /* 0x0000007f00117802 */ /* 0x000fe20000000f00 */
[----:B------:R-:W-:Y:S03]  /*65eb0*/  STL [R1+0x1248], R21 ;  /* 0x0012481501007387 */ /* 0x000fe60000100800 */
[----:B------:R-:W-:Y:S01]  /*65ec0*/  IADD3 R17, R17, c[0x0][0x180], RZ ;  /* 0x0000600011117a10 */ /* 0x000fe20007ffe0ff */
[----:B------:R-:W-:Y:S04]  /*65ed0*/  STL [R1+0x1244], R22 ;  /* 0x0012441601007387 */ /* 0x000fe80000100800 */
[----:B------:R-:W-:Y:S01]  /*65ee0*/  STL [R1+0x1240], R19 ;  /* 0x0012401301007387 */ /* 0x000fe20000100800 */
[----:B------:R-:W-:-:S03]  /*65ef0*/  IMAD.X R18, R18, 0x1, R3, P1 ;  /* 0x0000000112127824 */ /* 0x000fc600008e0603 */
[----:B------:R-:W-:Y:S04]  /*65f00*/  STL [R1+0x123c], R20 ;  /* 0x00123c1401007387 */ /* 0x000fe80000100800 */
[----:B------:R1:W-:Y:S04]  /*65f10*/  LDGSTS.E [R14+-0x61400], [R12.64], P0 ;  /* 0x9ec000000c0e7fae */ /* 0x0003e80008121844 */
[----:B------:R2:W-:Y:S01]  /*65f20*/  STL [R1+0x1238], R15 ;  /* 0x0012380f01007387 */ /* 0x0005e20000100800 */
[----:B-1----:R-:W-:Y:S01]  /*65f30*/  IMAD.MOV.U32 R12, RZ, RZ, R15 ;  /* 0x000000ffff0c7224 */ /* 0x002fe200078e000f */
[----:B--2---:R-:W-:-:S02]  /*65f40*/  SHF.R.S32.HI R15, RZ, 0x1f, R17 ;  /* 0x0000001fff0f7819 */ /* 0x004fc40000011411 */
[----:B------:R1:W-:Y:S01]  /*65f50*/  STL [R1+0x1234], R18 ;  /* 0x0012341201007387 */ /* 0x0003e20000100800 */
[----:B------:R-:W-:Y:S01]  /*65f60*/  IMAD.MOV.U32 R13, RZ, RZ, R18 ;  /* 0x000000ffff0d7224 */ /* 0x000fe200078e0012 */
[----:B------:R-:W-:Y:S02]  /*65f70*/  LEA.HI R15, R15, R17, RZ, 0x7 ;  /* 0x000000110f0f7211 */ /* 0x000fe400078f38ff */
[----:B------:R1:W-:Y:S02]  /*65f80*/  STL [R1+0xa1c], R16 ;  /* 0x000a1c1001007387 */ /* 0x0003e40000100800 */
[----:B------:R-:W-:Y:S02]  /*65f90*/  SHF.R.S32.HI R15, RZ, 0x7, R15 ;  /* 0x00000007ff0f7819 */ /* 0x000fe4000001140f */
[----:B------:R1:W-:Y:S02]  /*65fa0*/  LDGSTS.E [R2+-0x60400], [R12.64], P0 ;  /* 0x9fc000000c027fae */ /* 0x0003e40008121844 */
[----:B------:R-:W-:-:S02]  /*65fb0*/  ISETP.NE.U32.AND P0, PT, R16, R15, PT ;  /* 0x0000000f1000720c */ /* 0x000fc40003f05070 */
[----:B------:R-:W0:Y:S11]  /*65fc0*/  LDGDEPBAR ;  /* 0x00000000000079af */ /* 0x000e360000000000 */
[----:B-1----:R-:W-:Y:S01]  /*65fd0*/  @!P0 CALL.REL.NOINC `(.L_x_1) ;  /* 0x0000001000008944 */ /* 0x002fe20003c00000 */
[----:B------:R-:W-:Y:S05]  /*65fe0*/  BRA `(.L_x_2) ;  /* 0xfffb53a000007947 */ /* 0x000fea000383ffff */
.L_x_1:
[----:B------:R-:W3:Y:S01]  /*65ff0*/  LDL.LU R12, [R1+0x1654] ;  /* 0x00165400010c7983 */ /* 0x000ee20000300800 */
[----:B------:R-:W-:-:S04]  /*66000*/  DEPBAR.LE SB0, 0x0 ;  /* 0x000080000000791a */ /* 0x000fc80000000000 */
[----:B------:R-:W1:Y:S04]  /*66010*/  S2R R20, SR_TID.X ;  /* 0x0000000000147919 */ /* 0x000e680000002100 */
[----:B------:R-:W4:Y:S04]  /*66020*/  LDL.LU R16, [R1+0x20] ;  /* 0x0000200001107983 */ /* 0x000f280000300800 */
[----:B------:R-:W4:Y:S04]  /*66030*/  LDL.LU R17, [R1+0x24] ;  /* 0x0000240001117983 */ /* 0x000f280000300800 */
[----:B------:R-:W4:Y:S04]  /*66040*/  LDL.LU R18, [R1+0x10] ;  /* 0x0000100001127983 */ /* 0x000f280000300800 */
[----:B------:R-:W4:Y:S01]  /*66050*/  LDL.LU R19, [R1+0x14] ;  /* 0x0000140001137983 */ /* 0x000f220000300800 */
[C---:B-12---:R-:W-:Y:S01]  /*66060*/  IMAD.SHL.U32 R0, R20.reuse, 0x400, RZ ;  /* 0x0000040014007824 */ /* 0x046fe200078e00ff */
[----:B------:R-:W-:-:S04]  /*66070*/  SHF.L.U32 R2, R20, 0x5, RZ ;  /* 0x0000000514027819 */ /* 0x000fc800000006ff */
[----:B------:R-:W-:-:S04]  /*66080*/  LOP3.LUT R0, R0, 0x6000, RZ, 0xc0, !PT ;  /* 0x0000600000007812 */ /* 0x000fc800078ec0ff */
[----:B------:R-:W-:Y:S01]  /*66090*/  LOP3.LUT R0, R0, 0x60, R2, 0xf8, !PT ;  /* 0x0000006000007812 */ /* 0x000fe200078ef802 */
[----:B------:R-:W-:-:S05]  /*660a0*/  IMAD.SHL.U32 R2, R20, 0x4, RZ ;  /* 0x0000000414027824 */ /* 0x000fca00078e00ff */
[----:B------:R-:W-:Y:S01]  /*660b0*/  LOP3.LUT R0, R0, 0x370, R2, 0x78, !PT ;  /* 0x0000037000007812 */ /* 0x000fe200078e7802 */
[----:B------:R-:W-:Y:S04]  /*660c0*/  BAR.SYNC.DEFER_BLOCKING 0x0 ;  /* 0x0000000000007b1d */ /* 0x000fe80000010000 */
[----:B---3--:R-:W-:Y:S02]  /*660d0*/  IMAD.IADD R0, R0, 0x1, R12 ;  /* 0x0000000100007824 */ /* 0x008fe400078e020c */
[----:B------:R-:W2:Y:S04]  /*660e0*/  LDL.LU R12, [R1+0x28] ;  /* 0x00002800010c7983 */ /* 0x000ea80000300800 */
[----:B------:R-:W2:Y:S04]  /*660f0*/  LDL.LU R13, [R1+0x2c] ;  /* 0x00002c00010d7983 */ /* 0x000ea80000300800 */
[----:B------:R-:W2:Y:S04]  /*66100*/  LDL.LU R14, [R1+0x18] ;  /* 0x00001800010e7983 */ /* 0x000ea80000300800 */
[----:B------:R-:W2:Y:S04]  /*66110*/  LDL.LU R15, [R1+0x1c] ;  /* 0x00001c00010f7983 */ /* 0x000ea80000300800 */
[----:B----4-:R-:W-:Y:S01]  /*66120*/  STS.128 [R0], R16 ;  /* 0x0000001000007388 */ /* 0x010fe20000000c00 */
[C---:B------:R-:W-:Y:S01]  /*66130*/  IMAD.SHL.U32 R2, R20.reuse, 0x1000, RZ ;  /* 0x0000100014027824 */ /* 0x040fe200078e00ff */
[----:B------:R-:W-:-:S04]  /*66140*/  LOP3.LUT R3, R20, 0xff, RZ, 0xc0, !PT ;  /* 0x000000ff14037812 */ /* 0x000fc800078ec0ff */
[----:B------:R-:W-:-:S05]  /*66150*/  LOP3.LUT R2, R2, 0x6000, RZ, 0xc0, !PT ;  /* 0x0000600002027812 */ /* 0x000fca00078ec0ff */
[----:B------:R-:W-:-:S05]  /*66160*/  IMAD R2, R3, 0x10, R2 ;  /* 0x0000001003027824 */ /* 0x000fca00078e0202 */
[C---:B------:R-:W-:Y:S02]  /*66170*/  LOP3.LUT R3, R2.reuse, 0x40, RZ, 0x3c, !PT ;  /* 0x0000004002037812 */ /* 0x040fe400078e3cff */
[----:B------:R-:W-:Y:S01]  /*66180*/  LOP3.LUT R252, R2, 0x60, RZ, 0x3c, !PT ;  /* 0x0000006002fc7812 */ /* 0x000fe200078e3cff */
[----:B--2---:R1:W-:Y:S02]  /*66190*/  STS.128 [R0+0x80], R12 ;  /* 0x0000800c00007388 */ /* 0x0043e40000000c00 */
[----:B-1---5:R-:W-:Y:S01]  /*661a0*/  IMAD.MOV.U32 R12, RZ, RZ, R244 ;  /* 0x000000ffff0c7224 */ /* 0x022fe200078e00f4 */
[----:B------:R-:W-:Y:S01]  /*661b0*/  MOV R13, R245 ;  /* 0x000000f5000d7202 */ /* 0x000fe20000000f00 */
[----:B------:R-:W-:Y:S02]  /*661c0*/  IMAD.MOV.U32 R14, RZ, RZ, R136 ;  /* 0x000000ffff0e7224 */ /* 0x000fe400078e0088 */
[----:B------:R-:W-:-:S05]  /*661d0*/  IMAD.MOV.U32 R15, RZ, RZ, R137 ;  /* 0x000000ffff0f7224 */ /* 0x000fca00078e0089 */
[----:B------:R1:W-:Y:S01]  /*661e0*/  STS.128 [R0+0x400], R12 ;  /* 0x0004000c00007388 */ /* 0x0003e20000000c00 */
[----:B------:R-:W-:Y:S01]  /*661f0*/  IMAD.MOV.U32 R136, RZ, RZ, R246 ;  /* 0x000000ffff887224 */ /* 0x000fe200078e00f6 */
[----:B------:R-:W-:Y:S01]  /*66200*/  MOV R137, R247 ;  /* 0x000000f700897202 */ /* 0x000fe20000000f00 */
[----:B-1----:R-:W-:Y:S01]  /*66210*/  IMAD.MOV.U32 R12, RZ, RZ, R208 ;  /* 0x000000ffff0c7224 */ /* 0x002fe200078e00d0 */
[----:B------:R-:W-:Y:S01]  /*66220*/  MOV R15, R213 ;  /* 0x000000d5000f7202 */ /* 0x000fe20000000f00 */
[----:B------:R-:W-:Y:S02]  /*66230*/  IMAD.MOV.U32 R13, RZ, RZ, R209 ;  /* 0x000000ffff0d7224 */ /* 0x000fe400078e00d1 */
[----:B------:R-:W-:Y:S02]  /*66240*/  IMAD.MOV.U32 R14, RZ, RZ, R212 ;  /* 0x000000ffff0e7224 */ /* 0x000fe400078e00d4 */
[----:B------:R-:W-:-:S03]  /*66250*/  IMAD.MOV.U32 R212, RZ, RZ, R210 ;  /* 0x000000ffffd47224 */ /* 0x000fc600078e00d2 */
[----:B------:R1:W-:Y:S01]  /*66260*/  STS.128 [R0+0x800], R12 ;  /* 0x0008000c00007388 */ /* 0x0003e20000000c00 */
[----:B------:R-:W-:-:S03]  /*66270*/  IMAD.MOV.U32 R213, RZ, RZ, R211 ;  /* 0x000000ffffd57224 */ /* 0x000fc600078e00d3 */
[----:B------:R-:W-:Y:S04]  /*66280*/  STS.128 [R0+0x480], R136 ;  /* 0x0004808800007388 */ /* 0x000fe80000000c00 */
[----:B------:R-:W-:Y:S01]  /*66290*/  STS.128 [R0+0x880], R212 ;  /* 0x000880d400007388 */ /* 0x000fe20000000c00 */
[----:B-1----:R-:W-:Y:S01]  /*662a0*/  IMAD.MOV.U32 R14, RZ, RZ, R184 ;  /* 0x000000ffff0e7224 */ /* 0x002fe200078e00b8 */
[----:B------:R-:W-:Y:S01]  /*662b0*/  MOV R13, R233 ;  /* 0x000000e9000d7202 */ /* 0x000fe20000000f00 */
[----:B------:R-:W-:Y:S01]  /*662c0*/  IMAD.MOV.U32 R15, RZ, RZ, R185 ;  /* 0x000000ffff0f7224 */ /* 0x000fe200078e00b9 */
[----:B------:R-:W-:Y:S01]  /*662d0*/  MOV R185, R235 ;  /* 0x000000eb00b97202 */ /* 0x000fe20000000f00 */
[----:B------:R-:W-:Y:S02]  /*662e0*/  IMAD.MOV.U32 R12, RZ, RZ, R232 ;  /* 0x000000ffff0c7224 */ /* 0x000fe400078e00e8 */
[----:B------:R-:W-:-:S03]  /*662f0*/  IMAD.MOV.U32 R184, RZ, RZ, R234 ;  /* 0x000000ffffb87224 */ /* 0x000fc600078e00ea */
[----:B------:R-:W-:Y:S04]  /*66300*/  STS.128 [R0+0xc00], R12 ;  /* 0x000c000c00007388 */ /* 0x000fe80000000c00 */
[----:B------:R-:W-:Y:S04]  /*66310*/  STS.128 [R0+0xc80], R184 ;  /* 0x000c80b800007388 */ /* 0x000fe80000000c00 */
[----:B------:R-:W-:Y:S06]  /*66320*/  BAR.SYNC.DEFER_BLOCKING 0x0 ;  /* 0x0000000000007b1d */ /* 0x000fec0000010000 */
[----:B------:R-:W1:Y:S04]  /*66330*/  LDS.128 R20, [R2] ;  /* 0x0000000002147984 */ /* 0x000e680000000c00 */
[----:B------:R-:W2:Y:S01]  /*66340*/  LDS.128 R16, [R2+0x1000] ;  /* 0x0010000002107984 */ /* 0x000ea20000000c00 */
[----:B------:R-:W-:-:S05]  /*66350*/  LOP3.LUT R208, R2, 0x20, RZ, 0x3c, !PT ;  /* 0x0000002002d07812 */ /* 0x000fca00078e3cff */
[----:B------:R-:W3:Y:S04]  /*66360*/  LDS.128 R24, [R208] ;  /* 0x00000000d0187984 */ /* 0x000ee80000000c00 */
[----:B-1----:R-:W-:Y:S04]  /*66370*/  STL.64 [R1+0x50], R20 ;  /* 0x0000501401007387 */ /* 0x002fe80000100a00 */
[----:B------:R-:W-:Y:S04]  /*66380*/  STL.64 [R1+0x58], R22 ;  /* 0x0000581601007387 */ /* 0x000fe80000100a00 */
[----:B------:R-:W1:Y:S04]  /*66390*/  LDS.128 R20, [R208+0x1000] ;  /* 0x00100000d0147984 */ /* 0x000e680000000c00 */
[----:B--2---:R-:W-:Y:S04]  /*663a0*/  STL.64 [R1+0xd0], R16 ;  /* 0x0000d01001007387 */ /* 0x004fe80000100a00 */
[----:B------:R-:W-:Y:S04]  /*663b0*/  STL.64 [R1+0xd8], R18 ;  /* 0x0000d81201007387 */ /* 0x000fe80000100a00 */
[----:B------:R-:W2:Y:S04]  /*663c0*/  LDS.128 R16, [R3] ;  /* 0x0000000003107984 */ /* 0x000ea80000000c00 */
[----:B---3--:R-:W-:Y:S04]  /*663d0*/  STL.64 [R1+0x80], R24 ;  /* 0x0000801801007387 */ /* 0x008fe80000100a00 */
[----:B------:R-:W-:Y:S04]  /*663e0*/  STL.64 [R1+0x88], R26 ;  /* 0x0000881a01007387 */ /* 0x000fe80000100a00 */
[----:B------:R-:W3:Y:S04]  /*663f0*/  LDS.128 R24, [R3+0x1000] ;  /* 0x0010000003187984 */ /* 0x000ee80000000c00 */
[----:B-1----:R-:W-:Y:S04]  /*66400*/  STL.64 [R1+0xf0], R20 ;  /* 0x0000f01401007387 */ /* 0x002fe80000100a00 */
[----:B------:R-:W-:Y:S04]  /*66410*/  STL.64 [R1+0xf8], R22 ;  /* 0x0000f81601007387 */ /* 0x000fe80000100a00 */
[----:B------:R-:W1:Y:S04]  /*66420*/  LDS.128 R20, [R252] ;  /* 0x00000000fc147984 */ /* 0x000e680000000c00 */
[----:B--2---:R-:W-:Y:S04]  /*66430*/  STL.64 [R1+0xa0], R16 ;  /* 0x0000a01001007387 */ /* 0x004fe80000100a00 */
[----:B------:R-:W-:Y:S04]  /*66440*/  STL.64 [R1+0xa8], R18 ;  /* 0x0000a81201007387 */ /* 0x000fe80000100a00 */
[----:B------:R-:W2:Y:S01]  /*66450*/  LDS.128 R16, [R252+0x1000] ;  /* 0x00100000fc107984 */ /* 0x000ea20000000c00 */
[----:B------:R-:W-:Y:S01]  /*66460*/  IMAD.MOV.U32 R12, RZ, RZ, R180 ;  /* 0x000000ffff0c7224 */ /* 0x000fe200078e00b4 */
[----:B------:R-:W-:Y:S01]  /*66470*/  MOV R13, R181 ;  /* 0x000000b5000d7202 */ /* 0x000fe20000000f00 */
[----:B------:R-:W-:-:S02]  /*66480*/  IMAD.MOV.U32 R14, RZ, RZ, R176 ;  /* 0x000000ffff0e7224 */ /* 0x000fc400078e00b0 */
[----:B------:R-:W-:Y:S01]  /*66490*/  IMAD.MOV.U32 R15, RZ, RZ, R177 ;  /* 0x000000ffff0f7224 */ /* 0x000fe200078e00b1 */
[----:B------:R-:W-:Y:S01]  /*664a0*/  BAR.SYNC.DEFER_BLOCKING 0x0 ;  /* 0x0000000000007b1d */ /* 0x000fe20000010000 */
[----:B------:R-:W-:Y:S01]  /*664b0*/  IMAD.MOV.U32 R176, RZ, RZ, R182 ;  /* 0x000000ffffb07224 */ /* 0x000fe200078e00b6 */
[----:B------:R-:W-:-:S04]  /*664c0*/  MOV R177, R183 ;  /* 0x000000b700b17202 */ /* 0x000fc80000000f00 */
[----:B------:R4:W-:Y:S02]  /*664d0*/  STS.128 [R0], R12 ;  /* 0x0000000c00007388 */ /* 0x0009e40000000c00 */
[----:B----4-:R-:W-:Y:S01]  /*664e0*/  IMAD.MOV.U32 R12, RZ, RZ, R172 ;  /* 0x000000ffff0c7224 */ /* 0x010fe200078e00ac */
[----:B------:R-:W-:Y:S01]  /*664f0*/  MOV R15, R169 ;  /* 0x000000a9000f7202 */ /* 0x000fe20000000f00 */
[----:B------:R-:W-:Y:S02]  /*66500*/  IMAD.MOV.U32 R13, RZ, RZ, R173 ;  /* 0x000000ffff0d7224 */ /* 0x000fe400078e00ad */
[----:B------:R-:W-:-:S05]  /*66510*/  IMAD.MOV.U32 R14, RZ, RZ, R168 ;  /* 0x000000ffff0e7224 */ /* 0x000fca00078e00a8 */
[----:B------:R4:W-:Y:S01]  /*66520*/  STS.128 [R0+0x400], R12 ;  /* 0x0004000c00007388 */ /* 0x0009e20000000c00 */
[----:B------:R-:W-:Y:S02]  /*66530*/  IMAD.MOV.U32 R168, RZ, RZ, R174 ;  /* 0x000000ffffa87224 */ /* 0x000fe400078e00ae */
[----:B------:R-:W-:Y:S01]  /*66540*/  IMAD.MOV.U32 R169, RZ, RZ, R175 ;  /* 0x000000ffffa97224 */ /* 0x000fe200078e00af */
[----:B------:R-:W-:Y:S01]  /*66550*/  STS.128 [R0+0x80], R176 ;  /* 0x000080b000007388 */ /* 0x000fe20000000c00 */
[----:B----4-:R-:W-:Y:S01]  /*66560*/  IMAD.MOV.U32 R12, RZ, RZ, R160 ;  /* 0x000000ffff0c7224 */ /* 0x010fe200078e00a0 */
[----:B------:R-:W-:Y:S01]  /*66570*/  MOV R13, R161 ;  /* 0x000000a1000d7202 */ /* 0x000fe20000000f00 */
[----:B------:R-:W-:Y:S02]  /*66580*/  IMAD.MOV.U32 R14, RZ, RZ, R156 ;  /* 0x000000ffff0e7224 */ /* 0x000fe400078e009c */
[----:B------:R-:W-:Y:S01]  /*66590*/  IMAD.MOV.U32 R15, RZ, RZ, R157 ;  /* 0x000000ffff0f7224 */ /* 0x000fe200078e009d */
[----:B------:R-:W-:Y:S01]  /*665a0*/  MOV R157, R163 ;  /* 0x000000a3009d7202 */ /* 0x000fe20000000f00 */
[----:B------:R-:W-:-:S03]  /*665b0*/  IMAD.MOV.U32 R156, RZ, RZ, R162 ;  /* 0x000000ffff9c7224 */ /* 0x000fc600078e00a2 */
[----:B------:R4:W-:Y:S04]  /*665c0*/  STS.128 [R0+0x800], R12 ;  /* 0x0008000c00007388 */ /* 0x0009e80000000c00 */
[----:B------:R-:W-:Y:S04]  /*665d0*/  STS.128 [R0+0x480], R168 ;  /* 0x000480a800007388 */ /* 0x000fe80000000c00 */
[----:B------:R-:W-:Y:S01]  /*665e0*/  STS.128 [R0+0x880], R156 ;  /* 0x0008809c00007388 */ /* 0x000fe20000000c00 */
[----:B----4-:R-:W-:Y:S01]  /*665f0*/  IMAD.MOV.U32 R14, RZ, RZ, R8 ;  /* 0x000000ffff0e7224 */ /* 0x010fe200078e0008 */
[----:B------:R-:W-:Y:S01]  /*66600*/  MOV R15, R9 ;  /* 0x00000009000f7202 */ /* 0x000fe20000000f00 */
[----:B------:R-:W-:-:S02]  /*66610*/  IMAD.MOV.U32 R12, RZ, RZ, R4 ;  /* 0x000000ffff0c7224 */ /* 0x000fc400078e0004 */
[----:B------:R-:W-:Y:S02]  /*66620*/  IMAD.MOV.U32 R13, RZ, RZ, R5 ;  /* 0x000000ffff0d7224 */ /* 0x000fe400078e0005 */
[----:B------:R-:W-:Y:S02]  /*66630*/  IMAD.MOV.U32 R8, RZ, RZ, R6 ;  /* 0x000000ffff087224 */ /* 0x000fe400078e0006 */
[----:B------:R-:W-:Y:S01]  /*66640*/  IMAD.MOV.U32 R9, RZ, RZ, R7 ;  /* 0x000000ffff097224 */ /* 0x000fe200078e0007 */
[----:B------:R-:W-:Y:S04]  /*66650*/  STS.128 [R0+0xc00], R12 ;  /* 0x000c000c00007388 */ /* 0x000fe80000000c00 */
[----:B------:R4:W-:Y:S04]  /*66660*/  STS.128 [R0+0xc80], R8 ;  /* 0x000c800800007388 */ /* 0x0009e80000000c00 */
[----:B------:R-:W-:Y:S06]  /*66670*/  BAR.SYNC.DEFER_BLOCKING 0x0 ;  /* 0x0000000000007b1d */ /* 0x000fec0000010000 */
[----:B------:R-:W4:Y:S04]  /*66680*/  LDS.128 R12, [R2] ;  /* 0x00000000020c7984 */ /* 0x000f280000000c00 */
[----:B------:R-:W4:Y:S04]  /*66690*/  LDS.128 R4, [R2+0x1000] ;  /* 0x0010000002047984 */ /* 0x000f280000000c00 */
[----:B---3--:R-:W-:Y:S04]  /*666a0*/  STL.64 [R1+0x100], R24 ;  /* 0x0001001801007387 */ /* 0x008fe80000100a00 */
[----:B------:R-:W-:Y:S04]  /*666b0*/  STL.64 [R1+0x108], R26 ;  /* 0x0001081a01007387 */ /* 0x000fe80000100a00 */
[----:B-1----:R-:W-:Y:S04]  /*666c0*/  STL.64 [R1+0xc0], R20 ;  /* 0x0000c01401007387 */ /* 0x002fe80000100a00 */
[----:B------:R-:W-:Y:S04]  /*666d0*/  STL.64 [R1+0xc8], R22 ;  /* 0x0000c81601007387 */ /* 0x000fe80000100a00 */
[----:B--2---:R-:W-:Y:S04]  /*666e0*/  STL.64 [R1+0x110], R16 ;  /* 0x0001101001007387 */ /* 0x004fe80000100a00 */
[----:B------:R-:W-:Y:S04]  /*666f0*/  STL.64 [R1+0x118], R18 ;  /* 0x0001181201007387 */ /* 0x000fe80000100a00 */
[----:B----4-:R-:W2:Y:S04]  /*66700*/  LDL.LU R8, [R1+0x550] ;  /* 0x0005500001087983 */ /* 0x010ea80000300800 */
[----:B------:R-:W2:Y:S04]  /*66710*/  LDL.LU R9, [R1+0x554] ;  /* 0x0005540001097983 */ /* 0x000ea80000300800 */
[----:B------:R-:W2:Y:S04]  /*66720*/  LDL.LU R10, [R1+0x570] ;  /* 0x00057000010a7983 */ /* 0x000ea80000300800 */
[----:B------:R-:W2:Y:S04]  /*66730*/  LDL.LU R11, [R1+0x574] ;  /* 0x00057400010b7983 */ /* 0x000ea80000300800 */
[----:B------:R-:W1:Y:S04]  /*66740*/  LDS.128 R16, [R208] ;  /* 0x00000000d0107984 */ /* 0x000e680000000c00 */
[----:B------:R-:W-:Y:S04]  /*66750*/  STL.64 [R1+0x10], R12 ;  /* 0x0000100c01007387 */ /* 0x000fe80000100a00 */
[----:B------:R-:W-:Y:S04]  /*66760*/  STL.64 [R1+0x18], R14 ;  /* 0x0000180e01007387 */ /* 0x000fe80000100a00 */
[----:B------:R-:W3:Y:S04]  /*66770*/  LDS.128 R12, [R208+0x1000] ;  /* 0x00100000d00c7984 */ /* 0x000ee80000000c00 */
[----:B------:R-:W-:Y:S04]  /*66780*/  STL.64 [R1+0x60], R4 ;  /* 0x0000600401007387 */ /* 0x000fe80000100a00 */
[----:B------:R-:W-:Y:S04]  /*66790*/  STL.64 [R1+0x68], R6 ;  /* 0x0000680601007387 */ /* 0x000fe80000100a00 */
[----:B------:R-:W4:Y:S04]  /*667a0*/  LDS.128 R4, [R3] ;  /* 0x0000000003047984 */ /* 0x000f280000000c00 */
[----:B-1----:R-:W-:Y:S04]  /*667b0*/  STL.64 [R1+0x20], R16 ;  /* 0x0000201001007387 */ /* 0x002fe80000100a00 */
[----:B------:R-:W-:Y:S04]  /*667c0*/  STL.64 [R1+0x28], R18 ;  /* 0x0000281201007387 */ /* 0x000fe80000100a00 */
[----:B------:R-:W1:Y:S04]  /*667d0*/  LDS.128 R16, [R3+0x1000] ;  /* 0x0010000003107984 */ /* 0x000e680000000c00 */
[----:B---3--:R-:W-:Y:S04]  /*667e0*/  STL.64 [R1+0x90], R12 ;  /* 0x0000900c01007387 */ /* 0x008fe80000100a00 */
[----:B------:R-:W-:Y:S04]  /*667f0*/  STL.64 [R1+0x98], R14 ;  /* 0x0000980e01007387 */ /* 0x000fe80000100a00 */
[----:B------:R-:W3:Y:S04]  /*66800*/  LDS.128 R12, [R252] ;  /* 0x00000000fc0c7984 */ /* 0x000ee80000000c00 */
[----:B----4-:R-:W-:Y:S04]  /*66810*/  STL.64 [R1+0x30], R4 ;  /* 0x0000300401007387 */ /* 0x010fe80000100a00 */
[----:B------:R-:W-:Y:S04]  /*66820*/  STL.64 [R1+0x38], R6 ;  /* 0x0000380601007387 */ /* 0x000fe80000100a00 */
[----:B------:R-:W4:Y:S04]  /*66830*/  LDS.128 R4, [R252+0x1000] ;  /* 0x00100000fc047984 */ /* 0x000f280000000c00 */
[----:B------:R-:W-:Y:S06]  /*66840*/  BAR.SYNC.DEFER_BLOCKING 0x0 ;  /* 0x0000000000007b1d */ /* 0x000fec0000010000 */
[----:B-1----:R-:W-:Y:S04]  /*66850*/  STL.64 [R1+0xb0], R16 ;  /* 0x0000b01001007387 */ /* 0x002fe80000100a00 */
[----:B------:R-:W-:Y:S04]  /*66860*/  STL.64 [R1+0xb8], R18 ;  /* 0x0000b81201007387 */ /* 0x000fe80000100a00 */
[----:B---3--:R-:W-:Y:S04]  /*66870*/  STL.64 [R1+0x40], R12 ;  /* 0x0000400c01007387 */ /* 0x008fe80000100a00 */
[----:B------:R-:W-:Y:S04]  /*66880*/  STL.64 [R1+0x48], R14 ;  /* 0x0000480e01007387 */ /* 0x000fe80000100a00 */
[----:B----4-:R1:W-:Y:S04]  /*66890*/  STL.64 [R1+0xe0], R4 ;  /* 0x0000e00401007387 */ /* 0x0103e80000100a00 */
[----:B------:R3:W-:Y:S04]  /*668a0*/  STL.64 [R1+0xe8], R6 ;  /* 0x0000e80601007387 */ /* 0x0007e80000100a00 */
[----:B-1----:R-:W4:Y:S04]  /*668b0*/  LDL.LU R4, [R1+0x558] ;  /* 0x0005580001047983 */ /* 0x002f280000300800 */
[----:B------:R-:W4:Y:S04]  /*668c0*/  LDL.LU R5, [R1+0x55c] ;  /* 0x00055c0001057983 */ /* 0x000f280000300800 */
[----:B---3--:R-:W4:Y:S04]  /*668d0*/  LDL.LU R6, [R1+0x578] ;  /* 0x0005780001067983 */ /* 0x008f280000300800 */
[----:B------:R-:W4:Y:S04]  /*668e0*/  LDL.LU R7, [R1+0x57c] ;  /* 0x00057c0001077983 */ /* 0x000f280000300800 */
[----:B----4-:R1:W-:Y:S04]  /*668f0*/  STS.128 [R0+0x80], R4 ;  /* 0x0000800400007388 */ /* 0x0103e80000000c00 */
[----:B-1----:R-:W3:Y:S04]  /*66900*/  LDL.LU R4, [R1] ;  /* 0x0000000001047983 */ /* 0x002ee80000300800 */
[----:B------:R-:W3:Y:S01]  /*66910*/  LDL.LU R5, [R1+0x4] ;  /* 0x0000040001057983 */ /* 0x000ee20000300800 */
[----:B------:R-:W-:Y:S01]  /*66920*/  IMAD.MOV.U32 R6, RZ, RZ, R248 ;  /* 0x000000ffff067224 */ /* 0x000fe200078e00f8 */
[----:B------:R-:W-:-:S02]  /*66930*/  MOV R7, R249 ;  /* 0x000000f900077202 */ /* 0x000fc40000000f00 */
[----:B------:R-:W4:Y:S04]  /*66940*/  LDL.LU R248, [R1+0x8] ;  /* 0x0000080001f87983 */ /* 0x000f280000300800 */
[----:B------:R-:W4:Y:S04]  /*66950*/  LDL.LU R249, [R1+0xc] ;  /* 0x00000c0001f97983 */ /* 0x000f280000300800 */
[----:B--2---:R-:W-:Y:S04]  /*66960*/  STS.128 [R0], R8 ;  /* 0x0000000800007388 */ /* 0x004fe80000000c00 */
[----:B---3--:R1:W-:Y:S02]  /*66970*/  STS.128 [R0+0x400], R4 ;  /* 0x0004000400007388 */ /* 0x0083e40000000c00 */
[----:B-1----:R-:W-:Y:S01]  /*66980*/  IMAD.MOV.U32 R4, RZ, RZ, R216 ;  /* 0x000000ffff047224 */ /* 0x002fe200078e00d8 */
[----:B------:R-:W-:Y:S01]  /*66990*/  MOV R7, R69 ;  /* 0x0000004500077202 */ /* 0x000fe20000000f00 */
[----:B------:R-:W-:-:S02]  /*669a0*/  IMAD.MOV.U32 R5, RZ, RZ, R217 ;  /* 0x000000ffff057224 */ /* 0x000fc400078e00d9 */
[----:B------:R-:W-:Y:S02]  /*669b0*/  IMAD.MOV.U32 R6, RZ, RZ, R68 ;  /* 0x000000ffff067224 */ /* 0x000fe400078e0044 */
[----:B------:R-:W-:-:S03]  /*669c0*/  IMAD.MOV.U32 R68, RZ, RZ, R218 ;  /* 0x000000ffff447224 */ /* 0x000fc600078e00da */
[----:B------:R1:W-:Y:S01]  /*669d0*/  STS.128 [R0+0x800], R4 ;  /* 0x0008000400007388 */ /* 0x0003e20000000c00 */
[----:B------:R-:W-:-:S03]  /*669e0*/  IMAD.MOV.U32 R69, RZ, RZ, R219 ;  /* 0x000000ffff457224 */ /* 0x000fc600078e00db */
[----:B----4-:R-:W-:Y:S04]  /*669f0*/  STS.128 [R0+0x480], R248 ;  /* 0x000480f800007388 */ /* 0x010fe80000000c00 */
        /* <DEDUP_REMOVED lines=11> */
[----:B------:R-:W2:Y:S04]  /*66ab0*/  LDS.128 R8, [R2+0x1000] ;  /* 0x0010000002087984 */ /* 0x000ea80000000c00 */
        /* <DEDUP_REMOVED lines=20> */
[----:B------:R-:W-:Y:S06]  /*66c00*/  BAR.SYNC.DEFER_BLOCKING 0x0 ;  /* 0x0000000000007b1d */ /* 0x000fec0000010000 */
[----:B---3--:R-:W-:Y:S04]  /*66c10*/  STL.64 [R1+0x240], R16 ;  /* 0x0002401001007387 */ /* 0x008fe80000100a00 */
[----:B------:R-:W-:Y:S04]  /*66c20*/  STL.64 [R1+0x248], R18 ;  /* 0x0002481201007387 */ /* 0x000fe80000100a00 */
[----:B------:R3:W-:Y:S02]  /*66c30*/  STS.128 [R0], R4 ;  /* 0x0000000400007388 */ /* 0x0007e40000000c00 */
[----:B---3--:R-:W-:Y:S01]  /*66c40*/  IMAD.MOV.U32 R4, RZ, RZ, R112 ;  /* 0x000000ffff047224 */ /* 0x008fe200078e0070 */
[----:B------:R-:W-:Y:S01]  /*66c50*/  MOV R5, R113 ;  /* 0x0000007100057202 */ /* 0x000fe20000000f00 */
[----:B------:R-:W-:-:S02]  /*66c60*/  IMAD.MOV.U32 R6, RZ, RZ, R116 ;  /* 0x000000ffff067224 */ /* 0x000fc400078e0074 */
[----:B------:R-:W-:-:S05]  /*66c70*/  IMAD.MOV.U32 R7, RZ, RZ, R117 ;  /* 0x000000ffff077224 */ /* 0x000fca00078e0075 */
[----:B------:R3:W-:Y:S04]  /*66c80*/  STS.128 [R0+0x400], R4 ;  /* 0x0004000400007388 */ /* 0x0007e80000000c00 */
[----:B-1----:R-:W-:Y:S01]  /*66c90*/  STL.64 [R1+0x1a0], R12 ;  /* 0x0001a00c01007387 */ /* 0x002fe20000100a00 */
[----:B---3--:R-:W-:Y:S01]  /*66ca0*/  IMAD.MOV.U32 R4, RZ, RZ, R132 ;  /* 0x000000ffff047224 */ /* 0x008fe200078e0084 */
[----:B------:R-:W-:Y:S01]  /*66cb0*/  MOV R7, R141 ;  /* 0x0000008d00077202 */ /* 0x000fe20000000f00 */
[----:B------:R-:W-:Y:S02]  /*66cc0*/  IMAD.MOV.U32 R5, RZ, RZ, R133 ;  /* 0x000000ffff057224 */ /* 0x000fe400078e0085 */
[----:B------:R-:W-:Y:S01]  /*66cd0*/  IMAD.MOV.U32 R6, RZ, RZ, R140 ;  /* 0x000000ffff067224 */ /* 0x000fe200078e008c */
[----:B------:R-:W-:Y:S04]  /*66ce0*/  STL.64 [R1+0x1a8], R14 ;  /* 0x0001a80e01007387 */ /* 0x000fe80000100a00 */
[----:B------:R1:W-:Y:S04]  /*66cf0*/  STS.128 [R0+0x800], R4 ;  /* 0x0008000400007388 */ /* 0x0003e80000000c00 */
[----:B--2---:R-:W-:Y:S04]  /*66d00*/  STL.64 [R1+0x250], R8 ;  /* 0x0002500801007387 */ /* 0x004fe80000100a00 */
[----:B------:R-:W-:Y:S01]  /*66d10*/  STL.64 [R1+0x258], R10 ;  /* 0x0002580a01007387 */ /* 0x000fe20000100a00 */
[----:B-1----:R-:W-:Y:S01]  /*66d20*/  IMAD.MOV.U32 R4, RZ, RZ, R152 ;  /* 0x000000ffff047224 */ /* 0x002fe200078e0098 */
[----:B------:R-:W-:Y:S01]  /*66d30*/  MOV R5, R153 ;  /* 0x0000009900057202 */ /* 0x000fe20000000f00 */
[----:B------:R-:W-:-:S02]  /*66d40*/  IMAD.MOV.U32 R6, RZ, RZ, R188 ;  /* 0x000000ffff067224 */ /* 0x000fc400078e00bc */
[----:B------:R-:W-:-:S05]  /*66d50*/  IMAD.MOV.U32 R7, RZ, RZ, R189 ;  /* 0x000000ffff077224 */ /* 0x000fca00078e00bd */
[----:B------:R1:W-:Y:S04]  /*66d60*/  STS.128 [R0+0xc00], R4 ;  /* 0x000c000400007388 */ /* 0x0003e80000000c00 */
[----:B-1----:R-:W2:Y:S04]  /*66d70*/  LDL.LU R4, [R1+0x620] ;  /* 0x0006200001047983 */ /* 0x002ea80000300800 */
[----:B------:R-:W2:Y:S04]  /*66d80*/  LDL.LU R5, [R1+0x624] ;  /* 0x0006240001057983 */ /* 0x000ea80000300800 */
[----:B------:R-:W2:Y:S04]  /*66d90*/  LDL.LU R6, [R1+0x6f0] ;  /* 0x0006f00001067983 */ /* 0x000ea80000300800 */
[----:B------:R-:W2:Y:S01]  /*66da0*/  LDL.LU R7, [R1+0x6f4] ;  /* 0x0006f40001077983 */ /* 0x000ea20000300800 */
[----:B------:R-:W-:Y:S01]  /*66db0*/  IMAD.MOV.U32 R100, RZ, RZ, R98 ;  /* 0x000000ffff647224 */ /* 0x000fe200078e0062 */
[----:B------:R-:W-:Y:S01]  /*66dc0*/  MOV R117, R115 ;  /* 0x0000007300757202 */ /* 0x000fe20000000f00 */
[----:B------:R-:W-:Y:S01]  /*66dd0*/  IMAD.MOV.U32 R101, RZ, RZ, R99 ;  /* 0x000000ffff657224 */ /* 0x000fe200078e0063 */
[----:B------:R-:W-:Y:S01]  /*66de0*/  MOV R189, R155 ;  /* 0x0000009b00bd7202 */ /* 0x000fe20000000f00 */
[----:B------:R-:W-:-:S02]  /*66df0*/  IMAD.MOV.U32 R116, RZ, RZ, R114 ;  /* 0x000000ffff747224 */ /* 0x000fc400078e0072 */
[----:B------:R-:W-:Y:S02]  /*66e00*/  IMAD.MOV.U32 R140, RZ, RZ, R134 ;  /* 0x000000ffff8c7224 */ /* 0x000fe400078e0086 */
[----:B------:R-:W-:Y:S02]  /*66e10*/  IMAD.MOV.U32 R141, RZ, RZ, R135 ;  /* 0x000000ffff8d7224 */ /* 0x000fe400078e0087 */
[----:B------:R-:W-:Y:S01]  /*66e20*/  IMAD.MOV.U32 R188, RZ, RZ, R154 ;  /* 0x000000ffffbc7224 */ /* 0x000fe200078e009a */
[----:B------:R-:W-:Y:S04]  /*66e30*/  STS.128 [R0+0x80], R100 ;  /* 0x0000806400007388 */ /* 0x000fe80000000c00 */
[----:B------:R-:W-:Y:S04]  /*66e40*/  STS.128 [R0+0x480], R116 ;  /* 0x0004807400007388 */ /* 0x000fe80000000c00 */
[----:B------:R-:W-:Y:S04]  /*66e50*/  STS.128 [R0+0x880], R140 ;  /* 0x0008808c00007388 */ /* 0x000fe80000000c00 */
[----:B------:R-:W-:Y:S04]  /*66e60*/  STS.128 [R0+0xc80], R188 ;  /* 0x000c80bc00007388 */ /* 0x000fe80000000c00 */
[----:B------:R-:W-:Y:S06]  /*66e70*/  BAR.SYNC.DEFER_BLOCKING 0x0 ;  /* 0x0000000000007b1d */ /* 0x000fec0000010000 */
[----:B------:R-:W1:Y:S04]  /*66e80*/  LDS.128 R248, [R2] ;  /* 0x0000000002f87984 */ /* 0x000e680000000c00 */
[----:B------:R-:W3:Y:S04]  /*66e90*/  LDS.128 R8, [R2+0x1000] ;  /* 0x0010000002087984 */ /* 0x000ee80000000c00 */
[----:B------:R-:W4:Y:S04]  /*66ea0*/  LDS.128 R16, [R208] ;  /* 0x00000000d0107984 */ /* 0x000f280000000c00 */
[----:B------:R-:W3:Y:S04]  /*66eb0*/  LDS.128 R12, [R208+0x1000] ;  /* 0x00100000d00c7984 */ /* 0x000ee80000000c00 */
[----:B-1----:R-:W-:Y:S04]  /*66ec0*/  STL [R1+0x1674], R249 ;  /* 0x001674f901007387 */ /* 0x002fe80000100800 */
[----:B------:R-:W-:Y:S04]  /*66ed0*/  STL [R1+0x1670], R250 ;  /* 0x001670fa01007387 */ /* 0x000fe80000100800 */
[----:B------:R-:W-:Y:S04]  /*66ee0*/  STL [R1+0x166c], R251 ;  /* 0x00166cfb01007387 */ /* 0x000fe80000100800 */
[----:B---3--:R-:W-:Y:S04]  /*66ef0*/  STL.64 [R1+0x150], R8 ;  /* 0x0001500801007387 */ /* 0x008fe80000100a00 */
[----:B------:R-:W-:Y:S04]  /*66f00*/  STL.64 [R1+0x158], R10 ;  /* 0x0001580a01007387 */ /* 0x000fe80000100a00 */
[----:B------:R-:W1:Y:S04]  /*66f10*/  LDS.128 R8, [R3] ;  /* 0x0000000003087984 */ /* 0x000e680000000c00 */
[----:B----4-:R-:W-:Y:S04]  /*66f20*/  STL.64 [R1], R16 ;  /* 0x0000001001007387 */ /* 0x010fe80000100a00 */
        /* <DEDUP_REMOVED lines=8> */
[----:B------:R-:W-:Y:S06]  /*66fb0*/  BAR.SYNC.DEFER_BLOCKING 0x0 ;  /* 0x0000000000007b1d */ /* 0x000fec0000010000 */
[----:B---3--:R-:W-:Y:S04]  /*66fc0*/  STL.64 [R1+0x190], R16 ;  /* 0x0001901001007387 */ /* 0x008fe80000100a00 */
[----:B------:R-:W-:Y:S04]  /*66fd0*/  STL.64 [R1+0x198], R18 ;  /* 0x0001981201007387 */ /* 0x000fe80000100a00 */
[----:B----4-:R-:W-:Y:S04]  /*66fe0*/  STL.64 [R1+0x130], R12 ;  /* 0x0001300c01007387 */ /* 0x010fe80000100a00 */
[----:B------:R-:W-:Y:S04]  /*66ff0*/  STL.64 [R1+0x138], R14 ;  /* 0x0001380e01007387 */ /* 0x000fe80000100a00 */
[----:B-1----:R-:W-:Y:S04]  /*67000*/  STL.64 [R1+0x228], R10 ;  /* 0x0002280a01007387 */ /* 0x002fe80000100a00 */
[----:B--2---:R1:W-:Y:S04]  /*67010*/  STS.128 [R0], R4 ;  /* 0x0000000400007388 */ /* 0x0043e80000000c00 */
[----:B-1----:R-:W2:Y:S04]  /*67020*/  LDL.LU R4, [R1+0x628] ;  /* 0x0006280001047983 */ /* 0x002ea80000300800 */
[----:B------:R-:W2:Y:S04]  /*67030*/  LDL.LU R5, [R1+0x62c] ;  /* 0x00062c0001057983 */ /* 0x000ea80000300800 */
[----:B------:R-:W2:Y:S04]  /*67040*/  LDL.LU R6, [R1+0x6f8] ;  /* 0x0006f80001067983 */ /* 0x000ea80000300800 */
[----:B------:R-:W2:Y:S04]  /*67050*/  LDL.LU R7, [R1+0x6fc] ;  /* 0x0006fc0001077983 */ /* 0x000ea80000300800 */
[----:B------:R-:W3:Y:S04]  /*67060*/  LDL.LU R10, [R1+0x560] ;  /* 0x00056000010a7983 */ /* 0x000ee80000300800 */
[----:B------:R-:W3:Y:S04]  /*67070*/  LDL.LU R11, [R1+0x564] ;  /* 0x00056400010b7983 */ /* 0x000ee80000300800 */
[----:B--2---:R1:W-:Y:S04]  /*67080*/  STS.128 [R0+0x80], R4 ;  /* 0x0000800400007388 */ /* 0x0043e80000000c00 */
[----:B-1----:R-:W2:Y:S04]  /*67090*/  LDL.LU R6, [R1+0x568] ;  /* 0x0005680001067983 */ /* 0x002ea80000300800 */
[----:B------:R-:W2:Y:S01]  /*670a0*/  LDL.LU R7, [R1+0x56c] ;  /* 0x00056c0001077983 */ /* 0x000ea20000300800 */
[----:B------:R-:W-:-:S02]  /*670b0*/  IMAD.MOV.U32 R4, RZ, RZ, R238 ;  /* 0x000000ffff047224 */ /* 0x000fc400078e00ee */
[----:B------:R-:W-:Y:S02]  /*670c0*/  IMAD.MOV.U32 R5, RZ, RZ, R239 ;  /* 0x000000ffff057224 */ /* 0x000fe400078e00ef */
[----:B------:R-:W-:Y:S02]  /*670d0*/  IMAD.MOV.U32 R250, RZ, RZ, R8 ;  /* 0x000000fffffa7224 */ /* 0x000fe400078e0008 */
[----:B------:R-:W-:Y:S01]  /*670e0*/  IMAD.MOV.U32 R251, RZ, RZ, R9 ;  /* 0x000000fffffb7224 */ /* 0x000fe200078e0009 */
[----:B------:R-:W-:Y:S01]  /*670f0*/  MOV R9, R237 ;  /* 0x000000ed00097202 */ /* 0x000fe20000000f00 */
[----:B------:R-:W-:-:S05]  /*67100*/  IMAD.MOV.U32 R8, RZ, RZ, R236 ;  /* 0x000000ffff087224 */ /* 0x000fca00078e00ec */
[----:B---3--:R-:W-:Y:S04]  /*67110*/  STS.128 [R0+0x400], R8 ;  /* 0x0004000800007388 */ /* 0x008fe80000000c00 */
[----:B--2---:R1:W-:Y:S02]  /*67120*/  STS.128 [R0+0x480], R4 ;  /* 0x0004800400007388 */ /* 0x0043e40000000c00 */
[----:B-1----:R-:W-:Y:S01]  /*67130*/  IMAD.MOV.U32 R4, RZ, RZ, R224 ;  /* 0x000000ffff047224 */ /* 0x002fe200078e00e0 */
[----:B------:R-:W-:Y:S01]  /*67140*/  MOV R5, R225 ;  /* 0x000000e100057202 */ /* 0x000fe20000000f00 */
[----:B------:R-:W-:Y:S02]  /*67150*/  IMAD.MOV.U32 R6, RZ, RZ, R72 ;  /* 0x000000ffff067224 */ /* 0x000fe400078e0048 */
[----:B------:R-:W-:Y:S01]  /*67160*/  IMAD.MOV.U32 R7, RZ, RZ, R73 ;  /* 0x000000ffff077224 */ /* 0x000fe200078e0049 */
[----:B------:R-:W-:Y:S01]  /*67170*/  MOV R73, R227 ;  /* 0x000000e300497202 */ /* 0x000fe20000000f00 */
[----:B------:R-:W-:-:S03]  /*67180*/  IMAD.MOV.U32 R72, RZ, RZ, R226 ;  /* 0x000000ffff487224 */ /* 0x000fc600078e00e2 */
[----:B------:R1:W-:Y:S04]  /*67190*/  STS.128 [R0+0x800], R4 ;  /* 0x0008000400007388 */ /* 0x0003e80000000c00 */
[----:B------:R-:W-:Y:S01]  /*671a0*/  STS.128 [R0+0x880], R72 ;  /* 0x0008804800007388 */ /* 0x000fe20000000c00 */
[----:B-1----:R-:W-:Y:S01]  /*671b0*/  IMAD.MOV.U32 R6, RZ, RZ, R92 ;  /* 0x000000ffff067224 */ /* 0x002fe200078e005c */
[----:B------:R-:W-:Y:S01]  /*671c0*/  MOV R7, R93 ;  /* 0x0000005d00077202 */ /* 0x000fe20000000f00 */
[----:B------:R-:W-:Y:S02]  /*671d0*/  IMAD.MOV.U32 R4, RZ, RZ, R88 ;  /* 0x000000ffff047224 */ /* 0x000fe400078e0058 */
[----:B------:R-:W-:Y:S02]  /*671e0*/  IMAD.MOV.U32 R5, RZ, RZ, R89 ;  /* 0x000000ffff057224 */ /* 0x000fe400078e0059 */
[----:B------:R-:W-:-:S02]  /*671f0*/  IMAD.MOV.U32 R92, RZ, RZ, R90 ;  /* 0x000000ffff5c7224 */ /* 0x000fc400078e005a */
[----:B------:R-:W-:Y:S01]  /*67200*/  IMAD.MOV.U32 R93, RZ, RZ, R91 ;  /* 0x000000ffff5d7224 */ /* 0x000fe200078e005b */
        /* <DEDUP_REMOVED lines=77> */
[----:B-1----:R-:W-:Y:S04]  /*676e0*/  STL.64 [R1+0x310], R12 ;  /* 0x0003100c01007387 */ /* 0x002fe80000100a00 */
[----:B------:R-:W-:Y:S04]  /*676f0*/  STL.64 [R1+0x318], R14 ;  /* 0x0003180e01007387 */ /* 0x000fe80000100a00 */
[----:B------:R-:W1:Y:S04]  /*67700*/  LDS.128 R12, [R252] ;  /* 0x00000000fc0c7984 */ /* 0x000e680000000c00 */
[----:B---3--:R-:W-:Y:S04]  /*67710*/  STL.64 [R1+0x270], R8 ;  /* 0x0002700801007387 */ /* 0x008fe80000100a00 */
[----:B------:R-:W-:Y:S04]  /*67720*/  STL.64 [R1+0x278], R10 ;  /* 0x0002780a01007387 */ /* 0x000fe80000100a00 */
[----:B------:R-:W3:Y:S04]  /*67730*/  LDS.128 R8, [R252+0x1000] ;  /* 0x00100000fc087984 */ /* 0x000ee80000000c00 */
[----:B------:R-:W-:Y:S06]  /*67740*/  BAR.SYNC.DEFER_BLOCKING 0x0 ;  /* 0x0000000000007b1d */ /* 0x000fec0000010000 */
[----:B----4-:R-:W-:Y:S04]  /*67750*/  STL.64 [R1+0x350], R16 ;  /* 0x0003501001007387 */ /* 0x010fe80000100a00 */
[----:B------:R-:W-:Y:S04]  /*67760*/  STL.64 [R1+0x358], R18 ;  /* 0x0003581201007387 */ /* 0x000fe80000100a00 */
[----:B-1----:R-:W-:Y:S04]  /*67770*/  STL.64 [R1+0x2a0], R12 ;  /* 0x0002a00c01007387 */ /* 0x002fe80000100a00 */
[----:B------:R-:W-:Y:S04]  /*67780*/  STL.64 [R1+0x2a8], R14 ;  /* 0x0002a80e01007387 */ /* 0x000fe80000100a00 */
[----:B---3--:R-:W-:Y:S04]  /*67790*/  STL.64 [R1+0x390], R8 ;  /* 0x0003900801007387 */ /* 0x008fe80000100a00 */
[----:B------:R-:W-:Y:S04]  /*677a0*/  STL.64 [R1+0x398], R10 ;  /* 0x0003980a01007387 */ /* 0x000fe80000100a00 */
[----:B--2---:R1:W-:Y:S04]  /*677b0*/  STS.128 [R0], R4 ;  /* 0x0000000400007388 */ /* 0x0043e80000000c00 */
        /* <DEDUP_REMOVED lines=8> */
[----:B--2---:R1:W-:Y:S04]  /*67840*/  STS.128 [R0+0x80], R4 ;  /* 0x0000800400007388 */ /* 0x0043e80000000c00 */
[----:B-1----:R-:W2:Y:S04]  /*67850*/  LDL.LU R4, [R1+0x868] ;  /* 0x0008680001047983 */ /* 0x002ea80000300800 */
[----:B------:R-:W2:Y:S04]  /*67860*/  LDL.LU R5, [R1+0x86c] ;  /* 0x00086c0001057983 */ /* 0x000ea80000300800 */
[----:B------:R-:W2:Y:S04]  /*67870*/  LDL.LU R6, [R1+0x858] ;  /* 0x0008580001067983 */ /* 0x000ea80000300800 */
[----:B------:R-:W2:Y:S04]  /*67880*/  LDL.LU R7, [R1+0x85c] ;  /* 0x00085c0001077983 */ /* 0x000ea80000300800 */
[----:B--2---:R1:W-:Y:S04]  /*67890*/  STS.128 [R0+0x480], R4 ;  /* 0x0004800400007388 */ /* 0x0043e80000000c00 */
[----:B-1----:R-:W2:Y:S04]  /*678a0*/  LDL.LU R4, [R1+0x7c0] ;  /* 0x0007c00001047983 */ /* 0x002ea80000300800 */
[----:B------:R-:W2:Y:S04]  /*678b0*/  LDL.LU R5, [R1+0x7c4] ;  /* 0x0007c40001057983 */ /* 0x000ea80000300800 */
[----:B------:R-:W2:Y:S04]  /*678c0*/  LDL.LU R6, [R1+0x7b0] ;  /* 0x0007b00001067983 */ /* 0x000ea80000300800 */
[----:B------:R-:W2:Y:S04]  /*678d0*/  LDL.LU R7, [R1+0x7b4] ;  /* 0x0007b40001077983 */ /* 0x000ea80000300800 */
[----:B---3--:R1:W-:Y:S04]  /*678e0*/  STS.128 [R0+0x400], R8 ;  /* 0x0004000800007388 */ /* 0x0083e80000000c00 */
[----:B-1----:R-:W3:Y:S04]  /*678f0*/  LDL.LU R8, [R1+0x7c8] ;  /* 0x0007c80001087983 */ /* 0x002ee80000300800 */
        /* <DEDUP_REMOVED lines=18> */
[----:B--2---:R-:W-:Y:S04]  /*67a20*/  STS.128 [R0+0xc80], R4 ;  /* 0x000c800400007388 */ /* 0x004fe80000000c00 */
[----:B------:R-:W-:Y:S06]  /*67a30*/  BAR.SYNC.DEFER_BLOCKING 0x0 ;  /* 0x0000000000007b1d */ /* 0x000fec0000010000 */
[----:B------:R-:W1:Y:S04]  /*67a40*/  LDS.128 R12, [R2] ;  /* 0x00000000020c7984 */ /* 0x000e680000000c00 */
[----:B------:R-:W2:Y:S04]  /*67a50*/  LDS.128 R4, [R2+0x1000] ;  /* 0x0010000002047984 */ /* 0x000ea80000000c00 */
[----:B------:R-:W4:Y:S04]  /*67a60*/  LDS.128 R16, [R208] ;  /* 0x00000000d0107984 */ /* 0x000f280000000c00 */
[----:B-1----:R-:W-:Y:S04]  /*67a70*/  STL.64 [R1+0x430], R12 ;  /* 0x0004300c01007387 */ /* 0x002fe80000100a00 */
[----:B------:R-:W-:Y:S04]  /*67a80*/  STL.64 [R1+0x438], R14 ;  /* 0x0004380e01007387 */ /* 0x000fe80000100a00 */
[----:B------:R-:W1:Y:S04]  /*67a90*/  LDS.128 R12, [R208+0x1000] ;  /* 0x00100000d00c7984 */ /* 0x000e680000000c00 */
[----:B--2---:R-:W-:Y:S04]  /*67aa0*/  STL.64 [R1+0x520], R4 ;  /* 0x0005200401007387 */ /* 0x004fe80000100a00 */
[----:B------:R-:W-:Y:S04]  /*67ab0*/  STL.64 [R1+0x528], R6 ;  /* 0x0005280601007387 */ /* 0x000fe80000100a00 */
[----:B------:R-:W2:Y:S04]  /*67ac0*/  LDS.128 R4, [R3] ;  /* 0x0000000003047984 */ /* 0x000ea80000000c00 */
[----:B----4-:R-:W-:Y:S04]  /*67ad0*/  STL.64 [R1+0x450], R16 ;  /* 0x0004501001007387 */ /* 0x010fe80000100a00 */
[----:B------:R-:W-:Y:S04]  /*67ae0*/  STL.64 [R1+0x458], R18 ;  /* 0x0004581201007387 */ /* 0x000fe80000100a00 */
[----:B------:R-:W4:Y:S04]  /*67af0*/  LDS.128 R16, [R3+0x1000] ;  /* 0x0010000003107984 */ /* 0x000f280000000c00 */
[----:B-1----:R-:W-:Y:S04]  /*67b00*/  STL.64 [R1+0x550], R12 ;  /* 0x0005500c01007387 */ /* 0x002fe80000100a00 */
[----:B------:R-:W-:Y:S04]  /*67b10*/  STL.64 [R1+0x558], R14 ;  /* 0x0005580e01007387 */ /* 0x000fe80000100a00 */
[----:B------:R-:W1:Y:S04]  /*67b20*/  LDS.128 R12, [R252] ;  /* 0x00000000fc0c7984 */ /* 0x000e680000000c00 */
[----:B--2---:R-:W-:Y:S04]  /*67b30*/  STL.64 [R1+0x460], R4 ;  /* 0x0004600401007387 */ /* 0x004fe80000100a00 */
[----:B------:R-:W-:Y:S04]  /*67b40*/  STL.64 [R1+0x468], R6 ;  /* 0x0004680601007387 */ /* 0x000fe80000100a00 */
[----:B------:R-:W2:Y:S04]  /*67b50*/  LDS.128 R4, [R252+0x1000] ;  /* 0x00100000fc047984 */ /* 0x000ea80000000c00 */
[----:B----4-:R-:W-:Y:S04]  /*67b60*/  STL.64 [R1+0x560], R16 ;  /* 0x0005601001007387 */ /* 0x010fe80000100a00 */
[----:B------:R-:W-:Y:S04]  /*67b70*/  STL.64 [R1+0x568], R18 ;  /* 0x0005681201007387 */ /* 0x000fe80000100a00 */
[----:B------:R-:W-:Y:S06]  /*67b80*/  BAR.SYNC.DEFER_BLOCKING 0x0 ;  /* 0x0000000000007b1d */ /* 0x000fec0000010000 */
[----:B-1----:R-:W-:Y:S04]  /*67b90*/  STL.64 [R1+0x470], R12 ;  /* 0x0004700c01007387 */ /* 0x002fe80000100a00 */
[----:B------:R-:W-:Y:S04]  /*67ba0*/  STL.64 [R1+0x478], R14 ;  /* 0x0004780e01007387 */ /* 0x000fe80000100a00 */
[----:B--2---:R1:W-:Y:S04]  /*67bb0*/  STL.64 [R1+0x530], R4 ;  /* 0x0005300401007387 */ /* 0x0043e80000100a00 */
[----:B------:R2:W-:Y:S04]  /*67bc0*/  STL.64 [R1+0x538], R6 ;  /* 0x0005380601007387 */ /* 0x0005e80000100a00 */
[----:B-1----:R-:W4:Y:S04]  /*67bd0*/  LDL.LU R4, [R1+0x5f8] ;  /* 0x0005f80001047983 */ /* 0x002f280000300800 */
[----:B------:R-:W4:Y:S04]  /*67be0*/  LDL.LU R5, [R1+0x5fc] ;  /* 0x0005fc0001057983 */ /* 0x000f280000300800 */
[----:B--2---:R-:W4:Y:S04]  /*67bf0*/  LDL.LU R6, [R1+0x5e8] ;  /* 0x0005e80001067983 */ /* 0x004f280000300800 */
[----:B------:R-:W4:Y:S04]  /*67c00*/  LDL.LU R7, [R1+0x5ec] ;  /* 0x0005ec0001077983 */ /* 0x000f280000300800 */
[----:B----4-:R1:W-:Y:S04]  /*67c10*/  STS.128 [R0+0x80], R4 ;  /* 0x0000800400007388 */ /* 0x0103e80000000c00 */
[----:B-1----:R-:W2:Y:S04]  /*67c20*/  LDL.LU R4, [R1+0x540] ;  /* 0x0005400001047983 */ /* 0x002ea80000300800 */
[----:B------:R-:W2:Y:S04]  /*67c30*/  LDL.LU R5, [R1+0x544] ;  /* 0x0005440001057983 */ /* 0x000ea80000300800 */
[----:B------:R-:W2:Y:S04]  /*67c40*/  LDL.LU R6, [R1+0x510] ;  /* 0x0005100001067983 */ /* 0x000ea80000300800 */
[----:B------:R-:W2:Y:S04]  /*67c50*/  LDL.LU R7, [R1+0x514] ;  /* 0x0005140001077983 */ /* 0x000ea80000300800 */
[----:B---3--:R1:W-:Y:S04]  /*67c60*/  STS.128 [R0], R8 ;  /* 0x0000000800007388 */ /* 0x0083e80000000c00 */
        /* <DEDUP_REMOVED lines=24> */
[----:B---3--:R-:W-:Y:S04]  /*67df0*/  STS.128 [R0+0xc00], R8 ;  /* 0x000c000800007388 */ /* 0x008fe80000000c00 */
[----:B--2---:R1:W-:Y:S04]  /*67e00*/  STS.128 [R0+0xc80], R4 ;  /* 0x000c800400007388 */ /* 0x0043e80000000c00 */
[----:B------:R-:W-:Y:S06]  /*67e10*/  BAR.SYNC.DEFER_BLOCKING 0x0 ;  /* 0x0000000000007b1d */ /* 0x000fec0000010000 */
[----:B-1----:R-:W2:Y:S04]  /*67e20*/  LDL.LU R4, [R1+0x8e0] ;  /* 0x0008e00001047983 */ /* 0x002ea80000300800 */
[----:B------:R-:W2:Y:S04]  /*67e30*/  LDL.LU R5, [R1+0x8e4] ;  /* 0x0008e40001057983 */ /* 0x000ea80000300800 */
[----:B------:R-:W2:Y:S04]  /*67e40*/  LDL.LU R6, [R1+0x8d0] ;  /* 0x0008d00001067983 */ /* 0x000ea80000300800 */
[----:B------:R-:W2:Y:S04]  /*67e50*/  LDL.LU R7, [R1+0x8d4] ;  /* 0x0008d40001077983 */ /* 0x000ea80000300800 */
[----:B------:R-:W1:Y:S04]  /*67e60*/  LDS.128 R16, [R2] ;  /* 0x0000000002107984 */ /* 0x000e680000000c00 */
[----:B------:R-:W3:Y:S04]  /*67e70*/  LDS.128 R12, [R2+0x1000] ;  /* 0x00100000020c7984 */ /* 0x000ee80000000c00 */
[----:B------:R-:W4:Y:S04]  /*67e80*/  LDS.128 R8, [R208] ;  /* 0x00000000d0087984 */ /* 0x000f280000000c00 */
[----:B------:R-:W-:Y:S04]  /*67e90*/  LDS.128 R244, [R252] ;  /* 0x00000000fcf47984 */ /* 0x000fe80000000c00 */
[----:B------:R-:W-:Y:S04]  /*67ea0*/  LDS.128 R240, [R252+0x1000] ;  /* 0x00100000fcf07984 */ /* 0x000fe80000000c00 */
        /* <DEDUP_REMOVED lines=14> */
[----:B----4-:R-:W-:Y:S04]  /*67f90*/  STL.64 [R1+0x1d0], R8 ;  /* 0x0001d00801007387 */ /* 0x010fe80000100a00 */
        /* <DEDUP_REMOVED lines=35> */
[----:B------:R-:W4:Y:S04]  /*681d0*/  LDL.LU R16, [R1+0x5d0] ;  /* 0x0005d00001107983 */ /* 0x000f280000300800 */
[----:B------:R-:W4:Y:S04]  /*681e0*/  LDL.LU R17, [R1+0x5d4] ;  /* 0x0005d40001117983 */ /* 0x000f280000300800 */
[----:B------:R-:W4:Y:S04]  /*681f0*/  LDL.LU R18, [R1+0x5c0] ;  /* 0x0005c00001127983 */ /* 0x000f280000300800 */
[----:B------:R-:W4:Y:S04]  /*68200*/  LDL.LU R19, [R1+0x5c4] ;  /* 0x0005c40001137983 */ /* 0x000f280000300800 */
[----:B---3--:R-:W-:Y:S04]  /*68210*/  STS.128 [R0+0x880], R8 ;  /* 0x0008800800007388 */ /* 0x008fe80000000c00 */
[----:B--2---:R-:W-:Y:S04]  /*68220*/  STS.128 [R0+0xc80], R4 ;  /* 0x000c800400007388 */ /* 0x004fe80000000c00 */
[----:B------:R-:W-:Y:S06]  /*68230*/  BAR.SYNC.DEFER_BLOCKING 0x0 ;  /* 0x0000000000007b1d */ /* 0x000fec0000010000 */
[----:B------:R-:W-:Y:S04]  /*68240*/  LDS.128 R236, [R2] ;  /* 0x0000000002ec7984 */ /* 0x000fe80000000c00 */
[----:B------:R-:W-:Y:S04]  /*68250*/  LDS.128 R232, [R2+0x1000] ;  /* 0x0010000002e87984 */ /* 0x000fe80000000c00 */
[----:B------:R-:W-:Y:S04]  /*68260*/  LDS.128 R224, [R208] ;  /* 0x00000000d0e07984 */ /* 0x000fe80000000c00 */
[----:B------:R-:W-:Y:S04]  /*68270*/  LDS.128 R216, [R208+0x1000] ;  /* 0x00100000d0d87984 */ /* 0x000fe80000000c00 */
[----:B------:R-:W-:Y:S04]  /*68280*/  LDS.128 R212, [R3] ;  /* 0x0000000003d47984 */ /* 0x000fe80000000c00 */
[----:B------:R-:W-:Y:S04]  /*68290*/  LDS.128 R8, [R3+0x1000] ;  /* 0x0010000003087984 */ /* 0x000fe80000000c00 */
[----:B------:R-:W-:Y:S04]  /*682a0*/  LDS.128 R12, [R252] ;  /* 0x00000000fc0c7984 */ /* 0x000fe80000000c00 */
[----:B------:R-:W-:Y:S04]  /*682b0*/  LDS.128 R4, [R252+0x1000] ;  /* 0x00100000fc047984 */ /* 0x000fe80000000c00 */
[----:B------:R-:W-:Y:S06]  /*682c0*/  BAR.SYNC.DEFER_BLOCKING 0x0 ;  /* 0x0000000000007b1d */ /* 0x000fec0000010000 */
[----:B----4-:R1:W-:Y:S04]  /*682d0*/  STS.128 [R0], R16 ;  /* 0x0000001000007388 */ /* 0x0103e80000000c00 */
        /* <DEDUP_REMOVED lines=85> */
[----:B---3--:R-:W-:Y:S01]  /*68830*/  STS.128 [R0+0x880], R52 ;  /* 0x0008803400007388 */ /* 0x008fe20000000c00 */
[----:B------:R-:W-:Y:S01]  /*68840*/  IMAD.MOV.U32 R82, RZ, RZ, R204 ;  /* 0x000000ffff527224 */ /* 0x000fe200078e00cc */
[----:B------:R-:W-:-:S02]  /*68850*/  MOV R83, R205 ;  /* 0x000000cd00537202 */ /* 0x000fc40000000f00 */
[----:B------:R-:W3:Y:S04]  /*68860*/  LDL.LU R204, [R1+0x78] ;  /* 0x0000780001cc7983 */ /* 0x000ee80000300800 */
[----:B------:R-:W3:Y:S04]  /*68870*/  LDL.LU R205, [R1+0x7c] ;  /* 0x00007c0001cd7983 */ /* 0x000ee80000300800 */
        /* <DEDUP_REMOVED lines=25> */
[----:B--2---:R1:W-:Y:S04]  /*68a10*/  STS.128 [R0+0x480], R80 ;  /* 0x0004805000007388 */ /* 0x0043e80000000c00 */
[----:B-1----:R-:W2:Y:S04]  /*68a20*/  LDL.LU R80, [R1+0x488] ;  /* 0x0004880001507983 */ /* 0x002ea80000300800 */
[----:B------:R-:W2:Y:S04]  /*68a30*/  LDL.LU R81, [R1+0x48c] ;  /* 0x00048c0001517983 */ /* 0x000ea80000300800 */
[----:B------:R-:W2:Y:S04]  /*68a40*/  LDL.LU R82, [R1+0x3c8] ;  /* 0x0003c80001527983 */ /* 0x000ea80000300800 */
[----:B------:R-:W2:Y:S04]  /*68a50*/  LDL.LU R83, [R1+0x3cc] ;  /* 0x0003cc0001537983 */ /* 0x000ea80000300800 */
[----:B----4-:R-:W-:Y:S04]  /*68a60*/  STS.128 [R0+0x800], R84 ;  /* 0x0008005400007388 */ /* 0x010fe80000000c00 */
        /* <DEDUP_REMOVED lines=13> */
[----:B---3--:R-:W-:Y:S04]  /*68b40*/  STS.128 [R0+0x80], R204 ;  /* 0x000080cc00007388 */ /* 0x008fe80000000c00 */
[----:B--2---:R-:W-:Y:S04]  /*68b50*/  STS.128 [R0+0xc00], R80 ;  /* 0x000c005000007388 */ /* 0x004fe80000000c00 */
[----:B----4-:R-:W-:Y:S04]  /*68b60*/  STS.128 [R0+0xc80], R84 ;  /* 0x000c805400007388 */ /* 0x010fe80000000c00 */
        /* <DEDUP_REMOVED lines=10> */
[----:B------:R1:W-:Y:S04]  /*68c10*/  STS.128 [R0], R112 ;  /* 0x0000007000007388 */ /* 0x0003e80000000c00 */
        /* <DEDUP_REMOVED lines=59> */
[----:B------:R-:W-:Y:S01]  /*68fd0*/  IMAD.MOV.U32 R144, RZ, RZ, R230 ;  /* 0x000000ffff907224 */ /* 0x000fe200078e00e6 */
[----:B------:R-:W-:Y:S01]  /*68fe0*/  MOV R145, R231 ;  /* 0x000000e700917202 */ /* 0x000fe20000000f00 */
[----:B------:R-:W-:-:S02]  /*68ff0*/  IMAD.MOV.U32 R148, RZ, RZ, R228 ;  /* 0x000000ffff947224 */ /* 0x000fc400078e00e4 */
[----:B------:R-:W-:Y:S02]  /*69000*/  IMAD.MOV.U32 R149, RZ, RZ, R229 ;  /* 0x000000ffff957224 */ /* 0x000fe400078e00e5 */
        /* <DEDUP_REMOVED lines=73> */
[----:B---3--:R-:W-:Y:S04]  /*694a0*/  STS.128 [R0+0x880], R180 ;  /* 0x000880b400007388 */ /* 0x008fe80000000c00 */
[----:B----4-:R-:W-:Y:S04]  /*694b0*/  STS.128 [R0+0xc00], R184 ;  /* 0x000c00b800007388 */ /* 0x010fe80000000c00 */
[----:B------:R-:W-:Y:S04]  /*694c0*/  STS.128 [R0+0xc80], R200 ;  /* 0x000c80c800007388 */ /* 0x000fe80000000c00 */
[----:B------:R-:W-:Y:S06]  /*694d0*/  BAR.SYNC.DEFER_BLOCKING 0x0 ;  /* 0x0000000000007b1d */ /* 0x000fec0000010000 */
[----:B------:R-:W-:Y:S04]  /*694e0*/  LDS.128 R188, [R208] ;  /* 0x00000000d0bc7984 */ /* 0x000fe80000000c00 */
[----:B------:R-:W-:Y:S04]  /*694f0*/  LDS.128 R192, [R208+0x1000] ;  /* 0x00100000d0c07984 */ /* 0x000fe80000000c00 */
[----:B------:R-:W1:Y:S04]  /*69500*/  LDS.128 R200, [R3+0x1000] ;  /* 0x0010000003c87984 */ /* 0x000e680000000c00 */
[----:B------:R-:W3:Y:S04]  /*69510*/  LDS.128 R208, [R252+0x1000] ;  /* 0x00100000fcd07984 */ /* 0x000ee80000000c00 */
[----:B------:R-:W4:Y:S04]  /*69520*/  LDS.128 R180, [R2] ;  /* 0x0000000002b47984 */ /* 0x000f280000000c00 */
[----:B------:R-:W-:Y:S04]  /*69530*/  LDS.128 R184, [R2+0x1000] ;  /* 0x0010000002b87984 */ /* 0x000fe80000000c00 */
[----:B------:R-:W-:Y:S04]  /*69540*/  LDS.128 R196, [R3] ;  /* 0x0000000003c47984 */ /* 0x000fe80000000c00 */
[----:B------:R-:W-:Y:S04]  /*69550*/  LDS.128 R204, [R252] ;  /* 0x00000000fccc7984 */ /* 0x000fe80000000c00 */
[----:B------:R-:W-:Y:S06]  /*69560*/  BAR.SYNC.DEFER_BLOCKING 0x0 ;  /* 0x0000000000007b1d */ /* 0x000fec0000010000 */
[----:B-1----:R-:W-:Y:S04]  /*69570*/  STL [R1+0x1664], R203 ;  /* 0x001664cb01007387 */ /* 0x002fe80000100800 */
[----:B---3--:R-:W-:Y:S04]  /*69580*/  STL [R1+0x1668], R210 ;  /* 0x001668d201007387 */ /* 0x008fe80000100800 */
[----:B------:R-:W-:Y:S04]  /*69590*/  STL [R1+0x1660], R211 ;  /* 0x001660d301007387 */ /* 0x000fe80000100800 */
        /* <DEDUP_REMOVED lines=38> */
[----:B------:R-:W2:Y:S04]  /*69800*/  LDL.LU R211, [R1+0xa18] ;  /* 0x000a180001d37983 */ /* 0x000ea80000300800 */
[----:B------:R-:W2:Y:S04]  /*69810*/  LDL.LU R178, [R1+0x288] ;  /* 0x0002880001b27983 */ /* 0x000ea80000300800 */
[----:B------:R-:W2:Y:S04]  /*69820*/  LDL.LU R179, [R1+0x28c] ;  /* 0x00028c0001b37983 */ /* 0x000ea80000300800 */
[----:B---3--:R1:W-:Y:S01]  /*69830*/  STS.128 [R0+0x880], R220 ;  /* 0x000880dc00007388 */ /* 0x0083e20000000c00 */
[----:B------:R-:W-:-:S04]  /*69840*/  ISETP.GE.AND P0, PT, R203, c[0x0][0x178], PT ;  /* 0x00005e00cb007a0c */ /* 0x000fc80003f06270 */
[C---:B------:R-:W-:Y:S01]  /*69850*/  ISETP.LT.AND P0, PT, R210.reuse, c[0x0][0x17c], !P0 ;  /* 0x00005f00d2007a0c */ /* 0x040fe20004701270 */
[----:B------:R-:W-:Y:S01]  /*69860*/  IMAD R3, R210, c[0x0][0x198], RZ ;  /* 0x00006600d2037a24 */ /* 0x000fe200078e02ff */
[----:B-1----:R-:W3:Y:S04]  /*69870*/  LDL.LU R222, [R1+0x80] ;  /* 0x0000800001de7983 */ /* 0x002ee80000300800 */
[----:B------:R-:W3:Y:S04]  /*69880*/  LDL.LU R223, [R1+0x20] ;  /* 0x0000200001df7983 */ /* 0x000ee80000300800 */
[----:B------:R-:W3:Y:S04]  /*69890*/  LDL.LU R249, [R1+0x84] ;  /* 0x0000840001f97983 */ /* 0x000ee80000300800 */
[----:B--2---:R1:W-:Y:S02]  /*698a0*/  STS.128 [R0+0xc80], R176 ;  /* 0x000c80b000007388 */ /* 0x0043e40000000c00 */
[----:B-1----:R-:W-:-:S02]  /*698b0*/  IMAD R0, R203, c[0x0][0x194], RZ ;  /* 0x00006500cb007a24 */ /* 0x002fc400078e02ff */
[----:B------:R-:W-:Y:S03]  /*698c0*/  BAR.SYNC.DEFER_BLOCKING 0x0 ;  /* 0x0000000000007b1d */ /* 0x000fe60000010000 */
[----:B------:R-:W-:-:S04]  /*698d0*/  LEA R220, P1, R0, c[0x0][0x170], 0x2 ;  /* 0x00005c0000dc7a11 */ /* 0x000fc800078210ff */
[----:B------:R-:W-:-:S05]  /*698e0*/  LEA.HI.X.SX32 R221, R0, c[0x0][0x174], 0x2, P1 ;  /* 0x00005d0000dd7a11 */ /* 0x000fca00008f16ff */
[----:B------:R-:W-:-:S05]  /*698f0*/  IMAD.WIDE R176, R3, 0x4, R220 ;  /* 0x0000000403b07825 */ /* 0x000fca00078e02dc */
[----:B------:R1:W-:Y:S01]  /*69900*/  @P0 STG.E [R176.64], R231 ;  /* 0x000000e7b0000986 */ /* 0x0003e2000c101904 */
[----:B------:R-:W-:Y:S01]  /*69910*/  ISETP.GE.AND P0, PT, R210, c[0x0][0x17c], PT ;  /* 0x00005f00d2007a0c */ /* 0x000fe20003f06270 */
[----:B-1----:R-:W-:Y:S02]  /*69920*/  IMAD.MOV.U32 R176, RZ, RZ, c[0x0][0x194] ;  /* 0x00006500ffb07624 */ /* 0x002fe400078e00ff */
[----:B------:R-:W2:Y:S02]  /*69930*/  LDL.LU R231, [R1+0x24] ;  /* 0x0000240001e77983 */ /* 0x000ea40000300800 */
[----:B------:R-:W-:Y:S01]  /*69940*/  IMAD R0, R176, 0x100, R0 ;  /* 0x00000100b0007824 */ /* 0x000fe200078e0200 */
[----:B------:R-:W-:-:S04]  /*69950*/  ISETP.LT.AND P0, PT, R211, c[0x0][0x178], !P0 ;  /* 0x00005e00d3007a0c */ /* 0x000fc80004701270 */
[----:B------:R-:W-:-:S04]  /*69960*/  LEA R176, P1, R0, c[0x0][0x170], 0x2 ;  /* 0x00005c0000b07a11 */ /* 0x000fc800078210ff */
[----:B------:R-:W-:Y:S02]  /*69970*/  LEA.HI.X.SX32 R177, R0, c[0x0][0x174], 0x2, P1 ;  /* 0x00005d0000b17a11 */ /* 0x000fe400008f16ff */
[----:B------:R-:W-:-:S03]  /*69980*/  IADD3 R0, R210, 0x1, RZ ;  /* 0x00000001d2007810 */ /* 0x000fc60007ffe0ff */
[----:B------:R-:W-:-:S05]  /*69990*/  IMAD.WIDE R178, R3, 0x4, R176 ;  /* 0x0000000403b27825 */ /* 0x000fca00078e02b0 */
[----:B------:R1:W-:Y:S01]  /*699a0*/  @P0 STG.E [R178.64], R230 ;  /* 0x000000e6b2000986 */ /* 0x0003e2000c101904 */
[----:B------:R-:W-:-:S04]  /*699b0*/  ISETP.GE.AND P0, PT, R0, c[0x0][0x17c], PT ;  /* 0x00005f0000007a0c */ /* 0x000fc80003f06270 */
[----:B------:R-:W-:Y:S02]  /*699c0*/  ISETP.LT.AND P1, PT, R203, c[0x0][0x178], !P0 ;  /* 0x00005e00cb007a0c */ /* 0x000fe40004721270 */
[----:B------:R-:W-:Y:S02]  /*699d0*/  IADD3 R0, R3, c[0x0][0x198], RZ ;  /* 0x0000660003007a10 */ /* 0x000fe40007ffe0ff */
[----:B------:R-:W-:-:S03]  /*699e0*/  ISETP.LT.AND P0, PT, R211, c[0x0][0x178], !P0 ;  /* 0x00005e00d3007a0c */ /* 0x000fc60004701270 */
[C---:B-1----:R-:W-:Y:S01]  /*699f0*/  IMAD.WIDE R178, R0.reuse, 0x4, R220 ;  /* 0x0000000400b27825 */ /* 0x042fe200078e02dc */
[----:B------:R-:W4:Y:S05]  /*69a00*/  LDL.LU R230, [R1+0xa0] ;  /* 0x0000a00001e67983 */ /* 0x000f2a0000300800 */
[----:B------:R1:W-:Y:S02]  /*69a10*/  @P1 STG.E [R178.64], R229 ;  /* 0x000000e5b2001986 */ /* 0x0003e4000c101904 */
[----:B-1----:R-:W-:Y:S02]  /*69a20*/  IMAD.WIDE R178, R0, 0x4, R176 ;  /* 0x0000000400b27825 */ /* 0x002fe400078e02b0 */
[----:B------:R-:W4:Y:S04]  /*69a30*/  LDL.LU R229, [R1+0x30] ;  /* 0x0000300001e57983 */ /* 0x000f280000300800 */
[----:B------:R1:W-:Y:S04]  /*69a40*/  @P0 STG.E [R178.64], R228 ;  /* 0x000000e4b2000986 */ /* 0x0003e8000c101904 */
[----:B-1----:R-:W4:Y:S01]  /*69a50*/  LDL.LU R228, [R1+0xa4] ;  /* 0x0000a40001e47983 */ /* 0x002f220000300800 */
[----:B------:R-:W-:-:S04]  /*69a60*/  IADD3 R3, R210, 0x2, RZ ;  /* 0x00000002d2037810 */ /* 0x000fc80007ffe0ff */
[----:B------:R-:W-:-:S04]  /*69a70*/  ISETP.GE.AND P0, PT, R3, c[0x0][0x17c], PT ;  /* 0x00005f0003007a0c */ /* 0x000fc80003f06270 */
[----:B------:R-:W-:Y:S02]  /*69a80*/  ISETP.LT.AND P1, PT, R203, c[0x0][0x178], !P0 ;  /* 0x00005e00cb007a0c */ /* 0x000fe40004721270 */
[----:B------:R-:W-:-:S05]  /*69a90*/  IADD3 R0, R0, c[0x0][0x198], RZ ;  /* 0x0000660000007a10 */ /* 0x000fca0007ffe0ff */
[----:B------:R-:W-:-:S06]  /*69aa0*/  IMAD.WIDE R178, R0, 0x4, R220 ;  /* 0x0000000400b27825 */ /* 0x000fcc00078e02dc */
[----:B---3--:R1:W-:Y:S01]  /*69ab0*/  @P1 STG.E [R178.64], R222 ;  /* 0x000000deb2001986 */ /* 0x0083e2000c101904 */
[----:B------:R-:W-:Y:S02]  /*69ac0*/  ISETP.LT.AND P1, PT, R211, c[0x0][0x178], !P0 ;  /* 0x00005e00d3007a0c */ /* 0x000fe40004721270 */
[----:B------:R-:W-:-:S04]  /*69ad0*/  IADD3 R3, R210, 0x3, RZ ;  /* 0x00000003d2037810 */ /* 0x000fc80007ffe0ff */
[----:B------:R-:W-:Y:S01]  /*69ae0*/  ISETP.GE.AND P0, PT, R3, c[0x0][0x17c], PT ;  /* 0x00005f0003007a0c */ /* 0x000fe20003f06270 */
[----:B-1----:R-:W-:Y:S01]  /*69af0*/  IMAD.WIDE R178, R0, 0x4, R176 ;  /* 0x0000000400b27825 */ /* 0x002fe200078e02b0 */
[----:B------:R-:W-:-:S05]  /*69b00*/  IADD3 R3, R210, 0x4, RZ ;  /* 0x00000004d2037810 */ /* 0x000fca0007ffe0ff */
[----:B------:R1:W-:Y:S01]  /*69b10*/  @P1 STG.E [R178.64], R223 ;  /* 0x000000dfb2001986 */ /* 0x0003e2000c101904 */
[----:B------:R-:W-:Y:S02]  /*69b20*/  ISETP.LT.AND P1, PT, R203, c[0x0][0x178], !P0 ;  /* 0x00005e00cb007a0c */ /* 0x000fe40004721270 */
[----:B------:R-:W-:Y:S02]  /*69b30*/  IADD3 R0, R0, c[0x0][0x198], RZ ;  /* 0x0000660000007a10 */ /* 0x000fe40007ffe0ff */
[----:B------:R-:W-:Y:S02]  /*69b40*/  ISETP.LT.AND P0, PT, R211, c[0x0][0x178], !P0 ;  /* 0x00005e00d3007a0c */ /* 0x000fe40004701270 */
[----:B------:R-:W-:Y:S02]  /*69b50*/  ISETP.GE.AND P3, PT, R3, c[0x0][0x17c], PT ;  /* 0x00005f0003007a0c */ /* 0x000fe40003f66270 */
[----:B------:R-:W-:Y:S01]  /*69b60*/  IADD3 R3, R210, 0x5, RZ ;  /* 0x00000005d2037810 */ /* 0x000fe20007ffe0ff */
[----:B-1----:R-:W-:-:S03]  /*69b70*/  IMAD.WIDE R178, R0, 0x4, R220 ;  /* 0x0000000400b27825 */ /* 0x002fc600078e02dc */
[----:B------:R-:W-:Y:S02]  /*69b80*/  ISETP.GE.AND P2, PT, R3, c[0x0][0x17c], PT ;  /* 0x00005f0003007a0c */ /* 0x000fe40003f46270 */
[C---:B------:R-:W-:Y:S01]  /*69b90*/  IADD3 R3, R210.reuse, 0x6, RZ ;  /* 0x00000006d2037810 */ /* 0x040fe20007ffe0ff */
[----:B------:R1:W-:Y:S01]  /*69ba0*/  @P1 STG.E [R178.64], R249 ;  /* 0x000000f9b2001986 */ /* 0x0003e2000c101904 */
[----:B------:R-:W-:Y:S02]  /*69bb0*/  ISETP.LT.AND P6, PT, R203, c[0x0][0x178], !P3 ;  /* 0x00005e00cb007a0c */ /* 0x000fe40005fc1270 */
[----:B------:R-:W-:Y:S02]  /*69bc0*/  ISETP.LT.AND P3, PT, R211, c[0x0][0x178], !P3 ;  /* 0x00005e00d3007a0c */ /* 0x000fe40005f61270 */
[----:B------:R-:W-:Y:S02]  /*69bd0*/  IADD3 R222, R210, 0x7, RZ ;  /* 0x00000007d2de7810 */ /* 0x000fe40007ffe0ff */
[----:B------:R-:W-:Y:S01]  /*69be0*/  ISETP.GE.AND P1, PT, R3, c[0x0][0x17c], PT ;  /* 0x00005f0003007a0c */ /* 0x000fe20003f26270 */
[C---:B-1----:R-:W-:Y:S01]  /*69bf0*/  IMAD.WIDE R178, R0.reuse, 0x4, R176 ;  /* 0x0000000400b27825 */ /* 0x042fe200078e02b0 */
[----:B------:R-:W-:Y:S01]  /*69c00*/  IADD3 R0, R0, c[0x0][0x198], RZ ;  /* 0x0000660000007a10 */ /* 0x000fe20007ffe0ff */
[----:B------:R-:W3:Y:S01]  /*69c10*/  LDL.LU R249, [R1+0x34] ;  /* 0x0000340001f97983 */ /* 0x000ee20000300800 */
[----:B------:R-:W-:-:S02]  /*69c20*/  IADD3 R3, R210, 0x8, RZ ;  /* 0x00000008d2037810 */ /* 0x000fc40007ffe0ff */
[----:B------:R-:W-:Y:S01]  /*69c30*/  ISETP.GE.AND P5, PT, R222, c[0x0][0x17c], PT ;  /* 0x00005f00de007a0c */ /* 0x000fe20003fa6270 */
[C---:B------:R-:W-:Y:S01]  /*69c40*/  IMAD.WIDE R222, R0.reuse, 0x4, R176 ;  /* 0x0000000400de7825 */ /* 0x040fe200078e02b0 */
[----:B------:R-:W-:Y:S02]  /*69c50*/  ISETP.GE.AND P4, PT, R3, c[0x0][0x17c], PT ;  /* 0x00005f0003007a0c */ /* 0x000fe40003f86270 */
[C---:B------:R-:W-:Y:S01]  /*69c60*/  IADD3 R3, R0.reuse, c[0x0][0x198], RZ ;  /* 0x0000660000037a10 */ /* 0x040fe20007ffe0ff */
[----:B--2---:R1:W-:Y:S01]  /*69c70*/  @P0 STG.E [R178.64], R231 ;  /* 0x000000e7b2000986 */ /* 0x0043e2000c101904 */
[----:B------:R-:W-:Y:S01]  /*69c80*/  ISETP.LT.AND P0, PT, R203, c[0x0][0x178], !P2 ;  /* 0x00005e00cb007a0c */ /* 0x000fe20005701270 */
[----:B-1----:R-:W-:Y:S02]  /*69c90*/  IMAD.WIDE R178, R0, 0x4, R220 ;  /* 0x0000000400b27825 */ /* 0x002fe400078e02dc */
[----:B------:R-:W2:Y:S01]  /*69ca0*/  LDL.LU R231, [R1+0x44] ;  /* 0x0000440001e77983 */ /* 0x000ea20000300800 */
[----:B------:R-:W-:-:S03]  /*69cb0*/  IADD3 R0, R3, c[0x0][0x198], RZ ;  /* 0x0000660003007a10 */ /* 0x000fc60007ffe0ff */
[----:B----4-:R1:W-:Y:S02]  /*69cc0*/  @P6 STG.E [R178.64], R230 ;  /* 0x000000e6b2006986 */ /* 0x0103e4000c101904 */
[C---:B-1----:R-:W-:Y:S02]  /*69cd0*/  IADD3 R178, R210.reuse, 0x9, RZ ;  /* 0x00000009d2b27810 */ /* 0x042fe40007ffe0ff */
[----:B------:R-:W-:Y:S01]  /*69ce0*/  IADD3 R230, R210, 0xa, RZ ;  /* 0x0000000ad2e67810 */ /* 0x000fe20007ffe0ff */
[----:B------:R1:W-:Y:S01]  /*69cf0*/  @P3 STG.E [R222.64], R229 ;  /* 0x000000e5de003986 */ /* 0x0003e2000c101904 */
[----:B------:R-:W-:Y:S01]  /*69d00*/  ISETP.GE.AND P3, PT, R178, c[0x0][0x17c], PT ;  /* 0x00005f00b2007a0c */ /* 0x000fe20003f66270 */
[----:B------:R-:W-:-:S04]  /*69d10*/  IMAD.WIDE R178, R3, 0x4, R176 ;  /* 0x0000000403b27825 */ /* 0x000fc800078e02b0 */
[----:B-1----:R-:W-:Y:S02]  /*69d20*/  IMAD.WIDE R222, R3, 0x4, R220 ;  /* 0x0000000403de7825 */ /* 0x002fe400078e02dc */
[----:B------:R-:W4:Y:S04]  /*69d30*/  LDL.LU R3, [R1+0x40] ;  /* 0x0000400001037983 */ /* 0x000f280000300800 */
[----:B------:R1:W-:Y:S01]  /*69d40*/  @P0 STG.E [R222.64], R228 ;  /* 0x000000e4de000986 */ /* 0x0003e2000c101904 */
[----:B------:R-:W-:-:S03]  /*69d50*/  ISETP.GE.AND P0, PT, R230, c[0x0][0x17c], PT ;  /* 0x00005f00e6007a0c */ /* 0x000fc60003f06270 */
[----:B------:R-:W2:Y:S01]  /*69d60*/  LDL.LU R230, [R1+0xc0] ;  /* 0x0000c00001e67983 */ /* 0x000ea20000300800 */
[----:B------:R-:W-:Y:S02]  /*69d70*/  ISETP.LT.AND P2, PT, R211, c[0x0][0x178], !P2 ;  /* 0x00005e00d3007a0c */ /* 0x000fe40005741270 */
[----:B------:R-:W-:Y:S02]  /*69d80*/  ISETP.LT.AND P6, PT, R203, c[0x0][0x178], !P1 ;  /* 0x00005e00cb007a0c */ /* 0x000fe40004fc1270 */
[----:B------:R-:W-:Y:S01]  /*69d90*/  ISETP.LT.AND P1, PT, R211, c[0x0][0x178], !P1 ;  /* 0x00005e00d3007a0c */ /* 0x000fe20004f21270 */
[----:B-1----:R-:W-:-:S04]  /*69da0*/  IMAD.WIDE R222, R0, 0x4, R220 ;  /* 0x0000000400de7825 */ /* 0x002fc800078e02dc */
[----:B------:R-:W-:-:S04]  /*69db0*/  IMAD.WIDE R228, R0, 0x4, R176 ;  /* 0x0000000400e47825 */ /* 0x000fc800078e02b0 */
[----:B---3--:R1:W-:Y:S04]  /*69dc0*/  @P2 STG.E [R178.64], R249 ;  /* 0x000000f9b2002986 */ /* 0x0083e8000c101904 */
[----:B-1----:R-:W3:Y:S04]  /*69dd0*/  LDL.LU R249, [R1+0x64] ;  /* 0x0000640001f97983 */ /* 0x002ee80000300800 */
[----:B--2---:R-:W-:Y:S04]  /*69de0*/  @P6 STG.E [R222.64], R230 ;  /* 0x000000e6de006986 */ /* 0x004fe8000c101904 */
[----:B----4-:R1:W-:Y:S04]  /*69df0*/  @P1 STG.E [R228.64], R3 ;  /* 0x00000003e4001986 */ /* 0x0103e8000c101904 */
[----:B-1----:R-:W2:Y:S01]  /*69e00*/  LDL.LU R229, [R1+0xc4] ;  /* 0x0000c40001e57983 */ /* 0x002ea20000300800 */
[----:B------:R-:W-:-:S02]  /*69e10*/  ISETP.LT.AND P2, PT, R203, c[0x0][0x178], !P5 ;  /* 0x00005e00cb007a0c */ /* 0x000fc40006f41270 */
[----:B------:R-:W-:Y:S02]  /*69e20*/  IADD3 R3, R0, c[0x0][0x198], RZ ;  /* 0x0000660000037a10 */ /* 0x000fe40007ffe0ff */
[C---:B------:R-:W-:Y:S02]  /*69e30*/  IADD3 R178, R210.reuse, 0xb, RZ ;  /* 0x0000000bd2b27810 */ /* 0x040fe40007ffe0ff */
[----:B------:R-:W-:Y:S01]  /*69e40*/  IADD3 R230, R210, 0xc, RZ ;  /* 0x0000000cd2e67810 */ /* 0x000fe20007ffe0ff */
[C---:B------:R-:W-:Y:S01]  /*69e50*/  IMAD.WIDE R222, R3.reuse, 0x4, R220 ;  /* 0x0000000403de7825 */ /* 0x040fe200078e02dc */
[----:B------:R-:W-:Y:S02]  /*69e60*/  ISETP.GE.AND P1, PT, R178, c[0x0][0x17c], PT ;  /* 0x00005f00b2007a0c */ /* 0x000fe40003f26270 */
[C---:B------:R-:W-:Y:S01]  /*69e70*/  IADD3 R0, R3.reuse, c[0x0][0x198], RZ ;  /* 0x0000660003007a10 */ /* 0x040fe20007ffe0ff */
[----:B------:R-:W-:Y:S02]  /*69e80*/  IMAD.WIDE R178, R3, 0x4, R176 ;  /* 0x0000000403b27825 */ /* 0x000fe400078e02b0 */
[----:B------:R-:W4:Y:S04]  /*69e90*/  LDL.LU R3, [R1+0x60] ;  /* 0x0000600001037983 */ /* 0x000f280000300800 */
[----:B--2---:R1:W-:Y:S01]  /*69ea0*/  @P2 STG.E [R222.64], R229 ;  /* 0x000000e5de002986 */ /* 0x0043e2000c101904 */
[----:B------:R-:W-:-:S03]  /*69eb0*/  ISETP.GE.AND P2, PT, R230, c[0x0][0x17c], PT ;  /* 0x00005f00e6007a0c */ /* 0x000fc60003f46270 */
[----:B------:R-:W2:Y:S01]  /*69ec0*/  LDL.LU R230, [R1+0xd0] ;  /* 0x0000d00001e67983 */ /* 0x000ea20000300800 */
[----:B------:R-:W-:Y:S02]  /*69ed0*/  ISETP.LT.AND P5, PT, R211, c[0x0][0x178], !P5 ;  /* 0x00005e00d3007a0c */ /* 0x000fe40006fa1270 */
[----:B------:R-:W-:Y:S02]  /*69ee0*/  ISETP.LT.AND P6, PT, R203, c[0x0][0x178], !P4 ;  /* 0x00005e00cb007a0c */ /* 0x000fe400067c1270 */
[----:B------:R-:W-:Y:S01]  /*69ef0*/  ISETP.LT.AND P4, PT, R211, c[0x0][0x178], !P4 ;  /* 0x00005e00d3007a0c */ /* 0x000fe20006781270 */
[----:B-1----:R-:W-:-:S04]  /*69f00*/  IMAD.WIDE R222, R0, 0x4, R220 ;  /* 0x0000000400de7825 */ /* 0x002fc800078e02dc */
[----:B------:R-:W-:-:S04]  /*69f10*/  IMAD.WIDE R228, R0, 0x4, R176 ;  /* 0x0000000400e47825 */ /* 0x000fc800078e02b0 */
[----:B------:R1:W-:Y:S04]  /*69f20*/  @P5 STG.E [R178.64], R231 ;  /* 0x000000e7b2005986 */ /* 0x0003e8000c101904 */
        /* <DEDUP_REMOVED lines=242> */
[----:B-1----:R-:W3:Y:S01]  /*6ae50*/  LDL.LU R249, [R1+0x1674] ;  /* 0x0016740001f97983 */ /* 0x002ee20000300800 */
[----:B------:R-:W-:-:S03]  /*6ae60*/  IADD3 R178, R210, 0x23, RZ ;  /* 0x00000023d2b27810 */ /* 0x000fc60007ffe0ff */
[----:B--2---:R-:W-:Y:S04]  /*6ae70*/  @P6 STG.E [R222.64], R230 ;  /* 0x000000e6de006986 */ /* 0x004fe8000c101904 */
[----:B----4-:R1:W-:Y:S01]  /*6ae80*/  @P1 STG.E [R228.64], R3 ;  /* 0x00000003e4001986 */ /* 0x0103e2000c101904 */
[----:B------:R-:W-:-:S03]  /*6ae90*/  ISETP.GE.AND P1, PT, R178, c[0x0][0x17c], PT ;  /* 0x00005f00b2007a0c */ /* 0x000fc60003f26270 */
[----:B-1----:R-:W2:Y:S01]  /*6aea0*/  LDL.LU R229, [R1+0x11c] ;  /* 0x00011c0001e57983 */ /* 0x002ea20000300800 */
[----:B------:R-:W-:-:S04]  /*6aeb0*/  IADD3 R3, R0, c[0x0][0x198], RZ ;  /* 0x0000660000037a10 */ /* 0x000fc80007ffe0ff */
[C---:B------:R-:W-:Y:S01]  /*6aec0*/  IADD3 R0, R3.reuse, c[0x0][0x198], RZ ;  /* 0x0000660003007a10 */ /* 0x040fe20007ffe0ff */
[----:B------:R-:W-:-:S04]  /*6aed0*/  IMAD.WIDE R222, R3, 0x4, R220 ;  /* 0x0000000403de7825 */ /* 0x000fc800078e02dc */
[----:B------:R-:W-:Y:S02]  /*6aee0*/  IMAD.WIDE R178, R3, 0x4, R176 ;  /* 0x0000000403b27825 */ /* 0x000fe400078e02b0 */
[----:B------:R-:W4:Y:S01]  /*6aef0*/  LDL.LU R3, [R1+0x140] ;  /* 0x0001400001037983 */ /* 0x000f220000300800 */
[----:B------:R-:W-:Y:S02]  /*6af00*/  ISETP.LT.AND P2, PT, R203, c[0x0][0x178], !P5 ;  /* 0x00005e00cb007a0c */ /* 0x000fe40006f41270 */
[----:B------:R-:W-:Y:S02]  /*6af10*/  ISETP.LT.AND P5, PT, R211, c[0x0][0x178], !P5 ;  /* 0x00005e00d3007a0c */ /* 0x000fe40006fa1270 */
[----:B------:R-:W-:Y:S02]  /*6af20*/  ISETP.LT.AND P6, PT, R203, c[0x0][0x178], !P4 ;  /* 0x00005e00cb007a0c */ /* 0x000fe400067c1270 */
[----:B------:R-:W-:-:S07]  /*6af30*/  ISETP.LT.AND P4, PT, R211, c[0x0][0x178], !P4 ;  /* 0x00005e00d3007a0c */ /* 0x000fce0006781270 */
[----:B--2---:R1:W-:Y:S04]  /*6af40*/  @P2 STG.E [R222.64], R229 ;  /* 0x000000e5de002986 */ /* 0x0043e8000c101904 */
[----:B------:R2:W-:Y:S01]  /*6af50*/  @P5 STG.E [R178.64], R231 ;  /* 0x000000e7b2005986 */ /* 0x0005e2000c101904 */
[----:B-1----:R-:W-:-:S04]  /*6af60*/  IMAD.WIDE R222, R0, 0x4, R220 ;  /* 0x0000000400de7825 */ /* 0x002fc800078e02dc */
[----:B------:R-:W-:Y:S01]  /*6af70*/  IMAD.WIDE R228, R0, 0x4, R176 ;  /* 0x0000000400e47825 */ /* 0x000fe200078e02b0 */
[----:B----4-:R-:W-:Y:S04]  /*6af80*/  @P6 STG.E [R222.64], R3 ;  /* 0x00000003de006986 */ /* 0x010fe8000c101904 */
[----:B--2---:R-:W2:Y:S04]  /*6af90*/  LDL.LU R231, [R1+0x4] ;  /* 0x0000040001e77983 */ /* 0x004ea80000300800 */
[----:B------:R1:W-:Y:S04]  /*6afa0*/  @P4 STG.E [R228.64], R248 ;  /* 0x000000f8e4004986 */ /* 0x0003e8000c101904 */
[----:B-1----:R-:W4:Y:S01]  /*6afb0*/  LDL.LU R229, [R1+0x144] ;  /* 0x0001440001e57983 */ /* 0x002f220000300800 */
[----:B------:R-:W-:-:S02]  /*6afc0*/  ISETP.LT.AND P5, PT, R203, c[0x0][0x178], !P3 ;  /* 0x00005e00cb007a0c */ /* 0x000fc40005fa1270 */
[----:B------:R-:W-:Y:S02]  /*6afd0*/  IADD3 R3, R0, c[0x0][0x198], RZ ;  /* 0x0000660000037a10 */ /* 0x000fe40007ffe0ff */
[C---:B------:R-:W-:Y:S02]  /*6afe0*/  IADD3 R230, R210.reuse, 0x24, RZ ;  /* 0x00000024d2e67810 */ /* 0x040fe40007ffe0ff */
[----:B------:R-:W-:Y:S01]  /*6aff0*/  IADD3 R178, R210, 0x25, RZ ;  /* 0x00000025d2b27810 */ /* 0x000fe20007ffe0ff */
[C---:B------:R-:W-:Y:S01]  /*6b000*/  IMAD.WIDE R222, R3.reuse, 0x4, R220 ;  /* 0x0000000403de7825 */ /* 0x040fe200078e02dc */
[----:B------:R-:W-:Y:S02]  /*6b010*/  ISETP.GE.AND P2, PT, R230, c[0x0][0x17c], PT ;  /* 0x00005f00e6007a0c */ /* 0x000fe40003f46270 */
[----:B------:R-:W-:Y:S02]  /*6b020*/  IADD3 R230, R210, 0x26, RZ ;  /* 0x00000026d2e67810 */ /* 0x000fe40007ffe0ff */
[----:B------:R-:W-:Y:S01]  /*6b030*/  ISETP.GE.AND P4, PT, R178, c[0x0][0x17c], PT ;  /* 0x00005f00b2007a0c */ /* 0x000fe20003f86270 */
[C---:B------:R-:W-:Y:S01]  /*6b040*/  IMAD.WIDE R178, R3.reuse, 0x4, R176 ;  /* 0x0000000403b27825 */ /* 0x040fe200078e02b0 */
[----:B------:R-:W-:-:S02]  /*6b050*/  IADD3 R0, R3, c[0x0][0x198], RZ ;  /* 0x0000660003007a10 */ /* 0x000fc40007ffe0ff */
[----:B------:R-:W-:Y:S01]  /*6b060*/  ISETP.LT.AND P3, PT, R211, c[0x0][0x178], !P3 ;  /* 0x00005e00d3007a0c */ /* 0x000fe20005f61270 */
[----:B------:R-:W2:Y:S04]  /*6b070*/  LDL.LU R3, [R1] ;  /* 0x0000000001037983 */ /* 0x000ea80000300800 */
[----:B------:R-:W2:Y:S04]  /*6b080*/  LDL.LU R248, [R1+0x124] ;  /* 0x0001240001f87983 */ /* 0x000ea80000300800 */
[----:B----4-:R-:W-:Y:S01]  /*6b090*/  @P5 STG.E [R222.64], R229 ;  /* 0x000000e5de005986 */ /* 0x010fe2000c101904 */
[----:B------:R-:W-:-:S03]  /*6b0a0*/  ISETP.GE.AND P5, PT, R230, c[0x0][0x17c], PT ;  /* 0x00005f00e6007a0c */ /* 0x000fc60003fa6270 */
[----:B------:R-:W4:Y:S04]  /*6b0b0*/  LDL.LU R230, [R1+0x160] ;  /* 0x0001600001e67983 */ /* 0x000f280000300800 */
[----:B---3--:R1:W-:Y:S04]  /*6b0c0*/  @P3 STG.E [R178.64], R249 ;  /* 0x000000f9b2003986 */ /* 0x0083e8000c101904 */
[----:B-1----:R-:W3:Y:S01]  /*6b0d0*/  LDL.LU R249, [R1+0x164] ;  /* 0x0001640001f97983 */ /* 0x002ee20000300800 */
[----:B------:R-:W-:Y:S02]  /*6b0e0*/  ISETP.LT.AND P6, PT, R203, c[0x0][0x178], !P0 ;  /* 0x00005e00cb007a0c */ /* 0x000fe400047c1270 */
[----:B------:R-:W-:Y:S01]  /*6b0f0*/  ISETP.LT.AND P0, PT, R211, c[0x0][0x178], !P0 ;  /* 0x00005e00d3007a0c */ /* 0x000fe20004701270 */
[----:B------:R-:W-:Y:S01]  /*6b100*/  IMAD.WIDE R222, R0, 0x4, R220 ;  /* 0x0000000400de7825 */ /* 0x000fe200078e02dc */
[----:B------:R-:W-:-:S03]  /*6b110*/  ISETP.LT.AND P3, PT, R203, c[0x0][0x178], !P1 ;  /* 0x00005e00cb007a0c */ /* 0x000fc60004f61270 */
[----:B------:R-:W-:Y:S01]  /*6b120*/  IMAD.WIDE R228, R0, 0x4, R176 ;  /* 0x0000000400e47825 */ /* 0x000fe200078e02b0 */
[----:B------:R-:W-:-:S05]  /*6b130*/  IADD3 R178, R210, 0x27, RZ ;  /* 0x00000027d2b27810 */ /* 0x000fca0007ffe0ff */
[----:B----4-:R-:W-:Y:S04]  /*6b140*/  @P6 STG.E [R222.64], R230 ;  /* 0x000000e6de006986 */ /* 0x010fe8000c101904 */
[----:B--2---:R1:W-:Y:S01]  /*6b150*/  @P0 STG.E [R228.64], R3 ;  /* 0x00000003e4000986 */ /* 0x0043e2000c101904 */
[----:B------:R-:W-:Y:S02]  /*6b160*/  ISETP.GE.AND P0, PT, R178, c[0x0][0x17c], PT ;  /* 0x00005f00b2007a0c */ /* 0x000fe40003f06270 */
[----:B-1----:R-:W-:Y:S02]  /*6b170*/  IADD3 R3, R0, c[0x0][0x198], RZ ;  /* 0x0000660000037a10 */ /* 0x002fe40007ffe0ff */
[----:B------:R-:W-:-:S03]  /*6b180*/  IADD3 R230, R210, 0x28, RZ ;  /* 0x00000028d2e67810 */ /* 0x000fc60007ffe0ff */
[C---:B------:R-:W-:Y:S01]  /*6b190*/  IMAD.WIDE R222, R3.reuse, 0x4, R220 ;  /* 0x0000000403de7825 */ /* 0x040fe200078e02dc */
[----:B------:R-:W-:-:S03]  /*6b1a0*/  IADD3 R0, R3, c[0x0][0x198], RZ ;  /* 0x0000660003007a10 */ /* 0x000fc60007ffe0ff */
[----:B------:R-:W-:Y:S01]  /*6b1b0*/  IMAD.WIDE R178, R3, 0x4, R176 ;  /* 0x0000000403b27825 */ /* 0x000fe200078e02b0 */
[----:B---3--:R1:W-:Y:S01]  /*6b1c0*/  @P3 STG.E [R222.64], R249 ;  /* 0x000000f9de003986 */ /* 0x0083e2000c101904 */
[----:B------:R-:W-:-:S03]  /*6b1d0*/  ISETP.GE.AND P3, PT, R230, c[0x0][0x17c], PT ;  /* 0x00005f00e6007a0c */ /* 0x000fc60003f66270 */
[----:B------:R-:W2:Y:S04]  /*6b1e0*/  LDL.LU R3, [R1+0x120] ;  /* 0x0001200001037983 */ /* 0x000ea80000300800 */
[----:B------:R-:W3:Y:S01]  /*6b1f0*/  LDL.LU R230, [R1+0x180] ;  /* 0x0001800001e67983 */ /* 0x000ee20000300800 */
[----:B------:R-:W-:Y:S02]  /*6b200*/  ISETP.LT.AND P1, PT, R211, c[0x0][0x178], !P1 ;  /* 0x00005e00d3007a0c */ /* 0x000fe40004f21270 */
[----:B------:R-:W-:Y:S01]  /*6b210*/  ISETP.LT.AND P6, PT, R203, c[0x0][0x178], !P2 ;  /* 0x00005e00cb007a0c */ /* 0x000fe200057c1270 */
[C---:B-1----:R-:W-:Y:S01]  /*6b220*/  IMAD.WIDE R222, R0.reuse, 0x4, R220 ;  /* 0x0000000400de7825 */ /* 0x042fe200078e02dc */
[----:B------:R-:W-:Y:S01]  /*6b230*/  ISETP.LT.AND P2, PT, R211, c[0x0][0x178], !P2 ;  /* 0x00005e00d3007a0c */ /* 0x000fe20005741270 */
[----:B------:R-:W4:Y:S02]  /*6b240*/  LDL.LU R249, [R1+0x1a4] ;  /* 0x0001a40001f97983 */ /* 0x000f240000300800 */
[----:B------:R-:W-:-:S06]  /*6b250*/  IMAD.WIDE R228, R0, 0x4, R176 ;  /* 0x0000000400e47825 */ /* 0x000fcc00078e02b0 */
[----:B------:R1:W-:Y:S04]  /*6b260*/  @P1 STG.E [R178.64], R231 ;  /* 0x000000e7b2001986 */ /* 0x0003e8000c101904 */
[----:B-1----:R-:W4:Y:S04]  /*6b270*/  LDL.LU R231, [R1+0x134] ;  /* 0x0001340001e77983 */ /* 0x002f280000300800 */
[----:B---3--:R-:W-:Y:S04]  /*6b280*/  @P6 STG.E [R222.64], R230 ;  /* 0x000000e6de006986 */ /* 0x008fe8000c101904 */
[----:B--2---:R1:W-:Y:S04]  /*6b290*/  @P2 STG.E [R228.64], R3 ;  /* 0x00000003e4002986 */ /* 0x0043e8000c101904 */
        /* <DEDUP_REMOVED lines=9> */
[----:B------:R-:W3:Y:S04]  /*6b330*/  LDL.LU R3, [R1+0x130] ;  /* 0x0001300001037983 */ /* 0x000ee80000300800 */
        /* <DEDUP_REMOVED lines=8> */
[----:B------:R1:W-:Y:S01]  /*6b3c0*/  @P4 STG.E [R178.64], R248 ;  /* 0x000000f8b2004986 */ /* 0x0003e2000c101904 */
[----:B------:R-:W-:Y:S02]  /*6b3d0*/  ISETP.LT.AND P4, PT, R203, c[0x0][0x178], !P0 ;  /* 0x00005e00cb007a0c */ /* 0x000fe40004781270 */
[----:B-1----:R-:W-:Y:S01]  /*6b3e0*/  IADD3 R178, R210, 0x2b, RZ ;  /* 0x0000002bd2b27810 */ /* 0x002fe20007ffe0ff */
[----:B------:R-:W4:Y:S04]  /*6b3f0*/  LDL.LU R248, [R1+0x154] ;  /* 0x0001540001f87983 */ /* 0x000f280000300800 */
[----:B--2---:R-:W-:Y:S04]  /*6b400*/  @P6 STG.E [R222.64], R230 ;  /* 0x000000e6de006986 */ /* 0x004fe8000c101904 */
[----:B---3--:R1:W-:Y:S01]  /*6b410*/  @P5 STG.E [R228.64], R3 ;  /* 0x00000003e4005986 */ /* 0x0083e2000c101904 */
[----:B------:R-:W-:-:S02]  /*6b420*/  ISETP.GE.AND P5, PT, R178, c[0x0][0x17c], PT ;  /* 0x00005f00b2007a0c */ /* 0x000fc40003fa6270 */
[----:B-1----:R-:W-:Y:S02]  /*6b430*/  IADD3 R3, R0, c[0x0][0x198], RZ ;  /* 0x0000660000037a10 */ /* 0x002fe40007ffe0ff */
[----:B------:R-:W-:-:S03]  /*6b440*/  IADD3 R230, R210, 0x2c, RZ ;  /* 0x0000002cd2e67810 */ /* 0x000fc60007ffe0ff */
[C---:B------:R-:W-:Y:S01]  /*6b450*/  IMAD.WIDE R222, R3.reuse, 0x4, R220 ;  /* 0x0000000403de7825 */ /* 0x040fe200078e02dc */
[----:B------:R-:W-:-:S03]  /*6b460*/  IADD3 R0, R3, c[0x0][0x198], RZ ;  /* 0x0000660003007a10 */ /* 0x000fc60007ffe0ff */
[----:B------:R-:W-:Y:S01]  /*6b470*/  IMAD.WIDE R178, R3, 0x4, R176 ;  /* 0x0000000403b27825 */ /* 0x000fe200078e02b0 */
[----:B----4-:R1:W-:Y:S01]  /*6b480*/  @P4 STG.E [R222.64], R249 ;  /* 0x000000f9de004986 */ /* 0x0103e2000c101904 */
        /* <DEDUP_REMOVED lines=48> */
[----:B------:R-:W-:Y:S02]  /*6b790*/  ISETP.LT.AND P6, PT, R203, c[0x0][0x178], !P4 ;  /* 0x00005e00cb007a0c */ /* 0x000fe400067c1270 */
[----:B------:R-:W-:Y:S01]  /*6b7a0*/  ISETP.LT.AND P4, PT, R211, c[0x0][0x178], !P4 ;  /* 0x00005e00d3007a0c */ /* 0x000fe20006781270 */
[----:B-1----:R-:W-:-:S04]  /*6b7b0*/  IMAD.WIDE R222, R0, 0x4, R220 ;  /* 0x0000000400de7825 */ /* 0x002fc800078e02dc */
[----:B------:R-:W-:-:S04]  /*6b7c0*/  IMAD.WIDE R228, R0, 0x4, R176 ;  /* 0x0000000400e47825 */ /* 0x000fc800078e02b0 */
[----:B------:R1:W-:Y:S04]  /*6b7d0*/  @P5 STG.E [R178.64], R231 ;  /* 0x000000e7b2005986 */ /* 0x0003e8000c101904 */
[----:B-1----:R-:W4:Y:S01]  /*6b7e0*/  LDL.LU R231, [R1+0x254] ;  /* 0x0002540001e77983 */ /* 0x002f220000300800 */
[----:B------:R-:W-:-:S03]  /*6b7f0*/  IADD3 R178, R210, 0x31, RZ ;  /* 0x00000031d2b27810 */ /* 0x000fc60007ffe0ff */
[----:B------:R-:W4:Y:S04]  /*6b800*/  LDL.LU R249, [R1+0x148] ;  /* 0x0001480001f97983 */ /* 0x000f280000300800 */
[----:B---3--:R-:W-:Y:S04]  /*6b810*/  @P6 STG.E [R222.64], R230 ;  /* 0x000000e6de006986 */ /* 0x008fe8000c101904 */
[----:B--2---:R1:W-:Y:S01]  /*6b820*/  @P4 STG.E [R228.64], R3 ;  /* 0x00000003e4004986 */ /* 0x0043e2000c101904 */
[----:B------:R-:W-:-:S03]  /*6b830*/  ISETP.GE.AND P4, PT, R178, c[0x0][0x17c], PT ;  /* 0x00005f00b2007a0c */ /* 0x000fc60003f86270 */
[----:B-1----:R-:W2:Y:S01]  /*6b840*/  LDL.LU R229, [R1+0x244] ;  /* 0x0002440001e57983 */ /* 0x002ea20000300800 */
[----:B------:R-:W-:-:S04]  /*6b850*/  IADD3 R3, R0, c[0x0][0x198], RZ ;  /* 0x0000660000037a10 */ /* 0x000fc80007ffe0ff */
[C---:B------:R-:W-:Y:S01]  /*6b860*/  IADD3 R0, R3.reuse, c[0x0][0x198], RZ ;  /* 0x0000660003007a10 */ /* 0x040fe20007ffe0ff */
[----:B------:R-:W-:-:S04]  /*6b870*/  IMAD.WIDE R222, R3, 0x4, R220 ;  /* 0x0000000403de7825 */ /* 0x000fc800078e02dc */
[----:B------:R-:W-:Y:S02]  /*6b880*/  IMAD.WIDE R178, R3, 0x4, R176 ;  /* 0x0000000403b27825 */ /* 0x000fe400078e02b0 */
[----:B------:R-:W3:Y:S01]  /*6b890*/  LDL.LU R3, [R1+0x250] ;  /* 0x0002500001037983 */ /* 0x000ee20000300800 */
        /* <DEDUP_REMOVED lines=8> */
[----:B---3--:R-:W-:Y:S04]  /*6b920*/  @P6 STG.E [R222.64], R3 ;  /* 0x00000003de006986 */ /* 0x008fe8000c101904 */
[----:B--2---:R-:W2:Y:S04]  /*6b930*/  LDL.LU R248, [R1+0x14c] ;  /* 0x00014c0001f87983 */ /* 0x004ea80000300800 */
[----:B------:R1:W-:Y:S04]  /*6b940*/  @P0 STG.E [R228.64], R250 ;  /* 0x000000fae4000986 */ /* 0x0003e8000c101904 */
[----:B-1----:R-:W3:Y:S01]  /*6b950*/  LDL.LU R250, [R1+0x1670] ;  /* 0x0016700001fa7983 */ /* 0x002ee20000300800 */
[----:B------:R-:W-:-:S02]  /*6b960*/  ISETP.LT.AND P3, PT, R203, c[0x0][0x178], !P1 ;  /* 0x00005e00cb007a0c */ /* 0x000fc40004f61270 */
[----:B------:R-:W-:Y:S02]  /*6b970*/  ISETP.LT.AND P1, PT, R211, c[0x0][0x178], !P1 ;  /* 0x00005e00d3007a0c */ /* 0x000fe40004f21270 */
[----:B------:R-:W-:Y:S02]  /*6b980*/  IADD3 R3, R0, c[0x0][0x198], RZ ;  /* 0x0000660000037a10 */ /* 0x000fe40007ffe0ff */
[----:B------:R-:W-:Y:S02]  /*6b990*/  IADD3 R178, R210, 0x33, RZ ;  /* 0x00000033d2b27810 */ /* 0x000fe40007ffe0ff */
[----:B------:R-:W-:Y:S01]  /*6b9a0*/  ISETP.LT.AND P6, PT, R203, c[0x0][0x178], !P2 ;  /* 0x00005e00cb007a0c */ /* 0x000fe200057c1270 */
[----:B------:R-:W-:Y:S01]  /*6b9b0*/  IMAD.WIDE R222, R3, 0x4, R220 ;  /* 0x0000000403de7825 */ /* 0x000fe200078e02dc */
[----:B------:R-:W-:-:S03]  /*6b9c0*/  ISETP.GE.AND P0, PT, R178, c[0x0][0x17c], PT ;  /* 0x00005f00b2007a0c */ /* 0x000fc60003f06270 */
[--C-:B------:R-:W-:Y:S01]  /*6b9d0*/  IMAD.WIDE R178, R3, 0x4, R176.reuse ;  /* 0x0000000403b27825 */ /* 0x100fe200078e02b0 */
[----:B------:R-:W-:Y:S01]  /*6b9e0*/  ISETP.LT.AND P2, PT, R211, c[0x0][0x178], !P2 ;  /* 0x00005e00d3007a0c */ /* 0x000fe20005741270 */
[----:B----4-:R1:W-:Y:S01]  /*6b9f0*/  @P3 STG.E [R222.64], R231 ;  /* 0x000000e7de003986 */ /* 0x0103e2000c101904 */
[----:B------:R-:W-:Y:S02]  /*6ba00*/  IADD3 R0, R3, c[0x0][0x198], RZ ;  /* 0x0000660003007a10 */ /* 0x000fe40007ffe0ff */
[----:B------:R-:W-:Y:S01]  /*6ba10*/  IADD3 R230, R210, 0x32, RZ ;  /* 0x00000032d2e67810 */ /* 0x000fe20007ffe0ff */
[----:B------:R4:W-:Y:S01]  /*6ba20*/  @P1 STG.E [R178.64], R251 ;  /* 0x000000fbb2001986 */ /* 0x0009e2000c101904 */
[----:B------:R-:W-:Y:S01]  /*6ba30*/  ISETP.LT.AND P1, PT, R203, c[0x0][0x178], !P4 ;  /* 0x00005e00cb007a0c */ /* 0x000fe20006721270 */
[----:B------:R-:W-:Y:S01]  /*6ba40*/  IMAD.WIDE R228, R0, 0x4, R176 ;  /* 0x0000000400e47825 */ /* 0x000fe200078e02b0 */
[----:B------:R-:W-:Y:S02]  /*6ba50*/  ISETP.GE.AND P5, PT, R230, c[0x0][0x17c], PT ;  /* 0x00005f00e6007a0c */ /* 0x000fe40003fa6270 */
[C---:B------:R-:W-:Y:S01]  /*6ba60*/  IADD3 R3, R0.reuse, c[0x0][0x198], RZ ;  /* 0x0000660000037a10 */ /* 0x040fe20007ffe0ff */
[----:B-1----:R-:W-:Y:S01]  /*6ba70*/  IMAD.WIDE R222, R0, 0x4, R220 ;  /* 0x0000000400de7825 */ /* 0x002fe200078e02dc */
[----:B------:R-:W-:-:S02]  /*6ba80*/  IADD3 R230, R210, 0x34, RZ ;  /* 0x00000034d2e67810 */ /* 0x000fc40007ffe0ff */
[----:B----4-:R-:W-:Y:S02]  /*6ba90*/  IADD3 R178, R210, 0x35, RZ ;  /* 0x00000035d2b27810 */ /* 0x010fe40007ffe0ff */
[----:B------:R1:W-:Y:S01]  /*6baa0*/  @P6 STG.E [R222.64], R249 ;  /* 0x000000f9de006986 */ /* 0x0003e2000c101904 */
[----:B------:R-:W-:Y:S02]  /*6bab0*/  ISETP.GE.AND P3, PT, R230, c[0x0][0x17c], PT ;  /* 0x00005f00e6007a0c */ /* 0x000fe40003f66270 */
[----:B------:R-:W-:Y:S01]  /*6bac0*/  IADD3 R230, R210, 0x36, RZ ;  /* 0x00000036d2e67810 */ /* 0x000fe20007ffe0ff */
[----:B------:R-:W4:Y:S01]  /*6bad0*/  LDL.LU R251, [R1+0x166c] ;  /* 0x00166c0001fb7983 */ /* 0x000f220000300800 */
[----:B------:R-:W-:-:S03]  /*6bae0*/  IADD3 R0, R3, c[0x0][0x198], RZ ;  /* 0x0000660003007a10 */ /* 0x000fc60007ffe0ff */
[----:B------:R-:W4:Y:S01]  /*6baf0*/  LDL.LU R231, [R1+0xc] ;  /* 0x00000c0001e77983 */ /* 0x000f220000300800 */
[----:B-1----:R-:W-:-:S03]  /*6bb00*/  IMAD.WIDE R222, R3, 0x4, R220 ;  /* 0x0000000403de7825 */ /* 0x002fc600078e02dc */
[----:B---3--:R1:W-:Y:S01]  /*6bb10*/  @P2 STG.E [R228.64], R250 ;  /* 0x000000fae4002986 */ /* 0x0083e2000c101904 */
[----:B------:R-:W-:Y:S01]  /*6bb20*/  ISETP.GE.AND P2, PT, R178, c[0x0][0x17c], PT ;  /* 0x00005f00b2007a0c */ /* 0x000fe20003f46270 */
[----:B------:R-:W-:Y:S02]  /*6bb30*/  IMAD.WIDE R178, R3, 0x4, R176 ;  /* 0x0000000403b27825 */ /* 0x000fe400078e02b0 */
[----:B--2---:R2:W-:Y:S01]  /*6bb40*/  @P1 STG.E [R222.64], R248 ;  /* 0x000000f8de001986 */ /* 0x0045e2000c101904 */
[----:B------:R-:W-:-:S03]  /*6bb50*/  ISETP.GE.AND P1, PT, R230, c[0x0][0x17c], PT ;  /* 0x00005f00e6007a0c */ /* 0x000fc60003f26270 */
[----:B-1----:R-:W3:Y:S04]  /*6bb60*/  LDL.LU R250, [R1+0x16c] ;  /* 0x00016c0001fa7983 */ /* 0x002ee80000300800 */
[----:B------:R-:W3:Y:S04]  /*6bb70*/  LDL.LU R3, [R1+0x8] ;  /* 0x0000080001037983 */ /* 0x000ee80000300800 */
[----:B------:R-:W3:Y:S04]  /*6bb80*/  LDL.LU R249, [R1+0x18c] ;  /* 0x00018c0001f97983 */ /* 0x000ee80000300800 */
[----:B--2---:R-:W2:Y:S04]  /*6bb90*/  LDL.LU R248, [R1+0x12c] ;  /* 0x00012c0001f87983 */ /* 0x004ea80000300800 */
[----:B------:R-:W2:Y:S01]  /*6bba0*/  LDL.LU R230, [R1+0x168] ;  /* 0x0001680001e67983 */ /* 0x000ea20000300800 */
[----:B------:R-:W-:-:S02]  /*6bbb0*/  ISETP.LT.AND P4, PT, R211, c[0x0][0x178], !P4 ;  /* 0x00005e00d3007a0c */ /* 0x000fc40006781270 */
[----:B------:R-:W-:Y:S02]  /*6bbc0*/  ISETP.LT.AND P6, PT, R203, c[0x0][0x178], !P5 ;  /* 0x00005e00cb007a0c */ /* 0x000fe40006fc1270 */
[----:B------:R-:W-:Y:S01]  /*6bbd0*/  ISETP.LT.AND P5, PT, R211, c[0x0][0x178], !P5 ;  /* 0x00005e00d3007a0c */ /* 0x000fe20006fa1270 */
[----:B------:R-:W-:-:S04]  /*6bbe0*/  IMAD.WIDE R222, R0, 0x4, R220 ;  /* 0x0000000400de7825 */ /* 0x000fc800078e02dc */
[----:B------:R-:W-:-:S04]  /*6bbf0*/  IMAD.WIDE R228, R0, 0x4, R176 ;  /* 0x0000000400e47825 */ /* 0x000fc800078e02b0 */
[----:B----4-:R1:W-:Y:S01]  /*6bc00*/  @P4 STG.E [R178.64], R251 ;  /* 0x000000fbb2004986 */ /* 0x0103e2000c101904 */
        /* <DEDUP_REMOVED lines=11> */
[----:B------:R1:W-:Y:S01]  /*6bcc0*/  @P4 STG.E [R222.64], R250 ;  /* 0x000000fade004986 */ /* 0x0003e2000c101904 */
        /* <DEDUP_REMOVED lines=9> */
[----:B------:R1:W-:Y:S02]  /*6bd60*/  @P0 STG.E [R178.64], R231 ;  /* 0x000000e7b2000986 */ /* 0x0003e4000c101904 */
[----:B-1----:R-:W-:Y:S02]  /*6bd70*/  IADD3 R178, R210, 0x39, RZ ;  /* 0x00000039d2b27810 */ /* 0x002fe40007ffe0ff */
[----:B------:R-:W4:Y:S04]  /*6bd80*/  LDL.LU R231, [R1+0x13c] ;  /* 0x00013c0001e77983 */ /* 0x000f280000300800 */
[----:B---3--:R-:W-:Y:S04]  /*6bd90*/  @P6 STG.E [R222.64], R230 ;  /* 0x000000e6de006986 */ /* 0x008fe8000c101904 */
[----:B--2---:R1:W-:Y:S01]  /*6bda0*/  @P3 STG.E [R228.64], R3 ;  /* 0x00000003e4003986 */ /* 0x0043e2000c101904 */
[----:B------:R-:W-:-:S02]  /*6bdb0*/  ISETP.GE.AND P3, PT, R178, c[0x0][0x17c], PT ;  /* 0x00005f00b2007a0c */ /* 0x000fc40003f66270 */
[----:B-1----:R-:W-:-:S04]  /*6bdc0*/  IADD3 R3, R0, c[0x0][0x198], RZ ;  /* 0x0000660000037a10 */ /* 0x002fc80007ffe0ff */
[C---:B------:R-:W-:Y:S01]  /*6bdd0*/  IADD3 R0, R3.reuse, c[0x0][0x198], RZ ;  /* 0x0000660003007a10 */ /* 0x040fe20007ffe0ff */
[----:B------:R-:W-:-:S04]  /*6bde0*/  IMAD.WIDE R222, R3, 0x4, R220 ;  /* 0x0000000403de7825 */ /* 0x000fc800078e02dc */
[----:B------:R-:W-:Y:S02]  /*6bdf0*/  IMAD.WIDE R178, R3, 0x4, R176 ;  /* 0x0000000403b27825 */ /* 0x000fe400078e02b0 */
[----:B------:R-:W2:Y:S01]  /*6be00*/  LDL.LU R3, [R1+0x1a8] ;  /* 0x0001a80001037983 */ /* 0x000ea20000300800 */
[----:B------:R-:W-:Y:S02]  /*6be10*/  ISETP.LT.AND P0, PT, R203, c[0x0][0x178], !P2 ;  /* 0x00005e00cb007a0c */ /* 0x000fe40005701270 */
[----:B------:R-:W-:Y:S02]  /*6be20*/  ISETP.LT.AND P2, PT, R211, c[0x0][0x178], !P2 ;  /* 0x00005e00d3007a0c */ /* 0x000fe40005741270 */
[----:B------:R-:W-:Y:S02]  /*6be30*/  ISETP.LT.AND P6, PT, R203, c[0x0][0x178], !P1 ;  /* 0x00005e00cb007a0c */ /* 0x000fe40004fc1270 */
[----:B------:R-:W-:-:S07]  /*6be40*/  ISETP.LT.AND P1, PT, R211, c[0x0][0x178], !P1 ;  /* 0x00005e00d3007a0c */ /* 0x000fce0004f21270 */
[----:B------:R1:W-:Y:S04]  /*6be50*/  @P0 STG.E [R222.64], R249 ;  /* 0x000000f9de000986 */ /* 0x0003e8000c101904 */
[----:B------:R3:W-:Y:S01]  /*6be60*/  @P2 STG.E [R178.64], R248 ;  /* 0x000000f8b2002986 */ /* 0x0007e2000c101904 */
[----:B------:R-:W-:Y:S01]  /*6be70*/  ISETP.LT.AND P2, PT, R203, c[0x0][0x178], !P5 ;  /* 0x00005e00cb007a0c */ /* 0x000fe20006f41270 */
[----:B-1----:R-:W-:Y:S01]  /*6be80*/  IMAD.WIDE R222, R0, 0x4, R220 ;  /* 0x0000000400de7825 */ /* 0x002fe200078e02dc */
[----:B------:R-:W-:Y:S01]  /*6be90*/  IADD3 R230, R210, 0x3a, RZ ;  /* 0x0000003ad2e67810 */ /* 0x000fe20007ffe0ff */
[----:B------:R-:W4:Y:S02]  /*6bea0*/  LDL.LU R249, [R1+0x1cc] ;  /* 0x0001cc0001f97983 */ /* 0x000f240000300800 */
[----:B------:R-:W-:Y:S01]  /*6beb0*/  IMAD.WIDE R228, R0, 0x4, R176 ;  /* 0x0000000400e47825 */ /* 0x000fe200078e02b0 */
[----:B------:R-:W-:Y:S01]  /*6bec0*/  ISETP.GE.AND P0, PT, R230, c[0x0][0x17c], PT ;  /* 0x00005f00e6007a0c */ /* 0x000fe20003f06270 */
[----:B---3--:R-:W3:Y:S01]  /*6bed0*/  LDL.LU R248, [R1+0x15c] ;  /* 0x00015c0001f87983 */ /* 0x008ee20000300800 */
[----:B------:R-:W-:-:S02]  /*6bee0*/  IADD3 R178, R210, 0x3b, RZ ;  /* 0x0000003bd2b27810 */ /* 0x000fc40007ffe0ff */
[----:B------:R-:W-:Y:S01]  /*6bef0*/  IADD3 R230, R210, 0x3c, RZ ;  /* 0x0000003cd2e67810 */ /* 0x000fe20007ffe0ff */
[----:B--2---:R1:W-:Y:S04]  /*6bf00*/  @P6 STG.E [R222.64], R3 ;  /* 0x00000003de006986 */ /* 0x0043e8000c101904 */
[----:B----4-:R-:W-:Y:S01]  /*6bf10*/  @P1 STG.E [R228.64], R251 ;  /* 0x000000fbe4001986 */ /* 0x010fe2000c101904 */
[----:B-1----:R-:W-:-:S05]  /*6bf20*/  IADD3 R3, R0, c[0x0][0x198], RZ ;  /* 0x0000660000037a10 */ /* 0x002fca0007ffe0ff */
[C---:B------:R-:W-:Y:S01]  /*6bf30*/  IMAD.WIDE R222, R3.reuse, 0x4, R220 ;  /* 0x0000000403de7825 */ /* 0x040fe200078e02dc */
[----:B------:R-:W-:Y:S02]  /*6bf40*/  ISETP.GE.AND P1, PT, R178, c[0x0][0x17c], PT ;  /* 0x00005f00b2007a0c */ /* 0x000fe40003f26270 */
[C---:B------:R-:W-:Y:S01]  /*6bf50*/  IADD3 R0, R3.reuse, c[0x0][0x198], RZ ;  /* 0x0000660003007a10 */ /* 0x040fe20007ffe0ff */
[----:B------:R-:W-:Y:S01]  /*6bf60*/  IMAD.WIDE R178, R3, 0x4, R176 ;  /* 0x0000000403b27825 */ /* 0x000fe200078e02b0 */
[----:B------:R1:W-:Y:S01]  /*6bf70*/  @P2 STG.E [R222.64], R250 ;  /* 0x000000fade002986 */ /* 0x0003e2000c101904 */
[----:B------:R-:W-:-:S03]  /*6bf80*/  ISETP.GE.AND P2, PT, R230, c[0x0][0x17c], PT ;  /* 0x00005f00e6007a0c */ /* 0x000fc60003f46270 */
[----:B------:R-:W2:Y:S04]  /*6bf90*/  LDL.LU R3, [R1+0x158] ;  /* 0x0001580001037983 */ /* 0x000ea80000300800 */
[----:B------:R-:W4:Y:S01]  /*6bfa0*/  LDL.LU R230, [R1+0x1c8] ;  /* 0x0001c80001e67983 */ /* 0x000f220000300800 */
[----:B------:R-:W-:Y:S02]  /*6bfb0*/  ISETP.LT.AND P5, PT, R211, c[0x0][0x178], !P5 ;  /* 0x00005e00d3007a0c */ /* 0x000fe40006fa1270 */
[----:B------:R-:W-:Y:S01]  /*6bfc0*/  ISETP.LT.AND P6, PT, R203, c[0x0][0x178], !P4 ;  /* 0x00005e00cb007a0c */ /* 0x000fe200067c1270 */
[C---:B-1----:R-:W-:Y:S01]  /*6bfd0*/  IMAD.WIDE R222, R0.reuse, 0x4, R220 ;  /* 0x0000000400de7825 */ /* 0x042fe200078e02dc */
[----:B------:R-:W-:Y:S01]  /*6bfe0*/  ISETP.LT.AND P4, PT, R211, c[0x0][0x178], !P4 ;  /* 0x00005e00d3007a0c */ /* 0x000fe20006781270 */
[----:B------:R-:W3:Y:S02]  /*6bff0*/  LDL.LU R250, [R1+0x23c] ;  /* 0x00023c0001fa7983 */ /* 0x000ee40000300800 */
[----:B------:R-:W-:-:S06]  /*6c000*/  IMAD.WIDE R228, R0, 0x4, R176 ;  /* 0x0000000400e47825 */ /* 0x000fcc00078e02b0 */
[----:B------:R1:W-:Y:S01]  /*6c010*/  @P5 STG.E [R178.64], R231 ;  /* 0x000000e7b2005986 */ /* 0x0003e2000c101904 */
[----:B------:R-:W-:Y:S02]  /*6c020*/  ISETP.LT.AND P5, PT, R203, c[0x0][0x178], !P3 ;  /* 0x00005e00cb007a0c */ /* 0x000fe40005fa1270 */
[----:B-1----:R-:W-:Y:S01]  /*6c030*/  IADD3 R178, R210, 0x3d, RZ ;  /* 0x0000003dd2b27810 */ /* 0x002fe20007ffe0ff */
[----:B------:R-:W3:Y:S04]  /*6c040*/  LDL.LU R231, [R1+0x17c] ;  /* 0x00017c0001e77983 */ /* 0x000ee80000300800 */
[----:B------:R-:W3:Y:S04]  /*6c050*/  LDL.LU R251, [R1+0x198] ;  /* 0x0001980001fb7983 */ /* 0x000ee80000300800 */
[----:B----4-:R-:W-:Y:S04]  /*6c060*/  @P6 STG.E [R222.64], R230 ;  /* 0x000000e6de006986 */ /* 0x010fe8000c101904 */
[----:B--2---:R1:W-:Y:S01]  /*6c070*/  @P4 STG.E [R228.64], R3 ;  /* 0x00000003e4004986 */ /* 0x0043e2000c101904 */
        /* <DEDUP_REMOVED lines=14> */
[----:B------:R-:W2:Y:S02]  /*6c160*/  LDL.LU R249, [R1+0x24c] ;  /* 0x00024c0001f97983 */ /* 0x000ea40000300800 */
[----:B------:R-:W-:-:S06]  /*6c170*/  IMAD.WIDE R228, R0, 0x4, R176 ;  /* 0x0000000400e47825 */ /* 0x000fcc00078e02b0 */
[----:B---3--:R1:W-:Y:S02]  /*6c180*/  @P3 STG.E [R178.64], R248 ;  /* 0x000000f8b2003986 */ /* 0x0083e4000c101904 */
[----:B-1----:R-:W-:Y:S02]  /*6c190*/  IADD3 R178, R210, 0x3f, RZ ;  /* 0x0000003fd2b27810 */ /* 0x002fe40007ffe0ff */
[----:B------:R-:W3:Y:S04]  /*6c1a0*/  LDL.LU R248, [R1+0x19c] ;  /* 0x00019c0001f87983 */ /* 0x000ee80000300800 */
[----:B----4-:R-:W-:Y:S04]  /*6c1b0*/  @P6 STG.E [R222.64], R230 ;  /* 0x000000e6de006986 */ /* 0x010fe8000c101904 */
        /* <DEDUP_REMOVED lines=16> */
[----:B------:R-:W3:Y:S02]  /*6c2c0*/  LDL.LU R250, [R1+0x25c] ;  /* 0x00025c0001fa7983 */ /* 0x000ee40000300800 */
[----:B------:R-:W-:Y:S01]  /*6c2d0*/  IMAD.WIDE R228, R0, 0x4, R176 ;  /* 0x0000000400e47825 */ /* 0x000fe200078e02b0 */
[----:B------:R-:W-:Y:S01]  /*6c2e0*/  ISETP.GE.AND P3, PT, R230, c[0x0][0x17c], PT ;  /* 0x00005f00e6007a0c */ /* 0x000fe20003f66270 */
[----:B----4-:R-:W4:Y:S01]  /*6c2f0*/  LDL.LU R231, [R1+0x22c] ;  /* 0x00022c0001e77983 */ /* 0x010f220000300800 */
[----:B------:R-:W-:-:S02]  /*6c300*/  IADD3 R178, R210, 0x41, RZ ;  /* 0x00000041d2b27810 */ /* 0x000fc40007ffe0ff */
[----:B------:R-:W-:Y:S01]  /*6c310*/  IADD3 R230, R210, 0x42, RZ ;  /* 0x00000042d2e67810 */ /* 0x000fe20007ffe0ff */
[----:B--2---:R1:W-:Y:S04]  /*6c320*/  @P6 STG.E [R222.64], R3 ;  /* 0x00000003de006986 */ /* 0x0043e8000c101904 */
[----:B------:R-:W-:Y:S01]  /*6c330*/  @P2 STG.E [R228.64], R251 ;  /* 0x000000fbe4002986 */ /* 0x000fe2000c101904 */
        /* <DEDUP_REMOVED lines=8> */
[----:B------:R-:W2:Y:S01]  /*6c3c0*/  LDL.LU R230, [R1+0x258] ;  /* 0x0002580001e67983 */ /* 0x000ea20000300800 */
[----:B------:R-:W-:Y:S02]  /*6c3d0*/  ISETP.LT.AND P4, PT, R211, c[0x0][0x178], !P4 ;  /* 0x00005e00d3007a0c */ /* 0x000fe40006781270 */
[----:B------:R-:W-:Y:S01]  /*6c3e0*/  ISETP.LT.AND P6, PT, R203, c[0x0][0x178], !P5 ;  /* 0x00005e00cb007a0c */ /* 0x000fe20006fc1270 */
[C---:B-1----:R-:W-:Y:S01]  /*6c3f0*/  IMAD.WIDE R222, R0.reuse, 0x4, R220 ;  /* 0x0000000400de7825 */ /* 0x042fe200078e02dc */
[----:B------:R-:W-:Y:S01]  /*6c400*/  ISETP.LT.AND P5, PT, R211, c[0x0][0x178], !P5 ;  /* 0x00005e00d3007a0c */ /* 0x000fe20006fa1270 */
[----:B------:R-:W4:Y:S02]  /*6c410*/  LDL.LU R249, [R1+0x294] ;  /* 0x0002940001f97983 */ /* 0x000f240000300800 */
[----:B------:R-:W-:-:S06]  /*6c420*/  IMAD.WIDE R228, R0, 0x4, R176 ;  /* 0x0000000400e47825 */ /* 0x000fcc00078e02b0 */
[----:B---3--:R1:W-:Y:S01]  /*6c430*/  @P4 STG.E [R178.64], R248 ;  /* 0x000000f8b2004986 */ /* 0x0083e2000c101904 */
[----:B------:R-:W-:Y:S02]  /*6c440*/  ISETP.LT.AND P4, PT, R203, c[0x0][0x178], !P0 ;  /* 0x00005e00cb007a0c */ /* 0x000fe40004781270 */
[----:B-1----:R-:W-:Y:S01]  /*6c450*/  IADD3 R178, R210, 0x43, RZ ;  /* 0x00000043d2b27810 */ /* 0x002fe20007ffe0ff */
[----:B------:R-:W3:Y:S04]  /*6c460*/  LDL.LU R248, [R1+0x1b4] ;  /* 0x0001b40001f87983 */ /* 0x000ee80000300800 */
[----:B------:R-:W3:Y:S04]  /*6c470*/  LDL.LU R251, [R1+0x260] ;  /* 0x0002600001fb7983 */ /* 0x000ee80000300800 */
[----:B--2---:R-:W-:Y:S04]  /*6c480*/  @P6 STG.E [R222.64], R230 ;  /* 0x000000e6de006986 */ /* 0x004fe8000c101904 */
[----:B------:R1:W-:Y:S01]  /*6c490*/  @P5 STG.E [R228.64], R3 ;  /* 0x00000003e4005986 */ /* 0x0003e2000c101904 */
        /* <DEDUP_REMOVED lines=14> */
[----:B------:R-:W3:Y:S02]  /*6c580*/  LDL.LU R250, [R1+0x2b4] ;  /* 0x0002b40001fa7983 */ /* 0x000ee40000300800 */
[----:B------:R-:W-:-:S06]  /*6c590*/  IMAD.WIDE R228, R0, 0x4, R176 ;  /* 0x0000000400e47825 */ /* 0x000fcc00078e02b0 */
[----:B----4-:R1:W-:Y:S02]  /*6c5a0*/  @P0 STG.E [R178.64], R231 ;  /* 0x000000e7b2000986 */ /* 0x0103e4000c101904 */
[----:B-1----:R-:W-:Y:S02]  /*6c5b0*/  IADD3 R178, R210, 0x45, RZ ;  /* 0x00000045d2b27810 */ /* 0x002fe40007ffe0ff */
[----:B------:R-:W4:Y:S04]  /*6c5c0*/  LDL.LU R231, [R1+0x264] ;  /* 0x0002640001e77983 */ /* 0x000f280000300800 */
[----:B--2---:R-:W-:Y:S04]  /*6c5d0*/  @P6 STG.E [R222.64], R230 ;  /* 0x000000e6de006986 */ /* 0x004fe8000c101904 */
[----:B------:R1:W-:Y:S01]  /*6c5e0*/  @P3 STG.E [R228.64], R3 ;  /* 0x00000003e4003986 */ /* 0x0003e2000c101904 */
        /* <DEDUP_REMOVED lines=11> */
[----:B---3--:R3:W-:Y:S01]  /*6c6a0*/  @P2 STG.E [R178.64], R248 ;  /* 0x000000f8b2002986 */ /* 0x0087e2000c101904 */
        /* <DEDUP_REMOVED lines=26> */
[----:B----4-:R1:W-:Y:S01]  /*6c850*/  @P5 STG.E [R178.64], R231 ;  /* 0x000000e7b2005986 */ /* 0x0103e2000c101904 */
[----:B------:R-:W-:Y:S02]  /*6c860*/  ISETP.LT.AND P5, PT, R203, c[0x0][0x178], !P3 ;  /* 0x00005e00cb007a0c */ /* 0x000fe40005fa1270 */
[----:B-1----:R-:W-:Y:S01]  /*6c870*/  IADD3 R178, R210, 0x49, RZ ;  /* 0x00000049d2b27810 */ /* 0x002fe20007ffe0ff */
[----:B------:R-:W4:Y:S04]  /*6c880*/  LDL.LU R231, [R1+0x2a4] ;  /* 0x0002a40001e77983 */ /* 0x000f280000300800 */
        /* <DEDUP_REMOVED lines=19> */
[----:B---3--:R1:W-:Y:S02]  /*6c9c0*/  @P3 STG.E [R178.64], R248 ;  /* 0x000000f8b2003986 */ /* 0x0083e4000c101904 */
[----:B-1----:R-:W-:Y:S02]  /*6c9d0*/  IADD3 R178, R210, 0x4b, RZ ;  /* 0x0000004bd2b27810 */ /* 0x002fe40007ffe0ff */
[----:B------:R-:W3:Y:S04]  /*6c9e0*/  LDL.LU R248, [R1+0x2e4] ;  /* 0x0002e40001f87983 */ /* 0x000ee80000300800 */
        /* <DEDUP_REMOVED lines=13> */
[----:B----4-:R4:W-:Y:S01]  /*6cac0*/  @P1 STG.E [R178.64], R231 ;  /* 0x000000e7b2001986 */ /* 0x0109e2000c101904 */
        /* <DEDUP_REMOVED lines=58> */
[--C-:B------:R-:W-:Y:S02]  /*6ce70*/  IMAD.WIDE R178, R3, 0x4, R176.reuse ;  /* 0x0000000403b27825 */ /* 0x100fe400078e02b0 */
[----:B------:R-:W2:Y:S01]  /*6ce80*/  LDL.LU R3, [R1+0x410] ;  /* 0x0004100001037983 */ /* 0x000ea20000300800 */
[----:B------:R-:W-:Y:S02]  /*6ce90*/  ISETP.LT.AND P0, PT, R203, c[0x0][0x178], !P2 ;  /* 0x00005e00cb007a0c */ /* 0x000fe40005701270 */
[----:B------:R-:W-:Y:S02]  /*6cea0*/  ISETP.LT.AND P2, PT, R211, c[0x0][0x178], !P2 ;  /* 0x00005e00d3007a0c */ /* 0x000fe40005741270 */
[----:B------:R-:W-:Y:S02]  /*6ceb0*/  ISETP.LT.AND P6, PT, R203, c[0x0][0x178], !P1 ;  /* 0x00005e00cb007a0c */ /* 0x000fe40004fc1270 */
[----:B------:R-:W-:Y:S01]  /*6cec0*/  ISETP.LT.AND P1, PT, R211, c[0x0][0x178], !P1 ;  /* 0x00005e00d3007a0c */ /* 0x000fe20004f21270 */
[----:B------:R-:W-:-:S06]  /*6ced0*/  IMAD.WIDE R228, R0, 0x4, R176 ;  /* 0x0000000400e47825 */ /* 0x000fcc00078e02b0 */
[----:B------:R1:W-:Y:S04]  /*6cee0*/  @P0 STG.E [R222.64], R249 ;  /* 0x000000f9de000986 */ /* 0x0003e8000c101904 */
[----:B---3--:R3:W-:Y:S01]  /*6cef0*/  @P2 STG.E [R178.64], R248 ;  /* 0x000000f8b2002986 */ /* 0x0087e2000c101904 */
[----:B------:R-:W-:Y:S02]  /*6cf00*/  ISETP.LT.AND P2, PT, R203, c[0x0][0x178], !P5 ;  /* 0x00005e00cb007a0c */ /* 0x000fe40006f41270 */
[----:B------:R-:W-:Y:S01]  /*6cf10*/  ISETP.LT.AND P5, PT, R211, c[0x0][0x178], !P5 ;  /* 0x00005e00d3007a0c */ /* 0x000fe20006fa1270 */
[----:B-1----:R-:W-:Y:S01]  /*6cf20*/  IMAD.WIDE R222, R0, 0x4, R220 ;  /* 0x0000000400de7825 */ /* 0x002fe200078e02dc */
[----:B------:R-:W-:Y:S01]  /*6cf30*/  IADD3 R230, R210, 0x52, RZ ;  /* 0x00000052d2e67810 */ /* 0x000fe20007ffe0ff */
[----:B------:R-:W4:Y:S01]  /*6cf40*/  LDL.LU R249, [R1+0x29c] ;  /* 0x00029c0001f97983 */ /* 0x000f220000300800 */
[----:B---3--:R-:W-:-:S02]  /*6cf50*/  IADD3 R178, R0, c[0x0][0x198], RZ ;  /* 0x0000660000b27a10 */ /* 0x008fc40007ffe0ff */
[----:B------:R-:W-:Y:S01]  /*6cf60*/  ISETP.GE.AND P0, PT, R230, c[0x0][0x17c], PT ;  /* 0x00005f00e6007a0c */ /* 0x000fe20003f06270 */
[----:B------:R-:W3:Y:S01]  /*6cf70*/  LDL.LU R248, [R1+0x1bc] ;  /* 0x0001bc0001f87983 */ /* 0x000ee20000300800 */
[----:B------:R-:W-:-:S03]  /*6cf80*/  IADD3 R0, R178, c[0x0][0x198], RZ ;  /* 0x00006600b2007a10 */ /* 0x000fc60007ffe0ff */
[----:B------:R-:W3:Y:S04]  /*6cf90*/  LDL.LU R230, [R1+0x268] ;  /* 0x0002680001e67983 */ /* 0x000ee80000300800 */
[----:B--2---:R1:W-:Y:S04]  /*6cfa0*/  @P6 STG.E [R222.64], R3 ;  /* 0x00000003de006986 */ /* 0x0043e8000c101904 */
[----:B------:R-:W-:Y:S01]  /*6cfb0*/  @P1 STG.E [R228.64], R251 ;  /* 0x000000fbe4001986 */ /* 0x000fe2000c101904 */
[----:B-1----:R-:W-:Y:S01]  /*6cfc0*/  IADD3 R3, R210, 0x53, RZ ;  /* 0x00000053d2037810 */ /* 0x002fe20007ffe0ff */
[----:B------:R-:W-:-:S03]  /*6cfd0*/  IMAD.WIDE R222, R178, 0x4, R220 ;  /* 0x00000004b2de7825 */ /* 0x000fc600078e02dc */
[----:B------:R-:W-:Y:S01]  /*6cfe0*/  ISETP.GE.AND P1, PT, R3, c[0x0][0x17c], PT ;  /* 0x00005f0003007a0c */ /* 0x000fe20003f26270 */
[----:B------:R-:W-:Y:S01]  /*6cff0*/  IMAD.WIDE R178, R178, 0x4, R176 ;  /* 0x00000004b2b27825 */ /* 0x000fe200078e02b0 */
[----:B------:R-:W-:Y:S01]  /*6d000*/  IADD3 R3, R210, 0x54, RZ ;  /* 0x00000054d2037810 */ /* 0x000fe20007ffe0ff */
[----:B------:R-:W-:Y:S03]  /*6d010*/  @P2 STG.E [R222.64], R250 ;  /* 0x000000fade002986 */ /* 0x000fe6000c101904 */
[----:B------:R-:W-:Y:S01]  /*6d020*/  ISETP.GE.AND P2, PT, R3, c[0x0][0x17c], PT ;  /* 0x00005f0003007a0c */ /* 0x000fe20003f46270 */
[----:B----4-:R1:W-:Y:S04]  /*6d030*/  @P5 STG.E [R178.64], R231 ;  /* 0x000000e7b2005986 */ /* 0x0103e8000c101904 */
[----:B------:R-:W2:Y:S04]  /*6d040*/  LDL.LU R3, [R1+0x1b8] ;  /* 0x0001b80001037983 */ /* 0x000ea80000300800 */
[----:B-1----:R-:W4:Y:S01]  /*6d050*/  LDL.LU R179, [R1+0x298] ;  /* 0x0002980001b37983 */ /* 0x002f220000300800 */
[----:B------:R-:W-:-:S02]  /*6d060*/  ISETP.LT.AND P6, PT, R203, c[0x0][0x178], !P4 ;  /* 0x00005e00cb007a0c */ /* 0x000fc400067c1270 */
[----:B------:R-:W-:Y:S01]  /*6d070*/  ISETP.LT.AND P4, PT, R211, c[0x0][0x178], !P4 ;  /* 0x00005e00d3007a0c */ /* 0x000fe20006781270 */
[C---:B------:R-:W-:Y:S01]  /*6d080*/  IMAD.WIDE R222, R0.reuse, 0x4, R220 ;  /* 0x0000000400de7825 */ /* 0x040fe200078e02dc */
[----:B------:R-:W-:Y:S01]  /*6d090*/  ISETP.LT.AND P5, PT, R203, c[0x0][0x178], !P3 ;  /* 0x00005e00cb007a0c */ /* 0x000fe20005fa1270 */
[----:B------:R-:W3:Y:S02]  /*6d0a0*/  LDL.LU R250, [R1+0x2bc] ;  /* 0x0002bc0001fa7983 */ /* 0x000ee40000300800 */
[C---:B------:R-:W-:Y:S01]  /*6d0b0*/  IMAD.WIDE R228, R0.reuse, 0x4, R176 ;  /* 0x0000000400e47825 */ /* 0x040fe200078e02b0 */
[----:B------:R-:W-:Y:S01]  /*6d0c0*/  IADD3 R178, R0, c[0x0][0x198], RZ ;  /* 0x0000660000b27a10 */ /* 0x000fe20007ffe0ff */
[----:B------:R-:W3:Y:S04]  /*6d0d0*/  LDL.LU R231, [R1+0x26c] ;  /* 0x00026c0001e77983 */ /* 0x000ee80000300800 */
[----:B------:R-:W3:Y:S04]  /*6d0e0*/  LDL.LU R251, [R1+0x278] ;  /* 0x0002780001fb7983 */ /* 0x000ee80000300800 */
[----:B----4-:R1:W-:Y:S04]  /*6d0f0*/  @P6 STG.E [R222.64], R179 ;  /* 0x000000b3de006986 */ /* 0x0103e8000c101904 */
[----:B--2---:R2:W-:Y:S01]  /*6d100*/  @P4 STG.E [R228.64], R3 ;  /* 0x00000003e4004986 */ /* 0x0045e2000c101904 */
[----:B-1----:R-:W-:Y:S01]  /*6d110*/  IMAD.WIDE R222, R178, 0x4, R220 ;  /* 0x00000004b2de7825 */ /* 0x002fe200078e02dc */
[----:B--2---:R-:W-:-:S04]  /*6d120*/  IADD3 R3, R210, 0x55, RZ ;  /* 0x00000055d2037810 */ /* 0x004fc80007ffe0ff */
[----:B------:R-:W-:Y:S02]  /*6d130*/  ISETP.GE.AND P4, PT, R3, c[0x0][0x17c], PT ;  /* 0x00005f0003007a0c */ /* 0x000fe40003f86270 */
[----:B------:R-:W-:Y:S01]  /*6d140*/  IADD3 R3, R210, 0x56, RZ ;  /* 0x00000056d2037810 */ /* 0x000fe20007ffe0ff */
[----:B------:R1:W-:Y:S03]  /*6d150*/  @P5 STG.E [R222.64], R249 ;  /* 0x000000f9de005986 */ /* 0x0003e6000c101904 */
[----:B------:R-:W-:Y:S02]  /*6d160*/  ISETP.GE.AND P5, PT, R3, c[0x0][0x17c], PT ;  /* 0x00005f0003007a0c */ /* 0x000fe40003fa6270 */
[----:B------:R-:W2:Y:S01]  /*6d170*/  LDL.LU R3, [R1+0x2b8] ;  /* 0x0002b80001037983 */ /* 0x000ea20000300800 */
[----:B------:R-:W-:Y:S02]  /*6d180*/  ISETP.LT.AND P3, PT, R211, c[0x0][0x178], !P3 ;  /* 0x00005e00d3007a0c */ /* 0x000fe40005f61270 */
[----:B------:R-:W-:-:S02]  /*6d190*/  ISETP.LT.AND P6, PT, R203, c[0x0][0x178], !P0 ;  /* 0x00005e00cb007a0c */ /* 0x000fc400047c1270 */
[C---:B------:R-:W-:Y:S01]  /*6d1a0*/  IADD3 R0, R178.reuse, c[0x0][0x198], RZ ;  /* 0x00006600b2007a10 */ /* 0x040fe20007ffe0ff */
[----:B------:R-:W-:Y:S01]  /*6d1b0*/  IMAD.WIDE R178, R178, 0x4, R176 ;  /* 0x00000004b2b27825 */ /* 0x000fe200078e02b0 */
[----:B------:R-:W-:Y:S01]  /*6d1c0*/  ISETP.LT.AND P0, PT, R211, c[0x0][0x178], !P0 ;  /* 0x00005e00d3007a0c */ /* 0x000fe20004701270 */
[----:B-1----:R-:W4:Y:S02]  /*6d1d0*/  LDL.LU R249, [R1+0x30c] ;  /* 0x00030c0001f97983 */ /* 0x002f240000300800 */
[----:B------:R-:W-:-:S04]  /*6d1e0*/  IMAD.WIDE R222, R0, 0x4, R220 ;  /* 0x0000000400de7825 */ /* 0x000fc800078e02dc */
[----:B---3--:R1:W-:Y:S01]  /*6d1f0*/  @P3 STG.E [R178.64], R248 ;  /* 0x000000f8b2003986 */ /* 0x0083e2000c101904 */
[----:B------:R-:W-:Y:S01]  /*6d200*/  ISETP.LT.AND P3, PT, R203, c[0x0][0x178], !P1 ;  /* 0x00005e00cb007a0c */ /* 0x000fe20004f61270 */
[C---:B------:R-:W-:Y:S01]  /*6d210*/  IMAD.WIDE R228, R0.reuse, 0x4, R176 ;  /* 0x0000000400e47825 */ /* 0x040fe200078e02b0 */
[----:B-1----:R-:W-:Y:S01]  /*6d220*/  IADD3 R178, R0, c[0x0][0x198], RZ ;  /* 0x0000660000b27a10 */ /* 0x002fe20007ffe0ff */
[----:B------:R-:W3:Y:S04]  /*6d230*/  LDL.LU R248, [R1+0x27c] ;  /* 0x00027c0001f87983 */ /* 0x000ee80000300800 */
[----:B--2---:R1:W-:Y:S04]  /*6d240*/  @P6 STG.E [R222.64], R3 ;  /* 0x00000003de006986 */ /* 0x0043e8000c101904 */
[----:B------:R-:W-:Y:S01]  /*6d250*/  @P0 STG.E [R228.64], R230 ;  /* 0x000000e6e4000986 */ /* 0x000fe2000c101904 */
[----:B-1----:R-:W-:Y:S01]  /*6d260*/  IADD3 R3, R210, 0x57, RZ ;  /* 0x00000057d2037810 */ /* 0x002fe20007ffe0ff */
[----:B------:R-:W-:-:S03]  /*6d270*/  IMAD.WIDE R222, R178, 0x4, R220 ;  /* 0x00000004b2de7825 */ /* 0x000fc600078e02dc */
        /* <DEDUP_REMOVED lines=10> */
[----:B-1----:R-:W3:Y:S02]  /*6d320*/  LDL.LU R250, [R1+0x33c] ;  /* 0x00033c0001fa7983 */ /* 0x002ee40000300800 */
[----:B------:R-:W-:-:S04]  /*6d330*/  IMAD.WIDE R222, R0, 0x4, R220 ;  /* 0x0000000400de7825 */ /* 0x000fc800078e02dc */
[----:B------:R1:W-:Y:S01]  /*6d340*/  @P1 STG.E [R178.64], R231 ;  /* 0x000000e7b2001986 */ /* 0x0003e2000c101904 */
[----:B------:R-:W-:Y:S01]  /*6d350*/  ISETP.LT.AND P1, PT, R203, c[0x0][0x178], !P4 ;  /* 0x00005e00cb007a0c */ /* 0x000fe20006721270 */
[C---:B------:R-:W-:Y:S01]  /*6d360*/  IMAD.WIDE R228, R0.reuse, 0x4, R176 ;  /* 0x0000000400e47825 */ /* 0x040fe200078e02b0 */
[----:B------:R-:W-:Y:S02]  /*6d370*/  ISETP.LT.AND P4, PT, R211, c[0x0][0x178], !P4 ;  /* 0x00005e00d3007a0c */ /* 0x000fe40006781270 */
[----:B-1----:R-:W-:Y:S01]  /*6d380*/  IADD3 R178, R0, c[0x0][0x198], RZ ;  /* 0x0000660000b27a10 */ /* 0x002fe20007ffe0ff */
[----:B------:R-:W3:Y:S03]  /*6d390*/  LDL.LU R231, [R1+0x2ac] ;  /* 0x0002ac0001e77983 */ /* 0x000ee60000300800 */
[----:B------:R-:W-:Y:S01]  /*6d3a0*/  IADD3 R0, R178, c[0x0][0x198], RZ ;  /* 0x00006600b2007a10 */ /* 0x000fe20007ffe0ff */
        /* <DEDUP_REMOVED lines=8> */
[----:B----4-:R-:W-:Y:S03]  /*6d430*/  @P1 STG.E [R222.64], R249 ;  /* 0x000000f9de001986 */ /* 0x010fe6000c101904 */
[----:B------:R-:W-:Y:S01]  /*6d440*/  ISETP.GE.AND P1, PT, R3, c[0x0][0x17c], PT ;  /* 0x00005f0003007a0c */ /* 0x000fe20003f26270 */
[----:B---3--:R1:W-:Y:S04]  /*6d450*/  @P4 STG.E [R178.64], R248 ;  /* 0x000000f8b2004986 */ /* 0x0083e8000c101904 */
[----:B------:R-:W2:Y:S04]  /*6d460*/  LDL.LU R3, [R1+0x2a8] ;  /* 0x0002a80001037983 */ /* 0x000ea80000300800 */
[----:B-1----:R-:W3:Y:S01]  /*6d470*/  LDL.LU R179, [R1+0x338] ;  /* 0x0003380001b37983 */ /* 0x002ee20000300800 */
[----:B------:R-:W-:-:S02]  /*6d480*/  ISETP.LT.AND P6, PT, R203, c[0x0][0x178], !P5 ;  /* 0x00005e00cb007a0c */ /* 0x000fc40006fc1270 */
[----:B------:R-:W-:Y:S01]  /*6d490*/  ISETP.LT.AND P5, PT, R211, c[0x0][0x178], !P5 ;  /* 0x00005e00d3007a0c */ /* 0x000fe20006fa1270 */
[C---:B------:R-:W-:Y:S01]  /*6d4a0*/  IMAD.WIDE R222, R0.reuse, 0x4, R220 ;  /* 0x0000000400de7825 */ /* 0x040fe200078e02dc */
[----:B------:R-:W-:Y:S01]  /*6d4b0*/  ISETP.LT.AND P4, PT, R203, c[0x0][0x178], !P0 ;  /* 0x00005e00cb007a0c */ /* 0x000fe20004781270 */
[----:B------:R-:W4:Y:S02]  /*6d4c0*/  LDL.LU R249, [R1+0x37c] ;  /* 0x00037c0001f97983 */ /* 0x000f240000300800 */
[C---:B------:R-:W-:Y:S01]  /*6d4d0*/  IMAD.WIDE R228, R0.reuse, 0x4, R176 ;  /* 0x0000000400e47825 */ /* 0x040fe200078e02b0 */
[----:B------:R-:W-:Y:S01]  /*6d4e0*/  IADD3 R178, R0, c[0x0][0x198], RZ ;  /* 0x0000660000b27a10 */ /* 0x000fe20007ffe0ff */
[----:B------:R-:W4:Y:S04]  /*6d4f0*/  LDL.LU R248, [R1+0x2ec] ;  /* 0x0002ec0001f87983 */ /* 0x000f280000300800 */
[----:B------:R-:W4:Y:S04]  /*6d500*/  LDL.LU R251, [R1+0x318] ;  /* 0x0003180001fb7983 */ /* 0x000f280000300800 */
[----:B---3--:R1:W-:Y:S04]  /*6d510*/  @P6 STG.E [R222.64], R179 ;  /* 0x000000b3de006986 */ /* 0x0083e8000c101904 */
        /* <DEDUP_REMOVED lines=26> */
[----:B----4-:R1:W-:Y:S03]  /*6d6c0*/  @P0 STG.E [R222.64], R249 ;  /* 0x000000f9de000986 */ /* 0x0103e6000c101904 */
        /* <DEDUP_REMOVED lines=9> */
[----:B------:R1:W-:Y:S01]  /*6d760*/  @P2 STG.E [R178.64], R248 ;  /* 0x000000f8b2002986 */ /* 0x0003e2000c101904 */
[----:B------:R-:W-:Y:S01]  /*6d770*/  ISETP.LT.AND P2, PT, R203, c[0x0][0x178], !P5 ;  /* 0x00005e00cb007a0c */ /* 0x000fe20006f41270 */
[C---:B------:R-:W-:Y:S01]  /*6d780*/  IMAD.WIDE R228, R0.reuse, 0x4, R176 ;  /* 0x0000000400e47825 */ /* 0x040fe200078e02b0 */
[----:B------:R-:W-:Y:S02]  /*6d790*/  ISETP.LT.AND P5, PT, R211, c[0x0][0x178], !P5 ;  /* 0x00005e00d3007a0c */ /* 0x000fe40006fa1270 */
[----:B-1----:R-:W-:Y:S01]  /*6d7a0*/  IADD3 R178, R0, c[0x0][0x198], RZ ;  /* 0x0000660000b27a10 */ /* 0x002fe20007ffe0ff */
[----:B------:R-:W4:Y:S03]  /*6d7b0*/  LDL.LU R248, [R1+0x35c] ;  /* 0x00035c0001f87983 */ /* 0x000f260000300800 */
[----:B------:R-:W-:Y:S01]  /*6d7c0*/  IADD3 R0, R178, c[0x0][0x198], RZ ;  /* 0x00006600b2007a10 */ /* 0x000fe20007ffe0ff */
[----:B------:R-:W4:Y:S04]  /*6d7d0*/  LDL.LU R230, [R1+0x398] ;  /* 0x0003980001e67983 */ /* 0x000f280000300800 */
[----:B--2---:R1:W-:Y:S04]  /*6d7e0*/  @P6 STG.E [R222.64], R3 ;  /* 0x00000003de006986 */ /* 0x0043e8000c101904 */
[----:B------:R-:W-:Y:S01]  /*6d7f0*/  @P1 STG.E [R228.64], R251 ;  /* 0x000000fbe4001986 */ /* 0x000fe2000c101904 */
[----:B-1----:R-:W-:Y:S01]  /*6d800*/  IADD3 R3, R210, 0x5f, RZ ;  /* 0x0000005fd2037810 */ /* 0x002fe20007ffe0ff */
[----:B------:R-:W-:-:S03]  /*6d810*/  IMAD.WIDE R222, R178, 0x4, R220 ;  /* 0x00000004b2de7825 */ /* 0x000fc600078e02dc */
[----:B------:R-:W-:Y:S01]  /*6d820*/  ISETP.GE.AND P1, PT, R3, c[0x0][0x17c], PT ;  /* 0x00005f0003007a0c */ /* 0x000fe20003f26270 */
[----:B------:R-:W-:Y:S01]  /*6d830*/  IMAD.WIDE R178, R178, 0x4, R176 ;  /* 0x00000004b2b27825 */ /* 0x000fe200078e02b0 */
[----:B------:R-:W-:Y:S01]  /*6d840*/  IADD3 R3, R210, 0x60, RZ ;  /* 0x00000060d2037810 */ /* 0x000fe20007ffe0ff */
[----:B---3--:R-:W-:Y:S03]  /*6d850*/  @P2 STG.E [R222.64], R250 ;  /* 0x000000fade002986 */ /* 0x008fe6000c101904 */
[----:B------:R-:W-:Y:S01]  /*6d860*/  ISETP.GE.AND P2, PT, R3, c[0x0][0x17c], PT ;  /* 0x00005f0003007a0c */ /* 0x000fe20003f46270 */
[----:B------:R1:W-:Y:S04]  /*6d870*/  @P5 STG.E [R178.64], R231 ;  /* 0x000000e7b2005986 */ /* 0x0003e8000c101904 */
        /* <DEDUP_REMOVED lines=31> */
[----:B------:R-:W4:Y:S04]  /*6da70*/  LDL.LU R248, [R1+0x1f4] ;  /* 0x0001f40001f87983 */ /* 0x000f280000300800 */
        /* <DEDUP_REMOVED lines=13> */
[----:B------:R-:W-:-:S03]  /*6db50*/  ISETP.LT.AND P2, PT, R211, c[0x0][0x178], !P2 ;  /* 0x00005e00d3007a0c */ /* 0x000fc60005741270 */
[----:B-1----:R-:W-:-:S04]  /*6db60*/  IMAD.WIDE R222, R0, 0x4, R220 ;  /* 0x0000000400de7825 */ /* 0x002fc800078e02dc */
        /* <DEDUP_REMOVED lines=18> */
[----:B----4-:R1:W-:Y:S04]  /*6dc90*/  @P4 STG.E [R178.64], R248 ;  /* 0x000000f8b2004986 */ /* 0x0103e8000c101904 */
[----:B------:R-:W2:Y:S04]  /*6dca0*/  LDL.LU R3, [R1+0x200] ;  /* 0x0002000001037983 */ /* 0x000ea80000300800 */
[----:B-1----:R-:W3:Y:S01]  /*6dcb0*/  LDL.LU R179, [R1+0x450] ;  /* 0x0004500001b37983 */ /* 0x002ee20000300800 */
[----:B------:R-:W-:-:S02]  /*6dcc0*/  ISETP.LT.AND P6, PT, R203, c[0x0][0x178], !P5 ;  /* 0x00005e00cb007a0c */ /* 0x000fc40006fc1270 */
[----:B------:R-:W-:Y:S01]  /*6dcd0*/  ISETP.LT.AND P5, PT, R211, c[0x0][0x178], !P5 ;  /* 0x00005e00d3007a0c */ /* 0x000fe20006fa1270 */
[C---:B------:R-:W-:Y:S01]  /*6dce0*/  IMAD.WIDE R222, R0.reuse, 0x4, R220 ;  /* 0x0000000400de7825 */ /* 0x040fe200078e02dc */
[----:B------:R-:W4:Y:S03]  /*6dcf0*/  LDL.LU R249, [R1+0x464] ;  /* 0x0004640001f97983 */ /* 0x000f260000300800 */
[----:B------:R-:W-:Y:S01]  /*6dd00*/  IMAD.WIDE R228, R0, 0x4, R176 ;  /* 0x0000000400e47825 */ /* 0x000fe200078e02b0 */
[----:B------:R-:W4:Y:S04]  /*6dd10*/  LDL.LU R248, [R1+0x1e4] ;  /* 0x0001e40001f87983 */ /* 0x000f280000300800 */
[----:B------:R-:W4:Y:S04]  /*6dd20*/  LDL.LU R250, [R1+0x470] ;  /* 0x0004700001fa7983 */ /* 0x000f280000300800 */
[----:B---3--:R-:W-:Y:S04]  /*6dd30*/  @P6 STG.E [R222.64], R179 ;  /* 0x000000b3de006986 */ /* 0x008fe8000c101904 */
[----:B--2---:R1:W-:Y:S04]  /*6dd40*/  @P5 STG.E [R228.64], R3 ;  /* 0x00000003e4005986 */ /* 0x0043e8000c101904 */
[----:B-1----:R-:W2:Y:S01]  /*6dd50*/  LDL.LU R229, [R1+0x454] ;  /* 0x0004540001e57983 */ /* 0x002ea20000300800 */
[----:B------:R-:W-:-:S02]  /*6dd60*/  ISETP.LT.AND P4, PT, R203, c[0x0][0x178], !P0 ;  /* 0x00005e00cb007a0c */ /* 0x000fc40004781270 */
[----:B------:R-:W-:Y:S02]  /*6dd70*/  ISETP.LT.AND P0, PT, R211, c[0x0][0x178], !P0 ;  /* 0x00005e00d3007a0c */ /* 0x000fe40004701270 */
[----:B------:R-:W-:-:S04]  /*6dd80*/  IADD3 R178, R0, c[0x0][0x198], RZ ;  /* 0x0000660000b27a10 */ /* 0x000fc80007ffe0ff */
[C---:B------:R-:W-:Y:S01]  /*6dd90*/  IADD3 R0, R178.reuse, c[0x0][0x198], RZ ;  /* 0x00006600b2007a10 */ /* 0x040fe20007ffe0ff */
[----:B------:R-:W-:-:S04]  /*6dda0*/  IMAD.WIDE R222, R178, 0x4, R220 ;  /* 0x00000004b2de7825 */ /* 0x000fc800078e02dc */
[----:B------:R-:W-:Y:S01]  /*6ddb0*/  IMAD.WIDE R178, R178, 0x4, R176 ;  /* 0x00000004b2b27825 */ /* 0x000fe200078e02b0 */
[----:B------:R-:W-:Y:S02]  /*6ddc0*/  ISETP.LT.AND P6, PT, R203, c[0x0][0x178], !P3 ;  /* 0x00005e00cb007a0c */ /* 0x000fe40005fc1270 */
[----:B------:R-:W-:Y:S02]  /*6ddd0*/  ISETP.LT.AND P3, PT, R211, c[0x0][0x178], !P3 ;  /* 0x00005e00d3007a0c */ /* 0x000fe40005f61270 */
[----:B------:R-:W-:Y:S01]  /*6dde0*/  IADD3 R3, R210, 0x67, RZ ;  /* 0x00000067d2037810 */ /* 0x000fe20007ffe0ff */
[----:B--2---:R-:W-:Y:S04]  /*6ddf0*/  @P4 STG.E [R222.64], R229 ;  /* 0x000000e5de004986 */ /* 0x004fe8000c101904 */
[----:B------:R1:W-:Y:S04]  /*6de00*/  @P0 STG.E [R178.64], R231 ;  /* 0x000000e7b2000986 */ /* 0x0003e8000c101904 */
[----:B-1----:R-:W2:Y:S01]  /*6de10*/  LDL.LU R231, [R1+0x474] ;  /* 0x0004740001e77983 */ /* 0x002ea20000300800 */
[----:B------:R-:W-:Y:S01]  /*6de20*/  ISETP.LT.AND P0, PT, R203, c[0x0][0x178], !P2 ;  /* 0x00005e00cb007a0c */ /* 0x000fe20005701270 */
[----:B------:R-:W-:Y:S01]  /*6de30*/  IMAD.WIDE R222, R0, 0x4, R220 ;  /* 0x0000000400de7825 */ /* 0x000fe200078e02dc */
[----:B------:R-:W-:-:S02]  /*6de40*/  ISETP.LT.AND P2, PT, R211, c[0x0][0x178], !P2 ;  /* 0x00005e00d3007a0c */ /* 0x000fc40005741270 */
[C---:B------:R-:W-:Y:S02]  /*6de50*/  IADD3 R178, R0.reuse, c[0x0][0x198], RZ ;  /* 0x0000660000b27a10 */ /* 0x040fe40007ffe0ff */
[----:B------:R-:W-:Y:S01]  /*6de60*/  ISETP.GE.AND P5, PT, R3, c[0x0][0x17c], PT ;  /* 0x00005f0003007a0c */ /* 0x000fe20003fa6270 */
[----:B------:R-:W-:Y:S01]  /*6de70*/  IMAD.WIDE R228, R0, 0x4, R176 ;  /* 0x0000000400e47825 */ /* 0x000fe200078e02b0 */
[----:B------:R-:W-:Y:S01]  /*6de80*/  IADD3 R3, R210, 0x68, RZ ;  /* 0x00000068d2037810 */ /* 0x000fe20007ffe0ff */
[----:B------:R1:W-:Y:S01]  /*6de90*/  @P6 STG.E [R222.64], R230 ;  /* 0x000000e6de006986 */ /* 0x0003e2000c101904 */
[----:B------:R-:W-:Y:S02]  /*6dea0*/  IADD3 R0, R178, c[0x0][0x198], RZ ;  /* 0x00006600b2007a10 */ /* 0x000fe40007ffe0ff */
[----:B------:R-:W-:Y:S02]  /*6deb0*/  ISETP.LT.AND P6, PT, R203, c[0x0][0x178], !P1 ;  /* 0x00005e00cb007a0c */ /* 0x000fe40004fc1270 */
[----:B------:R-:W-:Y:S01]  /*6dec0*/  ISETP.GE.AND P4, PT, R3, c[0x0][0x17c], PT ;  /* 0x00005f0003007a0c */ /* 0x000fe20003f86270 */
[----:B------:R3:W-:Y:S01]  /*6ded0*/  @P3 STG.E [R228.64], R251 ;  /* 0x000000fbe4003986 */ /* 0x0007e2000c101904 */
[----:B------:R-:W-:-:S02]  /*6dee0*/  IADD3 R3, R210, 0x69, RZ ;  /* 0x00000069d2037810 */ /* 0x000fc40007ffe0ff */
[----:B------:R-:W-:Y:S01]  /*6def0*/  ISETP.LT.AND P1, PT, R211, c[0x0][0x178], !P1 ;  /* 0x00005e00d3007a0c */ /* 0x000fe20004f21270 */
[----:B-1----:R-:W-:-:S04]  /*6df00*/  IMAD.WIDE R222, R178, 0x4, R220 ;  /* 0x00000004b2de7825 */ /* 0x002fc800078e02dc */
[----:B------:R-:W-:Y:S01]  /*6df10*/  IMAD.WIDE R178, R178, 0x4, R176 ;  /* 0x00000004b2b27825 */ /* 0x000fe200078e02b0 */
[----:B----4-:R1:W-:Y:S01]  /*6df20*/  @P0 STG.E [R222.64], R249 ;  /* 0x000000f9de000986 */ /* 0x0103e2000c101904 */
[----:B------:R-:W-:-:S03]  /*6df30*/  ISETP.GE.AND P3, PT, R3, c[0x0][0x17c], PT ;  /* 0x00005f0003007a0c */ /* 0x000fc60003f66270 */
[----:B------:R4:W-:Y:S01]  /*6df40*/  @P2 STG.E [R178.64], R248 ;  /* 0x000000f8b2002986 */ /* 0x0009e2000c101904 */
[----:B------:R-:W-:Y:S02]  /*6df50*/  ISETP.LT.AND P2, PT, R203, c[0x0][0x178], !P5 ;  /* 0x00005e00cb007a0c */ /* 0x000fe40006f41270 */
[----:B------:R-:W-:Y:S01]  /*6df60*/  IADD3 R3, R210, 0x6a, RZ ;  /* 0x0000006ad2037810 */ /* 0x000fe20007ffe0ff */
[C---:B---3--:R-:W-:Y:S01]  /*6df70*/  IMAD.WIDE R228, R0.reuse, 0x4, R176 ;  /* 0x0000000400e47825 */ /* 0x048fe200078e02b0 */
[----:B------:R-:W3:Y:S03]  /*6df80*/  LDL.LU R251, [R1+0x440] ;  /* 0x0004400001fb7983 */ /* 0x000ee60000300800 */
[C---:B-1----:R-:W-:Y:S01]  /*6df90*/  IMAD.WIDE R222, R0.reuse, 0x4, R220 ;  /* 0x0000000400de7825 */ /* 0x042fe200078e02dc */
[----:B------:R-:W-:Y:S01]  /*6dfa0*/  ISETP.GE.AND P0, PT, R3, c[0x0][0x17c], PT ;  /* 0x00005f0003007a0c */ /* 0x000fe20003f06270 */
[----:B------:R-:W3:Y:S01]  /*6dfb0*/  LDL.LU R249, [R1+0x524] ;  /* 0x0005240001f97983 */ /* 0x000ee20000300800 */
[----:B----4-:R-:W-:-:S02]  /*6dfc0*/  IADD3 R178, R0, c[0x0][0x198], RZ ;  /* 0x0000660000b27a10 */ /* 0x010fc40007ffe0ff */
[C---:B------:R-:W-:Y:S01]  /*6dfd0*/  IADD3 R3, R210.reuse, 0x6b, RZ ;  /* 0x0000006bd2037810 */ /* 0x040fe20007ffe0ff */
[----:B------:R1:W-:Y:S04]  /*6dfe0*/  @P6 STG.E [R222.64], R250 ;  /* 0x000000fade006986 */ /* 0x0003e8000c101904 */
[----:B------:R4:W-:Y:S01]  /*6dff0*/  @P1 STG.E [R228.64], R244 ;  /* 0x000000f4e4001986 */ /* 0x0009e2000c101904 */
[----:B------:R-:W-:Y:S02]  /*6e000*/  ISETP.GE.AND P1, PT, R3, c[0x0][0x17c], PT ;  /* 0x00005f0003007a0c */ /* 0x000fe40003f26270 */
[----:B------:R-:W-:Y:S01]  /*6e010*/  IADD3 R3, R210, 0x6c, RZ ;  /* 0x0000006cd2037810 */ /* 0x000fe20007ffe0ff */
[----:B------:R-:W3:Y:S01]  /*6e020*/  LDL.LU R248, [R1+0x444] ;  /* 0x0004440001f87983 */ /* 0x000ee20000300800 */
[----:B-1----:R-:W-:-:S03]  /*6e030*/  IMAD.WIDE R222, R178, 0x4, R220 ;  /* 0x00000004b2de7825 */ /* 0x002fc600078e02dc */
[----:B----4-:R-:W4:Y:S04]  /*6e040*/  LDL.LU R244, [R1+0x554] ;  /* 0x0005540001f47983 */ /* 0x010f280000300800 */
[----:B--2---:R1:W-:Y:S01]  /*6e050*/  @P2 STG.E [R222.64], R231 ;  /* 0x000000e7de002986 */ /* 0x0043e2000c101904 */
[----:B------:R-:W-:-:S03]  /*6e060*/  ISETP.GE.AND P2, PT, R3, c[0x0][0x17c], PT ;  /* 0x00005f0003007a0c */ /* 0x000fc60003f46270 */
[----:B-1----:R-:W2:Y:S04]  /*6e070*/  LDL.LU R231, [R1+0x424] ;  /* 0x0004240001e77983 */ /* 0x002ea80000300800 */
[----:B------:R-:W2:Y:S04]  /*6e080*/  LDL.LU R230, [R1+0x560] ;  /* 0x0005600001e67983 */ /* 0x000ea80000300800 */
[----:B------:R-:W2:Y:S04]  /*6e090*/  LDL.LU R250, [R1+0x1d0] ;  /* 0x0001d00001fa7983 */ /* 0x000ea80000300800 */
[----:B------:R-:W2:Y:S01]  /*6e0a0*/  LDL.LU R3, [R1+0x520] ;  /* 0x0005200001037983 */ /* 0x000ea20000300800 */
[----:B------:R-:W-:-:S02]  /*6e0b0*/  ISETP.LT.AND P5, PT, R211, c[0x0][0x178], !P5 ;  /* 0x00005e00d3007a0c */ /* 0x000fc40006fa1270 */
[----:B------:R-:W-:Y:S02]  /*6e0c0*/  ISETP.LT.AND P6, PT, R203, c[0x0][0x178], !P4 ;  /* 0x00005e00cb007a0c */ /* 0x000fe400067c1270 */
[C---:B------:R-:W-:Y:S01]  /*6e0d0*/  IADD3 R0, R178.reuse, c[0x0][0x198], RZ ;  /* 0x00006600b2007a10 */ /* 0x040fe20007ffe0ff */
[----:B------:R-:W-:Y:S01]  /*6e0e0*/  IMAD.WIDE R178, R178, 0x4, R176 ;  /* 0x00000004b2b27825 */ /* 0x000fe200078e02b0 */
[----:B------:R-:W-:-:S03]  /*6e0f0*/  ISETP.LT.AND P4, PT, R211, c[0x0][0x178], !P4 ;  /* 0x00005e00d3007a0c */ /* 0x000fc60006781270 */
[----:B------:R-:W-:-:S04]  /*6e100*/  IMAD.WIDE R222, R0, 0x4, R220 ;  /* 0x0000000400de7825 */ /* 0x000fc800078e02dc */
[----:B------:R1:W-:Y:S01]  /*6e110*/  @P5 STG.E [R178.64], R245 ;  /* 0x000000f5b2005986 */ /* 0x0003e2000c101904 */
[----:B------:R-:W-:Y:S01]  /*6e120*/  ISETP.LT.AND P5, PT, R203, c[0x0][0x178], !P3 ;  /* 0x00005e00cb007a0c */ /* 0x000fe20005fa1270 */
[C---:B------:R-:W-:Y:S01]  /*6e130*/  IMAD.WIDE R228, R0.reuse, 0x4, R176 ;  /* 0x0000000400e47825 */ /* 0x040fe200078e02b0 */
[----:B-1----:R-:W-:Y:S01]  /*6e140*/  IADD3 R178, R0, c[0x0][0x198], RZ ;  /* 0x0000660000b27a10 */ /* 0x002fe20007ffe0ff */
[----:B------:R-:W4:Y:S04]  /*6e150*/  LDL.LU R245, [R1+0x420] ;  /* 0x0004200001f57983 */ /* 0x000f280000300800 */
[----:B--2---:R1:W-:Y:S04]  /*6e160*/  @P6 STG.E [R222.64], R3 ;  /* 0x00000003de006986 */ /* 0x0043e8000c101904 */
[----:B---3--:R-:W-:Y:S01]  /*6e170*/  @P4 STG.E [R228.64], R251 ;  /* 0x000000fbe4004986 */ /* 0x008fe2000c101904 */
        /* <DEDUP_REMOVED lines=8> */
[C---:B------:R-:W-:Y:S01]  /*6e200*/  IADD3 R0, R178.reuse, c[0x0][0x198], RZ ;  /* 0x00006600b2007a10 */ /* 0x040fe20007ffe0ff */
[----:B------:R-:W-:Y:S01]  /*6e210*/  IMAD.WIDE R178, R178, 0x4, R176 ;  /* 0x00000004b2b27825 */ /* 0x000fe200078e02b0 */
[----:B------:R-:W-:-:S02]  /*6e220*/  ISETP.LT.AND P6, PT, R203, c[0x0][0x178], !P0 ;  /* 0x00005e00cb007a0c */ /* 0x000fc400047c1270 */
[----:B------:R-:W-:Y:S01]  /*6e230*/  ISETP.LT.AND P0, PT, R211, c[0x0][0x178], !P0 ;  /* 0x00005e00d3007a0c */ /* 0x000fe20004701270 */
[----:B-1----:R-:W3:Y:S01]  /*6e240*/  LDL.LU R249, [R1+0x564] ;  /* 0x0005640001f97983 */ /* 0x002ee20000300800 */
[----:B------:R-:W-:-:S05]  /*6e250*/  IMAD.WIDE R222, R0, 0x4, R220 ;  /* 0x0000000400de7825 */ /* 0x000fca00078e02dc */
[----:B------:R1:W-:Y:S01]  /*6e260*/  @P3 STG.E [R178.64], R248 ;  /* 0x000000f8b2003986 */ /* 0x0003e2000c101904 */
[----:B------:R-:W-:Y:S02]  /*6e270*/  ISETP.LT.AND P3, PT, R203, c[0x0][0x178], !P1 ;  /* 0x00005e00cb007a0c */ /* 0x000fe40004f61270 */
[----:B------:R-:W-:Y:S01]  /*6e280*/  ISETP.LT.AND P1, PT, R211, c[0x0][0x178], !P1 ;  /* 0x00005e00d3007a0c */ /* 0x000fe20004f21270 */
[C---:B------:R-:W-:Y:S01]  /*6e290*/  IMAD.WIDE R228, R0.reuse, 0x4, R176 ;  /* 0x0000000400e47825 */ /* 0x040fe200078e02b0 */
[----:B-1----:R-:W3:Y:S01]  /*6e2a0*/  LDL.LU R248, [R1+0x1d4] ;  /* 0x0001d40001f87983 */ /* 0x002ee20000300800 */
[----:B------:R-:W-:-:S03]  /*6e2b0*/  IADD3 R178, R0, c[0x0][0x198], RZ ;  /* 0x0000660000b27a10 */ /* 0x000fc60007ffe0ff */
[----:B------:R-:W3:Y:S01]  /*6e2c0*/  LDL.LU R251, [R1+0x530] ;  /* 0x0005300001fb7983 */ /* 0x000ee20000300800 */
[----:B------:R-:W-:-:S03]  /*6e2d0*/  IADD3 R0, R178, c[0x0][0x198], RZ ;  /* 0x00006600b2007a10 */ /* 0x000fc60007ffe0ff */
[----:B--2---:R1:W-:Y:S04]  /*6e2e0*/  @P6 STG.E [R222.64], R3 ;  /* 0x00000003de006986 */ /* 0x0043e8000c101904 */
[----:B----4-:R-:W-:Y:S01]  /*6e2f0*/  @P0 STG.E [R228.64], R245 ;  /* 0x000000f5e4000986 */ /* 0x010fe2000c101904 */
[----:B-1----:R-:W-:-:S04]  /*6e300*/  IMAD.WIDE R222, R178, 0x4, R220 ;  /* 0x00000004b2de7825 */ /* 0x002fc800078e02dc */
[----:B------:R-:W-:Y:S01]  /*6e310*/  IMAD.WIDE R178, R178, 0x4, R176 ;  /* 0x00000004b2b27825 */ /* 0x000fe200078e02b0 */
[----:B------:R-:W-:Y:S04]  /*6e320*/  @P3 STG.E [R222.64], R244 ;  /* 0x000000f4de003986 */ /* 0x000fe8000c101904 */
[----:B------:R1:W-:Y:S04]  /*6e330*/  @P1 STG.E [R178.64], R231 ;  /* 0x000000e7b2001986 */ /* 0x0003e8000c101904 */
[----:B-1----:R-:W2:Y:S01]  /*6e340*/  LDL.LU R231, [R1+0x534] ;  /* 0x0005340001e77983 */ /* 0x002ea20000300800 */
[----:B------:R-:W-:-:S02]  /*6e350*/  ISETP.LT.AND P6, PT, R203, c[0x0][0x178], !P2 ;  /* 0x00005e00cb007a0c */ /* 0x000fc400057c1270 */
[----:B------:R-:W-:Y:S02]  /*6e360*/  ISETP.LT.AND P2, PT, R211, c[0x0][0x178], !P2 ;  /* 0x00005e00d3007a0c */ /* 0x000fe40005741270 */
[----:B------:R-:W-:Y:S01]  /*6e370*/  ISETP.LT.AND P1, PT, R203, c[0x0][0x178], !P4 ;  /* 0x00005e00cb007a0c */ /* 0x000fe20006721270 */
[----:B------:R-:W-:Y:S01]  /*6e380*/  IMAD.WIDE R222, R0, 0x4, R220 ;  /* 0x0000000400de7825 */ /* 0x000fe200078e02dc */
[----:B------:R-:W-:Y:S02]  /*6e390*/  IADD3 R3, R210, 0x6f, RZ ;  /* 0x0000006fd2037810 */ /* 0x000fe40007ffe0ff */
[----:B------:R-:W-:Y:S02]  /*6e3a0*/  ISETP.LT.AND P4, PT, R211, c[0x0][0x178], !P4 ;  /* 0x00005e00d3007a0c */ /* 0x000fe40006781270 */
[C---:B------:R-:W-:Y:S02]  /*6e3b0*/  IADD3 R178, R0.reuse, c[0x0][0x198], RZ ;  /* 0x0000660000b27a10 */ /* 0x040fe40007ffe0ff */
[----:B------:R-:W-:Y:S01]  /*6e3c0*/  ISETP.GE.AND P0, PT, R3, c[0x0][0x17c], PT ;  /* 0x00005f0003007a0c */ /* 0x000fe20003f06270 */
[----:B------:R-:W-:Y:S01]  /*6e3d0*/  IMAD.WIDE R228, R0, 0x4, R176 ;  /* 0x0000000400e47825 */ /* 0x000fe200078e02b0 */
[----:B------:R-:W-:Y:S01]  /*6e3e0*/  IADD3 R3, R210, 0x70, RZ ;  /* 0x00000070d2037810 */ /* 0x000fe20007ffe0ff */
[----:B------:R1:W-:Y:S01]  /*6e3f0*/  @P6 STG.E [R222.64], R230 ;  /* 0x000000e6de006986 */ /* 0x0003e2000c101904 */
[----:B------:R-:W-:-:S02]  /*6e400*/  IADD3 R0, R178, c[0x0][0x198], RZ ;  /* 0x00006600b2007a10 */ /* 0x000fc40007ffe0ff */
[----:B------:R-:W-:Y:S02]  /*6e410*/  ISETP.LT.AND P6, PT, R203, c[0x0][0x178], !P5 ;  /* 0x00005e00cb007a0c */ /* 0x000fe40006fc1270 */
[----:B------:R-:W-:Y:S01]  /*6e420*/  ISETP.GE.AND P3, PT, R3, c[0x0][0x17c], PT ;  /* 0x00005f0003007a0c */ /* 0x000fe20003f66270 */
[----:B------:R4:W-:Y:S01]  /*6e430*/  @P2 STG.E [R228.64], R250 ;  /* 0x000000fae4002986 */ /* 0x0009e2000c101904 */
[----:B------:R-:W-:Y:S02]  /*6e440*/  IADD3 R3, R210, 0x71, RZ ;  /* 0x00000071d2037810 */ /* 0x000fe40007ffe0ff */
[----:B------:R-:W-:Y:S01]  /*6e450*/  ISETP.LT.AND P5, PT, R211, c[0x0][0x178], !P5 ;  /* 0x00005e00d3007a0c */ /* 0x000fe20006fa1270 */
[----:B-1----:R-:W-:-:S04]  /*6e460*/  IMAD.WIDE R222, R178, 0x4, R220 ;  /* 0x00000004b2de7825 */ /* 0x002fc800078e02dc */
[----:B------:R-:W-:Y:S01]  /*6e470*/  IMAD.WIDE R178, R178, 0x4, R176 ;  /* 0x00000004b2b27825 */ /* 0x000fe200078e02b0 */
[----:B---3--:R1:W-:Y:S01]  /*6e480*/  @P1 STG.E [R222.64], R249 ;  /* 0x000000f9de001986 */ /* 0x0083e2000c101904 */
[----:B------:R-:W-:-:S03]  /*6e490*/  ISETP.GE.AND P2, PT, R3, c[0x0][0x17c], PT ;  /* 0x00005f0003007a0c */ /* 0x000fc60003f46270 */
[----:B------:R3:W-:Y:S01]  /*6e4a0*/  @P4 STG.E [R178.64], R248 ;  /* 0x000000f8b2004986 */ /* 0x0007e2000c101904 */
[----:B------:R-:W-:Y:S02]  /*6e4b0*/  ISETP.LT.AND P4, PT, R203, c[0x0][0x178], !P0 ;  /* 0x00005e00cb007a0c */ /* 0x000fe40004781270 */
[----:B------:R-:W-:Y:S01]  /*6e4c0*/  IADD3 R3, R210, 0x72, RZ ;  /* 0x00000072d2037810 */ /* 0x000fe20007ffe0ff */
[C---:B----4-:R-:W-:Y:S01]  /*6e4d0*/  IMAD.WIDE R228, R0.reuse, 0x4, R176 ;  /* 0x0000000400e47825 */ /* 0x050fe200078e02b0 */
[----:B------:R-:W4:Y:S03]  /*6e4e0*/  LDL.LU R250, [R1+0x1f8] ;  /* 0x0001f80001fa7983 */ /* 0x000f260000300800 */
[C---:B-1----:R-:W-:Y:S01]  /*6e4f0*/  IMAD.WIDE R222, R0.reuse, 0x4, R220 ;  /* 0x0000000400de7825 */ /* 0x042fe200078e02dc */
[----:B------:R-:W-:Y:S01]  /*6e500*/  ISETP.GE.AND P1, PT, R3, c[0x0][0x17c], PT ;  /* 0x00005f0003007a0c */ /* 0x000fe20003f26270 */
[----:B------:R-:W4:Y:S01]  /*6e510*/  LDL.LU R249, [R1+0x43c] ;  /* 0x00043c0001f97983 */ /* 0x000f220000300800 */
[----:B---3--:R-:W-:-:S02]  /*6e520*/  IADD3 R178, R0, c[0x0][0x198], RZ ;  /* 0x0000660000b27a10 */ /* 0x008fc40007ffe0ff */
[C---:B------:R-:W-:Y:S01]  /*6e530*/  IADD3 R3, R210.reuse, 0x73, RZ ;  /* 0x00000073d2037810 */ /* 0x040fe20007ffe0ff */
[----:B------:R1:W-:Y:S04]  /*6e540*/  @P6 STG.E [R222.64], R251 ;  /* 0x000000fbde006986 */ /* 0x0003e8000c101904 */
[----:B------:R3:W-:Y:S01]  /*6e550*/  @P5 STG.E [R228.64], R240 ;  /* 0x000000f0e4005986 */ /* 0x0007e2000c101904 */
[----:B------:R-:W-:Y:S02]  /*6e560*/  ISETP.GE.AND P5, PT, R3, c[0x0][0x17c], PT ;  /* 0x00005f0003007a0c */ /* 0x000fe40003fa6270 */
[----:B------:R-:W-:Y:S01]  /*6e570*/  IADD3 R3, R210, 0x74, RZ ;  /* 0x00000074d2037810 */ /* 0x000fe20007ffe0ff */
[----:B------:R-:W4:Y:S01]  /*6e580*/  LDL.LU R248, [R1+0x1fc] ;  /* 0x0001fc0001f87983 */ /* 0x000f220000300800 */
[----:B-1----:R-:W-:-:S03]  /*6e590*/  IMAD.WIDE R222, R178, 0x4, R220 ;  /* 0x00000004b2de7825 */ /* 0x002fc600078e02dc */
[----:B---3--:R-:W3:Y:S04]  /*6e5a0*/  LDL.LU R240, [R1+0x458] ;  /* 0x0004580001f07983 */ /* 0x008ee80000300800 */
[----:B------:R-:W3:Y:S04]  /*6e5b0*/  LDL.LU R245, [R1+0x208] ;  /* 0x0002080001f57983 */ /* 0x000ee80000300800 */
[----:B------:R-:W3:Y:S04]  /*6e5c0*/  LDL.LU R244, [R1+0x45c] ;  /* 0x00045c0001f47983 */ /* 0x000ee80000300800 */
[----:B--2---:R1:W-:Y:S01]  /*6e5d0*/  @P4 STG.E [R222.64], R231 ;  /* 0x000000e7de004986 */ /* 0x0043e2000c101904 */
[----:B------:R-:W-:-:S03]  /*6e5e0*/  ISETP.GE.AND P4, PT, R3, c[0x0][0x17c], PT ;  /* 0x00005f0003007a0c */ /* 0x000fc60003f86270 */
[----:B-1----:R-:W2:Y:S04]  /*6e5f0*/  LDL.LU R231, [R1+0x20c] ;  /* 0x00020c0001e77983 */ /* 0x002ea80000300800 */
[----:B------:R-:W2:Y:S04]  /*6e600*/  LDL.LU R230, [R1+0x468] ;  /* 0x0004680001e67983 */ /* 0x000ea80000300800 */
[----:B------:R-:W2:Y:S04]  /*6e610*/  LDL.LU R251, [R1+0x1e8] ;  /* 0x0001e80001fb7983 */ /* 0x000ea80000300800 */
[----:B------:R-:W2:Y:S01]  /*6e620*/  LDL.LU R3, [R1+0x438] ;  /* 0x0004380001037983 */ /* 0x000ea20000300800 */
[----:B------:R-:W-:-:S02]  /*6e630*/  ISETP.LT.AND P0, PT, R211, c[0x0][0x178], !P0 ;  /* 0x00005e00d3007a0c */ /* 0x000fc40004701270 */
[C---:B------:R-:W-:Y:S01]  /*6e640*/  IADD3 R0, R178.reuse, c[0x0][0x198], RZ ;  /* 0x00006600b2007a10 */ /* 0x040fe20007ffe0ff */
[----:B------:R-:W-:Y:S01]  /*6e650*/  IMAD.WIDE R178, R178, 0x4, R176 ;  /* 0x00000004b2b27825 */ /* 0x000fe200078e02b0 */
[----:B------:R-:W-:Y:S02]  /*6e660*/  ISETP.LT.AND P6, PT, R203, c[0x0][0x178], !P3 ;  /* 0x00005e00cb007a0c */ /* 0x000fe40005fc1270 */
[----:B------:R-:W-:Y:S01]  /*6e670*/  ISETP.LT.AND P3, PT, R211, c[0x0][0x178], !P3 ;  /* 0x00005e00d3007a0c */ /* 0x000fe20005f61270 */
[----:B------:R-:W-:-:S06]  /*6e680*/  IMAD.WIDE R222, R0, 0x4, R220 ;  /* 0x0000000400de7825 */ /* 0x000fcc00078e02dc */
[----:B------:R1:W-:Y:S01]  /*6e690*/  @P0 STG.E [R178.64], R241 ;  /* 0x000000f1b2000986 */ /* 0x0003e2000c101904 */
[----:B------:R-:W-:Y:S02]  /*6e6a0*/  ISETP.LT.AND P0, PT, R203, c[0x0][0x178], !P2 ;  /* 0x00005e00cb007a0c */ /* 0x000fe40005701270 */
[----:B------:R-:W-:Y:S01]  /*6e6b0*/  ISETP.LT.AND P2, PT, R211, c[0x0][0x178], !P2 ;  /* 0x00005e00d3007a0c */ /* 0x000fe20005741270 */
[C---:B------:R-:W-:Y:S01]  /*6e6c0*/  IMAD.WIDE R228, R0.reuse, 0x4, R176 ;  /* 0x0000000400e47825 */ /* 0x040fe200078e02b0 */
[----:B-1----:R-:W-:-:S04]  /*6e6d0*/  IADD3 R178, R0, c[0x0][0x198], RZ ;  /* 0x0000660000b27a10 */ /* 0x002fc80007ffe0ff */
[----:B------:R-:W-:Y:S01]  /*6e6e0*/  IADD3 R0, R178, c[0x0][0x198], RZ ;  /* 0x00006600b2007a10 */ /* 0x000fe20007ffe0ff */
[----:B--2---:R1:W-:Y:S01]  /*6e6f0*/  @P6 STG.E [R222.64], R3 ;  /* 0x00000003de006986 */ /* 0x0043e2000c101904 */
[----:B------:R-:W-:-:S03]  /*6e700*/  ISETP.LT.AND P6, PT, R203, c[0x0][0x178], !P1 ;  /* 0x00005e00cb007a0c */ /* 0x000fc60004fc1270 */
[----:B----4-:R2:W-:Y:S01]  /*6e710*/  @P3 STG.E [R228.64], R250 ;  /* 0x000000fae4003986 */ /* 0x0105e2000c101904 */
[----:B------:R-:W-:Y:S01]  /*6e720*/  ISETP.LT.AND P1, PT, R211, c[0x0][0x178], !P1 ;  /* 0x00005e00d3007a0c */ /* 0x000fe20004f21270 */
[----:B-1----:R-:W-:-:S04]  /*6e730*/  IMAD.WIDE R222, R178, 0x4, R220 ;  /* 0x00000004b2de7825 */ /* 0x002fc800078e02dc */
[----:B------:R-:W-:Y:S01]  /*6e740*/  IMAD.WIDE R178, R178, 0x4, R176 ;  /* 0x00000004b2b27825 */ /* 0x000fe200078e02b0 */
[----:B------:R1:W-:Y:S04]  /*6e750*/  @P0 STG.E [R222.64], R249 ;  /* 0x000000f9de000986 */ /* 0x0003e8000c101904 */
[----:B------:R4:W-:Y:S01]  /*6e760*/  @P2 STG.E [R178.64], R248 ;  /* 0x000000f8b2002986 */ /* 0x0009e2000c101904 */
[----:B------:R-:W-:Y:S02]  /*6e770*/  ISETP.LT.AND P2, PT, R203, c[0x0][0x178], !P5 ;  /* 0x00005e00cb007a0c */ /* 0x000fe40006f41270 */
[----:B------:R-:W-:Y:S01]  /*6e780*/  ISETP.LT.AND P5, PT, R211, c[0x0][0x178], !P5 ;  /* 0x00005e00d3007a0c */ /* 0x000fe20006fa1270 */
[----:B--2---:R-:W2:Y:S04]  /*6e790*/  LDL.LU R250, [R1+0x46c] ;  /* 0x00046c0001fa7983 */ /* 0x004ea80000300800 */
[----:B-1----:R-:W2:Y:S01]  /*6e7a0*/  LDL.LU R249, [R1+0x1ec] ;  /* 0x0001ec0001f97983 */ /* 0x002ea20000300800 */
[C---:B------:R-:W-:Y:S01]  /*6e7b0*/  IMAD.WIDE R222, R0.reuse, 0x4, R220 ;  /* 0x0000000400de7825 */ /* 0x040fe200078e02dc */
[----:B----4-:R-:W-:-:S03]  /*6e7c0*/  IADD3 R178, R0, c[0x0][0x198], RZ ;  /* 0x0000660000b27a10 */ /* 0x010fc60007ffe0ff */
[----:B------:R-:W-:Y:S01]  /*6e7d0*/  IMAD.WIDE R228, R0, 0x4, R176 ;  /* 0x0000000400e47825 */ /* 0x000fe200078e02b0 */
[----:B---3--:R1:W-:Y:S01]  /*6e7e0*/  @P6 STG.E [R222.64], R240 ;  /* 0x000000f0de006986 */ /* 0x0083e2000c101904 */
[----:B------:R-:W-:-:S03]  /*6e7f0*/  IADD3 R0, R178, c[0x0][0x198], RZ ;  /* 0x00006600b2007a10 */ /* 0x000fc60007ffe0ff */
[----:B------:R-:W3:Y:S04]  /*6e800*/  LDL.LU R248, [R1+0x478] ;  /* 0x0004780001f87983 */ /* 0x000ee80000300800 */
[----:B------:R-:W-:Y:S01]  /*6e810*/  @P1 STG.E [R228.64], R245 ;  /* 0x000000f5e4001986 */ /* 0x000fe2000c101904 */
[----:B-1----:R-:W-:-:S04]  /*6e820*/  IMAD.WIDE R222, R178, 0x4, R220 ;  /* 0x00000004b2de7825 */ /* 0x002fc800078e02dc */
[----:B------:R-:W-:Y:S01]  /*6e830*/  IMAD.WIDE R178, R178, 0x4, R176 ;  /* 0x00000004b2b27825 */ /* 0x000fe200078e02b0 */
[----:B------:R-:W-:Y:S04]  /*6e840*/  @P2 STG.E [R222.64], R244 ;  /* 0x000000f4de002986 */ /* 0x000fe8000c101904 */
[----:B------:R1:W-:Y:S04]  /*6e850*/  @P5 STG.E [R178.64], R231 ;  /* 0x000000e7b2005986 */ /* 0x0003e8000c101904 */
[----:B-1----:R-:W3:Y:S01]  /*6e860*/  LDL.LU R231, [R1+0x47c] ;  /* 0x00047c0001e77983 */ /* 0x002ee20000300800 */
[----:B------:R-:W-:-:S02]  /*6e870*/  IADD3 R3, R210, 0x75, RZ ;  /* 0x00000075d2037810 */ /* 0x000fc40007ffe0ff */
[----:B------:R-:W-:Y:S01]  /*6e880*/  ISETP.LT.AND P6, PT, R203, c[0x0][0x178], !P4 ;  /* 0x00005e00cb007a0c */ /* 0x000fe200067c1270 */
[----:B------:R-:W-:Y:S01]  /*6e890*/  IMAD.WIDE R222, R0, 0x4, R220 ;  /* 0x0000000400de7825 */ /* 0x000fe200078e02dc */
[----:B------:R-:W-:Y:S01]  /*6e8a0*/  ISETP.GE.AND P3, PT, R3, c[0x0][0x17c], PT ;  /* 0x00005f0003007a0c */ /* 0x000fe20003f66270 */
[----:B------:R-:W3:Y:S01]  /*6e8b0*/  LDL.LU R241, [R1+0x528] ;  /* 0x0005280001f17983 */ /* 0x000ee20000300800 */
[----:B------:R-:W-:Y:S02]  /*6e8c0*/  ISETP.LT.AND P4, PT, R211, c[0x0][0x178], !P4 ;  /* 0x00005e00d3007a0c */ /* 0x000fe40006781270 */
[----:B------:R-:W-:Y:S02]  /*6e8d0*/  ISETP.LT.AND P5, PT, R203, c[0x0][0x178], !P3 ;  /* 0x00005e00cb007a0c */ /* 0x000fe40005fa1270 */
[----:B------:R-:W-:Y:S02]  /*6e8e0*/  IADD3 R3, R210, 0x76, RZ ;  /* 0x00000076d2037810 */ /* 0x000fe40007ffe0ff */
[----:B------:R-:W-:-:S02]  /*6e8f0*/  ISETP.LT.AND P3, PT, R211, c[0x0][0x178], !P3 ;  /* 0x00005e00d3007a0c */ /* 0x000fc40005f61270 */
[C---:B------:R-:W-:Y:S02]  /*6e900*/  IADD3 R178, R0.reuse, c[0x0][0x198], RZ ;  /* 0x0000660000b27a10 */ /* 0x040fe40007ffe0ff */
[----:B------:R-:W-:Y:S01]  /*6e910*/  ISETP.GE.AND P0, PT, R3, c[0x0][0x17c], PT ;  /* 0x00005f0003007a0c */ /* 0x000fe20003f06270 */
[----:B------:R-:W-:Y:S01]  /*6e920*/  IMAD.WIDE R228, R0, 0x4, R176 ;  /* 0x0000000400e47825 */ /* 0x000fe200078e02b0 */
[----:B------:R-:W-:Y:S01]  /*6e930*/  IADD3 R3, R210, 0x77, RZ ;  /* 0x00000077d2037810 */ /* 0x000fe20007ffe0ff */
[----:B------:R1:W-:Y:S01]  /*6e940*/  @P6 STG.E [R222.64], R230 ;  /* 0x000000e6de006986 */ /* 0x0003e2000c101904 */
[C---:B------:R-:W-:Y:S02]  /*6e950*/  IADD3 R0, R178.reuse, c[0x0][0x198], RZ ;  /* 0x00006600b2007a10 */ /* 0x040fe40007ffe0ff */
[----:B------:R-:W-:Y:S01]  /*6e960*/  ISETP.LT.AND P6, PT, R203, c[0x0][0x178], !P0 ;  /* 0x00005e00cb007a0c */ /* 0x000fe200047c1270 */
[----:B------:R1:W-:Y:S01]  /*6e970*/  @P4 STG.E [R228.64], R251 ;  /* 0x000000fbe4004986 */ /* 0x0003e2000c101904 */
[----:B------:R-:W-:Y:S01]  /*6e980*/  ISETP.GE.AND P1, PT, R3, c[0x0][0x17c], PT ;  /* 0x00005f0003007a0c */ /* 0x000fe20003f26270 */
[----:B-1----:R-:W-:-:S04]  /*6e990*/  IMAD.WIDE R222, R178, 0x4, R220 ;  /* 0x00000004b2de7825 */ /* 0x002fc800078e02dc */
[--C-:B------:R-:W-:Y:S01]  /*6e9a0*/  IMAD.WIDE R178, R178, 0x4, R176.reuse ;  /* 0x00000004b2b27825 */ /* 0x100fe200078e02b0 */
[----:B------:R-:W-:Y:S01]  /*6e9b0*/  ISETP.LT.AND P0, PT, R211, c[0x0][0x178], !P0 ;  /* 0x00005e00d3007a0c */ /* 0x000fe20004701270 */
[----:B------:R-:W3:Y:S02]  /*6e9c0*/  LDL.LU R251, [R1+0x448] ;  /* 0x0004480001fb7983 */ /* 0x000ee40000300800 */
[C---:B------:R-:W-:Y:S02]  /*6e9d0*/  IMAD.WIDE R228, R0.reuse, 0x4, R176 ;  /* 0x0000000400e47825 */ /* 0x040fe400078e02b0 */
[----:B--2---:R1:W-:Y:S04]  /*6e9e0*/  @P5 STG.E [R222.64], R250 ;  /* 0x000000fade005986 */ /* 0x0043e8000c101904 */
[----:B------:R2:W-:Y:S01]  /*6e9f0*/  @P3 STG.E [R178.64], R249 ;  /* 0x000000f9b2003986 */ /* 0x0005e2000c101904 */
[----:B------:R-:W-:Y:S01]  /*6ea00*/  ISETP.LT.AND P3, PT, R203, c[0x0][0x178], !P1 ;  /* 0x00005e00cb007a0c */ /* 0x000fe20004f61270 */
[----:B-1----:R-:W-:-:S02]  /*6ea10*/  IMAD.WIDE R222, R0, 0x4, R220 ;  /* 0x0000000400de7825 */ /* 0x002fc400078e02dc */
[----:B------:R-:W4:Y:S01]  /*6ea20*/  LDL.LU R250, [R1+0x52c] ;  /* 0x00052c0001fa7983 */ /* 0x000f220000300800 */
[----:B--2---:R-:W-:-:S03]  /*6ea30*/  IADD3 R178, R0, c[0x0][0x198], RZ ;  /* 0x0000660000b27a10 */ /* 0x004fc60007ffe0ff */
[----:B---3--:R1:W-:Y:S04]  /*6ea40*/  @P6 STG.E [R222.64], R248 ;  /* 0x000000f8de006986 */ /* 0x0083e8000c101904 */
[----:B------:R-:W2:Y:S04]  /*6ea50*/  LDL.LU R249, [R1+0x44c] ;  /* 0x00044c0001f97983 */ /* 0x000ea80000300800 */
[----:B------:R-:W-:Y:S01]  /*6ea60*/  @P0 STG.E [R228.64], R246 ;  /* 0x000000f6e4000986 */ /* 0x000fe2000c101904 */
[----:B-1----:R-:W-:-:S03]  /*6ea70*/  IMAD.WIDE R222, R178, 0x4, R220 ;  /* 0x00000004b2de7825 */ /* 0x002fc600078e02dc */
[----:B------:R-:W3:Y:S04]  /*6ea80*/  LDL.LU R240, [R1+0x558] ;  /* 0x0005580001f07983 */ /* 0x000ee80000300800 */
[----:B------:R1:W-:Y:S04]  /*6ea90*/  @P3 STG.E [R222.64], R231 ;  /* 0x000000e7de003986 */ /* 0x0003e8000c101904 */
[----:B-1----:R-:W3:Y:S04]  /*6eaa0*/  LDL.LU R231, [R1+0x428] ;  /* 0x0004280001e77983 */ /* 0x002ee80000300800 */
[----:B------:R-:W3:Y:S04]  /*6eab0*/  LDL.LU R245, [R1+0x55c] ;  /* 0x00055c0001f57983 */ /* 0x000ee80000300800 */
[----:B------:R-:W3:Y:S01]  /*6eac0*/  LDL.LU R248, [R1+0x42c] ;  /* 0x00042c0001f87983 */ /* 0x000ee20000300800 */
[----:B------:R-:W-:-:S02]  /*6ead0*/  IADD3 R3, R210, 0x78, RZ ;  /* 0x00000078d2037810 */ /* 0x000fc40007ffe0ff */
[----:B------:R-:W-:Y:S01]  /*6eae0*/  ISETP.LT.AND P1, PT, R211, c[0x0][0x178], !P1 ;  /* 0x00005e00d3007a0c */ /* 0x000fe20004f21270 */
[----:B------:R-:W3:Y:S01]  /*6eaf0*/  LDL.LU R244, [R1+0x568] ;  /* 0x0005680001f47983 */ /* 0x000ee20000300800 */
[----:B------:R-:W-:Y:S02]  /*6eb00*/  ISETP.GE.AND P2, PT, R3, c[0x0][0x17c], PT ;  /* 0x00005f0003007a0c */ /* 0x000fe40003f46270 */
[----:B------:R-:W-:Y:S01]  /*6eb10*/  IADD3 R3, R210, 0x79, RZ ;  /* 0x00000079d2037810 */ /* 0x000fe20007ffe0ff */
[----:B------:R-:W3:Y:S01]  /*6eb20*/  LDL.LU R230, [R1+0x1d8] ;  /* 0x0001d80001e67983 */ /* 0x000ee20000300800 */
[----:B------:R-:W-:Y:S02]  /*6eb30*/  ISETP.LT.AND P6, PT, R203, c[0x0][0x178], !P2 ;  /* 0x00005e00cb007a0c */ /* 0x000fe400057c1270 */
[C---:B------:R-:W-:Y:S01]  /*6eb40*/  IADD3 R0, R178.reuse, c[0x0][0x198], RZ ;  /* 0x00006600b2007a10 */ /* 0x040fe20007ffe0ff */
[----:B------:R-:W-:Y:S01]  /*6eb50*/  IMAD.WIDE R178, R178, 0x4, R176 ;  /* 0x00000004b2b27825 */ /* 0x000fe200078e02b0 */
[----:B------:R-:W-:-:S02]  /*6eb60*/  ISETP.GE.AND P4, PT, R3, c[0x0][0x17c], PT ;  /* 0x00005f0003007a0c */ /* 0x000fc40003f86270 */
[----:B------:R-:W-:Y:S01]  /*6eb70*/  IADD3 R3, R210, 0x7a, RZ ;  /* 0x0000007ad2037810 */ /* 0x000fe20007ffe0ff */
[C---:B------:R-:W-:Y:S01]  /*6eb80*/  IMAD.WIDE R222, R0.reuse, 0x4, R220 ;  /* 0x0000000400de7825 */ /* 0x040fe200078e02dc */
[----:B------:R-:W-:Y:S01]  /*6eb90*/  ISETP.LT.AND P2, PT, R211, c[0x0][0x178], !P2 ;  /* 0x00005e00d3007a0c */ /* 0x000fe20005741270 */
[----:B------:R1:W-:Y:S01]  /*6eba0*/  @P1 STG.E [R178.64], R247 ;  /* 0x000000f7b2001986 */ /* 0x0003e2000c101904 */
[----:B------:R-:W-:Y:S02]  /*6ebb0*/  ISETP.LT.AND P1, PT, R203, c[0x0][0x178], !P4 ;  /* 0x00005e00cb007a0c */ /* 0x000fe40006721270 */
[----:B------:R-:W-:Y:S01]  /*6ebc0*/  ISETP.GE.AND P5, PT, R3, c[0x0][0x17c], PT ;  /* 0x00005f0003007a0c */ /* 0x000fe20003fa6270 */
[----:B------:R1:W-:Y:S01]  /*6ebd0*/  @P6 STG.E [R222.64], R241 ;  /* 0x000000f1de006986 */ /* 0x0003e2000c101904 */
[----:B------:R-:W-:Y:S01]  /*6ebe0*/  ISETP.LT.AND P4, PT, R211, c[0x0][0x178], !P4 ;  /* 0x00005e00d3007a0c */ /* 0x000fe20006781270 */
[----:B------:R-:W-:Y:S01]  /*6ebf0*/  IMAD.WIDE R228, R0, 0x4, R176 ;  /* 0x0000000400e47825 */ /* 0x000fe200078e02b0 */
[----:B------:R-:W-:-:S02]  /*6ec00*/  ISETP.LT.AND P6, PT, R203, c[0x0][0x178], !P5 ;  /* 0x00005e00cb007a0c */ /* 0x000fc40006fc1270 */
[----:B-1----:R-:W-:Y:S02]  /*6ec10*/  IADD3 R178, R0, c[0x0][0x198], RZ ;  /* 0x0000660000b27a10 */ /* 0x002fe40007ffe0ff */
[----:B------:R-:W-:Y:S02]  /*6ec20*/  ISETP.LT.AND P5, PT, R211, c[0x0][0x178], !P5 ;  /* 0x00005e00d3007a0c */ /* 0x000fe40006fa1270 */
[C---:B------:R-:W-:Y:S01]  /*6ec30*/  IADD3 R0, R178.reuse, c[0x0][0x198], RZ ;  /* 0x00006600b2007a10 */ /* 0x040fe20007ffe0ff */
[----:B------:R-:W-:Y:S01]  /*6ec40*/  IMAD.WIDE R222, R178, 0x4, R220 ;  /* 0x00000004b2de7825 */ /* 0x000fe200078e02dc */
[----:B------:R-:W-:Y:S01]  /*6ec50*/  IADD3 R3, R210, 0x7b, RZ ;  /* 0x0000007bd2037810 */ /* 0x000fe20007ffe0ff */
[----:B------:R1:W-:Y:S02]  /*6ec60*/  @P2 STG.E [R228.64], R251 ;  /* 0x000000fbe4002986 */ /* 0x0003e4000c101904 */
[----:B------:R-:W-:Y:S01]  /*6ec70*/  IMAD.WIDE R178, R178, 0x4, R176 ;  /* 0x00000004b2b27825 */ /* 0x000fe200078e02b0 */
[----:B------:R-:W-:-:S03]  /*6ec80*/  ISETP.GE.AND P0, PT, R3, c[0x0][0x17c], PT ;  /* 0x00005f0003007a0c */ /* 0x000fc60003f06270 */
[C---:B-1----:R-:W-:Y:S01]  /*6ec90*/  IMAD.WIDE R228, R0.reuse, 0x4, R176 ;  /* 0x0000000400e47825 */ /* 0x042fe200078e02b0 */
[----:B------:R-:W3:Y:S04]  /*6eca0*/  LDL.LU R251, [R1+0x56c] ;  /* 0x00056c0001fb7983 */ /* 0x000ee80000300800 */
[----:B----4-:R1:W-:Y:S04]  /*6ecb0*/  @P1 STG.E [R222.64], R250 ;  /* 0x000000fade001986 */ /* 0x0103e8000c101904 */
[----:B--2---:R2:W-:Y:S01]  /*6ecc0*/  @P4 STG.E [R178.64], R249 ;  /* 0x000000f9b2004986 */ /* 0x0045e2000c101904 */
[----:B-1----:R-:W-:Y:S01]  /*6ecd0*/  IMAD.WIDE R222, R0, 0x4, R220 ;  /* 0x0000000400de7825 */ /* 0x002fe200078e02dc */
[----:B------:R-:W-:-:S02]  /*6ece0*/  ISETP.LT.AND P4, PT, R203, c[0x0][0x178], !P0 ;  /* 0x00005e00cb007a0c */ /* 0x000fc40004781270 */
[----:B------:R-:W4:Y:S01]  /*6ecf0*/  LDL.LU R250, [R1+0x1dc] ;  /* 0x0001dc0001fa7983 */ /* 0x000f220000300800 */
[----:B------:R-:W-:-:S03]  /*6ed00*/  ISETP.LT.AND P0, PT, R211, c[0x0][0x178], !P0 ;  /* 0x00005e00d3007a0c */ /* 0x000fc60004701270 */
[----:B---3--:R-:W-:Y:S04]  /*6ed10*/  @P6 STG.E [R222.64], R240 ;  /* 0x000000f0de006986 */ /* 0x008fe8000c101904 */
[----:B--2---:R-:W2:Y:S04]  /*6ed20*/  LDL.LU R249, [R1+0x538] ;  /* 0x0005380001f97983 */ /* 0x004ea80000300800 */
[----:B------:R1:W-:Y:S02]  /*6ed30*/  @P5 STG.E [R228.64], R231 ;  /* 0x000000e7e4005986 */ /* 0x0003e4000c101904 */
[----:B-1----:R-:W-:-:S05]  /*6ed40*/  IADD3 R231, R0, c[0x0][0x198], RZ ;  /* 0x0000660000e77a10 */ /* 0x002fca0007ffe0ff */
[----:B------:R-:W-:-:S04]  /*6ed50*/  IMAD.WIDE R222, R231, 0x4, R220 ;  /* 0x00000004e7de7825 */ /* 0x000fc800078e02dc */
[----:B------:R-:W-:Y:S01]  /*6ed60*/  IMAD.WIDE R178, R231, 0x4, R176 ;  /* 0x00000004e7b27825 */ /* 0x000fe200078e02b0 */
[----:B------:R-:W-:Y:S04]  /*6ed70*/  @P4 STG.E [R222.64], R245 ;  /* 0x000000f5de004986 */ /* 0x000fe8000c101904 */
[----:B------:R1:W-:Y:S04]  /*6ed80*/  @P0 STG.E [R178.64], R248 ;  /* 0x000000f8b2000986 */ /* 0x0003e8000c101904 */
[----:B-1----:R-:W3:Y:S01]  /*6ed90*/  LDL.LU R248, [R1+0x53c] ;  /* 0x00053c0001f87983 */ /* 0x002ee20000300800 */
[----:B------:R-:W-:-:S04]  /*6eda0*/  IADD3 R3, R210, 0x7c, RZ ;  /* 0x0000007cd2037810 */ /* 0x000fc80007ffe0ff */
[----:B------:R-:W-:Y:S02]  /*6edb0*/  ISETP.GE.AND P3, PT, R3, c[0x0][0x17c], PT ;  /* 0x00005f0003007a0c */ /* 0x000fe40003f66270 */
[C---:B------:R-:W-:Y:S02]  /*6edc0*/  IADD3 R3, R210.reuse, 0x7d, RZ ;  /* 0x0000007dd2037810 */ /* 0x040fe40007ffe0ff */
[----:B------:R-:W-:Y:S02]  /*6edd0*/  ISETP.LT.AND P6, PT, R203, c[0x0][0x178], !P3 ;  /* 0x00005e00cb007a0c */ /* 0x000fe40005fc1270 */
[----:B------:R-:W-:Y:S02]  /*6ede0*/  ISETP.GE.AND P2, PT, R3, c[0x0][0x17c], PT ;  /* 0x00005f0003007a0c */ /* 0x000fe40003f46270 */
[----:B------:R-:W-:Y:S02]  /*6edf0*/  IADD3 R3, R210, 0x7e, RZ ;  /* 0x0000007ed2037810 */ /* 0x000fe40007ffe0ff */
[----:B------:R-:W-:-:S02]  /*6ee00*/  IADD3 R0, R231, c[0x0][0x198], RZ ;  /* 0x00006600e7007a10 */ /* 0x000fc40007ffe0ff */
[----:B------:R-:W-:Y:S02]  /*6ee10*/  ISETP.LT.AND P3, PT, R211, c[0x0][0x178], !P3 ;  /* 0x00005e00d3007a0c */ /* 0x000fe40005f61270 */
[----:B------:R-:W-:Y:S01]  /*6ee20*/  ISETP.LT.AND P0, PT, R203, c[0x0][0x178], !P2 ;  /* 0x00005e00cb007a0c */ /* 0x000fe20005701270 */
[----:B------:R-:W-:Y:S01]  /*6ee30*/  IMAD.WIDE R222, R0, 0x4, R220 ;  /* 0x0000000400de7825 */ /* 0x000fe200078e02dc */
[----:B------:R-:W-:Y:S02]  /*6ee40*/  ISETP.GE.AND P1, PT, R3, c[0x0][0x17c], PT ;  /* 0x00005f0003007a0c */ /* 0x000fe40003f26270 */
[----:B------:R-:W-:Y:S02]  /*6ee50*/  ISETP.LT.AND P2, PT, R211, c[0x0][0x178], !P2 ;  /* 0x00005e00d3007a0c */ /* 0x000fe40005741270 */
[----:B------:R-:W-:Y:S02]  /*6ee60*/  IADD3 R3, R210, 0x7f, RZ ;  /* 0x0000007fd2037810 */ /* 0x000fe40007ffe0ff */
[C---:B------:R-:W-:Y:S01]  /*6ee70*/  IADD3 R231, R0.reuse, c[0x0][0x198], RZ ;  /* 0x0000660000e77a10 */ /* 0x040fe20007ffe0ff */
[--C-:B------:R-:W-:Y:S01]  /*6ee80*/  IMAD.WIDE R228, R0, 0x4, R176.reuse ;  /* 0x0000000400e47825 */ /* 0x100fe200078e02b0 */
[----:B------:R-:W-:Y:S01]  /*6ee90*/  ISETP.GE.AND P5, PT, R3, c[0x0][0x17c], PT ;  /* 0x00005f0003007a0c */ /* 0x000fe20003fa6270 */
[----:B------:R1:W-:Y:S01]  /*6eea0*/  @P6 STG.E [R222.64], R244 ;  /* 0x000000f4de006986 */ /* 0x0003e2000c101904 */
[----:B------:R-:W-:Y:S01]  /*6eeb0*/  IADD3 R3, R210, 0x80, RZ ;  /* 0x00000080d2037810 */ /* 0x000fe20007ffe0ff */
[----:B------:R-:W-:Y:S01]  /*6eec0*/  IMAD.WIDE R178, R231, 0x4, R176 ;  /* 0x00000004e7b27825 */ /* 0x000fe200078e02b0 */
[----:B------:R-:W-:Y:S01]  /*6eed0*/  ISETP.LT.AND P6, PT, R203, c[0x0][0x178], !P1 ;  /* 0x00005e00cb007a0c */ /* 0x000fe20004fc1270 */
[----:B------:R1:W-:Y:S01]  /*6eee0*/  @P3 STG.E [R228.64], R230 ;  /* 0x000000e6e4003986 */ /* 0x0003e2000c101904 */
[----:B------:R-:W-:-:S02]  /*6eef0*/  ISETP.GE.AND P4, PT, R3, c[0x0][0x17c], PT ;  /* 0x00005f0003007a0c */ /* 0x000fc40003f86270 */
[C---:B------:R-:W-:Y:S01]  /*6ef00*/  IADD3 R3, R231.reuse, c[0x0][0x198], RZ ;  /* 0x00006600e7037a10 */ /* 0x040fe20007ffe0ff */
[----:B-1----:R-:W-:Y:S01]  /*6ef10*/  IMAD.WIDE R222, R231, 0x4, R220 ;  /* 0x00000004e7de7825 */ /* 0x002fe200078e02dc */
[----:B------:R-:W-:-:S04]  /*6ef20*/  ISETP.LT.AND P1, PT, R211, c[0x0][0x178], !P1 ;  /* 0x00005e00d3007a0c */ /* 0x000fc80004f21270 */
[----:B------:R1:W-:Y:S01]  /*6ef30*/  @P0 STG.E [R222.64], R251 ;  /* 0x000000fbde000986 */ /* 0x0003e2000c101904 */
[----:B------:R-:W-:Y:S01]  /*6ef40*/  IMAD.WIDE R228, R3, 0x4, R176 ;  /* 0x0000000403e47825 */ /* 0x000fe200078e02b0 */
[----:B------:R-:W-:-:S03]  /*6ef50*/  IADD3 R0, R210, 0x81, RZ ;  /* 0x00000081d2007810 */ /* 0x000fc60007ffe0ff */
[C---:B-1----:R-:W-:Y:S01]  /*6ef60*/  IMAD.WIDE R222, R3.reuse, 0x4, R220 ;  /* 0x0000000403de7825 */ /* 0x042fe200078e02dc */
[----:B------:R-:W-:Y:S02]  /*6ef70*/  IADD3 R3, R3, c[0x0][0x198], RZ ;  /* 0x0000660003037a10 */ /* 0x000fe40007ffe0ff */
[----:B------:R-:W-:-:S03]  /*6ef80*/  ISETP.GE.AND P3, PT, R0, c[0x0][0x17c], PT ;  /* 0x00005f0000007a0c */ /* 0x000fc60003f66270 */
[C---:B------:R-:W-:Y:S01]  /*6ef90*/  IMAD.WIDE R230, R3.reuse, 0x4, R220 ;  /* 0x0000000403e67825 */ /* 0x040fe200078e02dc */
[----:B------:R-:W-:Y:S02]  /*6efa0*/  IADD3 R241, R3, c[0x0][0x198], RZ ;  /* 0x0000660003f17a10 */ /* 0x000fe40007ffe0ff */
[----:B------:R-:W-:-:S04]  /*6efb0*/  IADD3 R0, R210, 0x82, RZ ;  /* 0x00000082d2007810 */ /* 0x000fc80007ffe0ff */
[----:B------:R-:W-:Y:S02]  /*6efc0*/  ISETP.GE.AND P0, PT, R0, c[0x0][0x17c], PT ;  /* 0x00005f0000007a0c */ /* 0x000fe40003f06270 */
[----:B------:R-:W-:Y:S01]  /*6efd0*/  IADD3 R0, R210, 0x83, RZ ;  /* 0x00000083d2007810 */ /* 0x000fe20007ffe0ff */
[----:B----4-:R1:W-:Y:S01]  /*6efe0*/  @P2 STG.E [R178.64], R250 ;  /* 0x000000fab2002986 */ /* 0x0103e2000c101904 */
[----:B------:R-:W-:Y:S02]  /*6eff0*/  ISETP.LT.AND P2, PT, R203, c[0x0][0x178], !P5 ;  /* 0x00005e00cb007a0c */ /* 0x000fe40006f41270 */
[----:B------:R-:W-:Y:S01]  /*6f000*/  ISETP.LT.AND P5, PT, R211, c[0x0][0x178], !P5 ;  /* 0x00005e00d3007a0c */ /* 0x000fe20006fa1270 */
[----:B--2---:R2:W-:Y:S01]  /*6f010*/  @P6 STG.E [R222.64], R249 ;  /* 0x000000f9de006986 */ /* 0x0045e2000c101904 */
[----:B-1----:R-:W-:-:S03]  /*6f020*/  IMAD.WIDE R178, R3, 0x4, R176 ;  /* 0x0000000403b27825 */ /* 0x002fc600078e02b0 */
[----:B------:R1:W-:Y:S01]  /*6f030*/  @P1 STG.E [R228.64], R242 ;  /* 0x000000f2e4001986 */ /* 0x0003e2000c101904 */
[----:B------:R-:W-:Y:S02]  /*6f040*/  ISETP.LT.AND P6, PT, R203, c[0x0][0x178], !P4 ;  /* 0x00005e00cb007a0c */ /* 0x000fe400067c1270 */
[----:B------:R-:W-:Y:S01]  /*6f050*/  ISETP.LT.AND P4, PT, R211, c[0x0][0x178], !P4 ;  /* 0x00005e00d3007a0c */ /* 0x000fe20006781270 */
[----:B--2---:R-:W-:-:S04]  /*6f060*/  IMAD.WIDE R222, R241, 0x4, R220 ;  /* 0x00000004f1de7825 */ /* 0x004fc800078e02dc */
[C---:B-1----:R-:W-:Y:S01]  /*6f070*/  IMAD.WIDE R228, R241.reuse, 0x4, R176 ;  /* 0x00000004f1e47825 */ /* 0x042fe200078e02b0 */
[----:B------:R-:W-:Y:S02]  /*6f080*/  IADD3 R241, R241, c[0x0][0x198], RZ ;  /* 0x00006600f1f17a10 */ /* 0x000fe40007ffe0ff */
[----:B------:R-:W-:Y:S02]  /*6f090*/  ISETP.GE.AND P1, PT, R0, c[0x0][0x17c], PT ;  /* 0x00005f0000007a0c */ /* 0x000fe40003f26270 */
[----:B------:R-:W-:Y:S02]  /*6f0a0*/  IADD3 R3, R241, c[0x0][0x198], RZ ;  /* 0x00006600f1037a10 */ /* 0x000fe40007ffe0ff */
[----:B------:R-:W-:Y:S01]  /*6f0b0*/  IADD3 R0, R210, 0x84, RZ ;  /* 0x00000084d2007810 */ /* 0x000fe20007ffe0ff */
[----:B---3--:R1:W-:Y:S04]  /*6f0c0*/  @P2 STG.E [R230.64], R248 ;  /* 0x000000f8e6002986 */ /* 0x0083e8000c101904 */
[----:B------:R2:W-:Y:S01]  /*6f0d0*/  @P5 STG.E [R178.64], R243 ;  /* 0x000000f3b2005986 */ /* 0x0005e2000c101904 */
[----:B------:R-:W-:-:S02]  /*6f0e0*/  ISETP.LT.AND P5, PT, R203, c[0x0][0x178], !P3 ;  /* 0x00005e00cb007a0c */ /* 0x000fc40005fa1270 */
[----:B------:R-:W-:Y:S01]  /*6f0f0*/  ISETP.LT.AND P3, PT, R211, c[0x0][0x178], !P3 ;  /* 0x00005e00d3007a0c */ /* 0x000fe20005f61270 */
[----:B------:R3:W-:Y:S01]  /*6f100*/  @P6 STG.E [R222.64], R236 ;  /* 0x000000ecde006986 */ /* 0x0007e2000c101904 */
[----:B-1----:R-:W-:-:S03]  /*6f110*/  IMAD.WIDE R230, R241, 0x4, R220 ;  /* 0x00000004f1e67825 */ /* 0x002fc600078e02dc */
[----:B------:R1:W-:Y:S01]  /*6f120*/  @P4 STG.E [R228.64], R44 ;  /* 0x0000002ce4004986 */ /* 0x0003e2000c101904 */
[----:B--2---:R-:W-:Y:S01]  /*6f130*/  IMAD.WIDE R178, R241, 0x4, R176 ;  /* 0x00000004f1b27825 */ /* 0x004fe200078e02b0 */
[----:B------:R-:W-:-:S04]  /*6f140*/  ISETP.LT.AND P4, PT, R203, c[0x0][0x178], !P0 ;  /* 0x00005e00cb007a0c */ /* 0x000fc80004781270 */
[----:B------:R2:W-:Y:S01]  /*6f150*/  @P5 STG.E [R230.64], R237 ;  /* 0x000000ede6005986 */ /* 0x0005e2000c101904 */
[----:B------:R-:W-:-:S03]  /*6f160*/  ISETP.LT.AND P6, PT, R211, c[0x0][0x178], !P0 ;  /* 0x00005e00d3007a0c */ /* 0x000fc600047c1270 */
[----:B------:R4:W-:Y:S01]  /*6f170*/  @P3 STG.E [R178.64], R45 ;  /* 0x0000002db2003986 */ /* 0x0009e2000c101904 */
[----:B------:R-:W-:Y:S01]  /*6f180*/  ISETP.LT.AND P3, PT, R203, c[0x0][0x178], !P1 ;  /* 0x00005e00cb007a0c */ /* 0x000fe20004f61270 */
[----:B---3--:R-:W-:Y:S01]  /*6f190*/  IMAD.WIDE R222, R3, 0x4, R220 ;  /* 0x0000000403de7825 */ /* 0x008fe200078e02dc */
[----:B------:R-:W-:-:S03]  /*6f1a0*/  ISETP.LT.AND P1, PT, R211, c[0x0][0x178], !P1 ;  /* 0x00005e00d3007a0c */ /* 0x000fc60004f21270 */
[C---:B-1----:R-:W-:Y:S01]  /*6f1b0*/  IMAD.WIDE R228, R3.reuse, 0x4, R176 ;  /* 0x0000000403e47825 */ /* 0x042fe200078e02b0 */
[----:B------:R-:W-:Y:S02]  /*6f1c0*/  IADD3 R3, R3, c[0x0][0x198], RZ ;  /* 0x0000660003037a10 */ /* 0x000fe40007ffe0ff */
[----:B------:R-:W-:Y:S02]  /*6f1d0*/  ISETP.GE.AND P2, PT, R0, c[0x0][0x17c], PT ;  /* 0x00005f0000007a0c */ /* 0x000fe40003f46270 */
[----:B------:R-:W-:Y:S01]  /*6f1e0*/  IADD3 R0, R210, 0x85, RZ ;  /* 0x00000085d2007810 */ /* 0x000fe20007ffe0ff */
[C---:B--2---:R-:W-:Y:S01]  /*6f1f0*/  IMAD.WIDE R230, R3.reuse, 0x4, R220 ;  /* 0x0000000403e67825 */ /* 0x044fe200078e02dc */
[----:B------:R1:W-:Y:S03]  /*6f200*/  @P4 STG.E [R222.64], R224 ;  /* 0x000000e0de004986 */ /* 0x0003e6000c101904 */
[C---:B----4-:R-:W-:Y:S01]  /*6f210*/  IMAD.WIDE R44, R3.reuse, 0x4, R176 ;  /* 0x00000004032c7825 */ /* 0x050fe200078e02b0 */
[----:B------:R-:W-:Y:S01]  /*6f220*/  ISETP.GE.AND P0, PT, R0, c[0x0][0x17c], PT ;  /* 0x00005f0000007a0c */ /* 0x000fe20003f06270 */
[----:B------:R-:W-:Y:S01]  /*6f230*/  @P6 STG.E [R228.64], R40 ;  /* 0x00000028e4006986 */ /* 0x000fe2000c101904 */
[----:B------:R-:W-:-:S02]  /*6f240*/  IADD3 R237, R3, c[0x0][0x198], RZ ;  /* 0x0000660003ed7a10 */ /* 0x000fc40007ffe0ff */
[----:B------:R-:W-:Y:S01]  /*6f250*/  ISETP.LT.AND P4, PT, R203, c[0x0][0x178], !P2 ;  /* 0x00005e00cb007a0c */ /* 0x000fe20005781270 */
[----:B------:R2:W-:Y:S01]  /*6f260*/  @P3 STG.E [R230.64], R225 ;  /* 0x000000e1e6003986 */ /* 0x0005e2000c101904 */
[----:B------:R-:W-:-:S03]  /*6f270*/  ISETP.LT.AND P6, PT, R211, c[0x0][0x178], !P2 ;  /* 0x00005e00d3007a0c */ /* 0x000fc600057c1270 */
[----:B------:R3:W-:Y:S01]  /*6f280*/  @P1 STG.E [R44.64], R41 ;  /* 0x000000292c001986 */ /* 0x0007e2000c101904 */
[----:B------:R-:W-:Y:S01]  /*6f290*/  ISETP.LT.AND P1, PT, R203, c[0x0][0x178], !P0 ;  /* 0x00005e00cb007a0c */ /* 0x000fe20004721270 */
[----:B------:R-:W-:Y:S01]  /*6f2a0*/  IMAD.WIDE R178, R237, 0x4, R220 ;  /* 0x00000004edb27825 */ /* 0x000fe200078e02dc */
[----:B------:R-:W-:Y:S02]  /*6f2b0*/  ISETP.LT.AND P0, PT, R211, c[0x0][0x178], !P0 ;  /* 0x00005e00d3007a0c */ /* 0x000fe40004701270 */
[----:B------:R-:W-:Y:S01]  /*6f2c0*/  IADD3 R0, R210, 0x86, RZ ;  /* 0x00000086d2007810 */ /* 0x000fe20007ffe0ff */
[C---:B-1----:R-:W-:Y:S01]  /*6f2d0*/  IMAD.WIDE R222, R237.reuse, 0x4, R176 ;  /* 0x00000004edde7825 */ /* 0x042fe200078e02b0 */
[----:B------:R-:W-:Y:S02]  /*6f2e0*/  IADD3 R237, R237, c[0x0][0x198], RZ ;  /* 0x00006600eded7a10 */ /* 0x000fe40007ffe0ff */
[----:B------:R-:W-:Y:S02]  /*6f2f0*/  ISETP.GE.AND P5, PT, R0, c[0x0][0x17c], PT ;  /* 0x00005f0000007a0c */ /* 0x000fe40003fa6270 */
[----:B------:R-:W-:Y:S01]  /*6f300*/  IADD3 R0, R210, 0x87, RZ ;  /* 0x00000087d2007810 */ /* 0x000fe20007ffe0ff */
[C---:B--2---:R-:W-:Y:S01]  /*6f310*/  IMAD.WIDE R224, R237.reuse, 0x4, R220 ;  /* 0x00000004ede07825 */ /* 0x044fe200078e02dc */
[----:B------:R1:W-:Y:S03]  /*6f320*/  @P4 STG.E [R178.64], R212 ;  /* 0x000000d4b2004986 */ /* 0x0003e6000c101904 */
[C---:B---3--:R-:W-:Y:S01]  /*6f330*/  IMAD.WIDE R40, R237.reuse, 0x4, R176 ;  /* 0x00000004ed287825 */ /* 0x048fe200078e02b0 */
        /* <DEDUP_REMOVED lines=88> */
[----:B------:R-:W-:Y:S03]  /*6f8c0*/  @P5 STG.E [R28.64], R4 ;  /* 0x000000041c005986 */ /* 0x000fe6000c101904 */
[C---:B------:R-:W-:Y:S01]  /*6f8d0*/  IMAD.WIDE R12, R3.reuse, 0x4, R176 ;  /* 0x00000004030c7825 */ /* 0x040fe200078e02b0 */
        /* <DEDUP_REMOVED lines=8> */
[----:B---3--:R-:W-:Y:S01]  /*6f960*/  IMAD.WIDE R20, R37, 0x4, R220 ;  /* 0x0000000425147825 */ /* 0x008fe200078e02dc */
[----:B------:R-:W-:Y:S02]  /*6f970*/  ISETP.LT.AND P2, PT, R211, c[0x0][0x178], !P2 ;  /* 0x00005e00d3007a0c */ /* 0x000fe40005741270 */
[----:B------:R-:W-:Y:S01]  /*6f980*/  IADD3 R0, R210, 0x92, RZ ;  /* 0x00000092d2007810 */ /* 0x000fe20007ffe0ff */
[C---:B------:R-:W-:Y:S01]  /*6f990*/  IMAD.WIDE R24, R37.reuse, 0x4, R176 ;  /* 0x0000000425187825 */ /* 0x040fe200078e02b0 */
[----:B------:R-:W-:Y:S02]  /*6f9a0*/  IADD3 R37, R37, c[0x0][0x198], RZ ;  /* 0x0000660025257a10 */ /* 0x000fe40007ffe0ff */
[----:B------:R-:W-:Y:S02]  /*6f9b0*/  ISETP.GE.AND P3, PT, R0, c[0x0][0x17c], PT ;  /* 0x00005f0000007a0c */ /* 0x000fe40003f66270 */
[----:B------:R-:W-:Y:S01]  /*6f9c0*/  IADD3 R0, R210, 0x93, RZ ;  /* 0x00000093d2007810 */ /* 0x000fe20007ffe0ff */
[C---:B-1----:R-:W-:Y:S01]  /*6f9d0*/  IMAD.WIDE R4, R37.reuse, 0x4, R220 ;  /* 0x0000000425047825 */ /* 0x042fe200078e02dc */
        /* <DEDUP_REMOVED lines=10> */
[----:B--2---:R-:W-:Y:S01]  /*6fa80*/  IMAD.WIDE R12, R3, 0x4, R220 ;  /* 0x00000004030c7825 */ /* 0x004fe200078e02dc */
[----:B------:R-:W-:Y:S02]  /*6fa90*/  ISETP.LT.AND P4, PT, R211, c[0x0][0x178], !P4 ;  /* 0x00005e00d3007a0c */ /* 0x000fe40006781270 */
[----:B------:R-:W-:Y:S01]  /*6faa0*/  IADD3 R0, R210, 0x94, RZ ;  /* 0x00000094d2007810 */ /* 0x000fe20007ffe0ff */
[C---:B------:R-:W-:Y:S01]  /*6fab0*/  IMAD.WIDE R16, R3.reuse, 0x4, R176 ;  /* 0x0000000403107825 */ /* 0x040fe200078e02b0 */
[----:B------:R-:W-:Y:S02]  /*6fac0*/  IADD3 R3, R3, c[0x0][0x198], RZ ;  /* 0x0000660003037a10 */ /* 0x000fe40007ffe0ff */
[----:B------:R-:W-:Y:S02]  /*6fad0*/  ISETP.GE.AND P1, PT, R0, c[0x0][0x17c], PT ;  /* 0x00005f0000007a0c */ /* 0x000fe40003f26270 */
[----:B------:R-:W-:Y:S01]  /*6fae0*/  IADD3 R0, R210, 0x95, RZ ;  /* 0x00000095d2007810 */ /* 0x000fe20007ffe0ff */
[C---:B-1----:R-:W-:Y:S01]  /*6faf0*/  IMAD.WIDE R4, R3.reuse, 0x4, R220 ;  /* 0x0000000403047825 */ /* 0x042fe200078e02dc */
[----:B------:R1:W-:Y:S03]  /*6fb00*/  @P5 STG.E [R12.64], R226 ;  /* 0x000000e20c005986 */ /* 0x0003e6000c101904 */
[C---:B---3--:R-:W-:Y:S01]  /*6fb10*/  IMAD.WIDE R8, R3.reuse, 0x4, R176 ;  /* 0x0000000403087825 */ /* 0x048fe200078e02b0 */
[----:B------:R-:W-:Y:S01]  /*6fb20*/  ISETP.GE.AND P3, PT, R0, c[0x0][0x17c], PT ;  /* 0x00005f0000007a0c */ /* 0x000fe20003f66270 */
[----:B------:R2:W-:Y:S01]  /*6fb30*/  @P6 STG.E [R16.64], R42 ;  /* 0x0000002a10006986 */ /* 0x0005e2000c101904 */
[----:B------:R-:W-:-:S02]  /*6fb40*/  IADD3 R21, R3, c[0x0][0x198], RZ ;  /* 0x0000660003157a10 */ /* 0x000fc40007ffe0ff */
[----:B------:R-:W-:Y:S01]  /*6fb50*/  ISETP.LT.AND P5, PT, R203, c[0x0][0x178], !P1 ;  /* 0x00005e00cb007a0c */ /* 0x000fe20004fa1270 */
[----:B------:R3:W-:Y:S01]  /*6fb60*/  @P2 STG.E [R4.64], R227 ;  /* 0x000000e304002986 */ /* 0x0007e2000c101904 */
[----:B------:R-:W-:-:S03]  /*6fb70*/  ISETP.LT.AND P6, PT, R211, c[0x0][0x178], !P1 ;  /* 0x00005e00d3007a0c */ /* 0x000fc60004fc1270 */
[----:B------:R4:W-:Y:S01]  /*6fb80*/  @P4 STG.E [R8.64], R43 ;  /* 0x0000002b08004986 */ /* 0x0009e2000c101904 */
[----:B------:R-:W-:Y:S01]  /*6fb90*/  ISETP.LT.AND P4, PT, R203, c[0x0][0x178], !P3 ;  /* 0x00005e00cb007a0c */ /* 0x000fe20005f81270 */
[----:B-1----:R-:W-:Y:S01]  /*6fba0*/  IMAD.WIDE R12, R21, 0x4, R220 ;  /* 0x00000004150c7825 */ /* 0x002fe200078e02dc */
[----:B------:R-:W-:Y:S02]  /*6fbb0*/  ISETP.LT.AND P3, PT, R211, c[0x0][0x178], !P3 ;  /* 0x00005e00d3007a0c */ /* 0x000fe40005f61270 */
[----:B------:R-:W-:Y:S01]  /*6fbc0*/  IADD3 R0, R210, 0x96, RZ ;  /* 0x00000096d2007810 */ /* 0x000fe20007ffe0ff */
[C---:B--2---:R-:W-:Y:S01]  /*6fbd0*/  IMAD.WIDE R16, R21.reuse, 0x4, R176 ;  /* 0x0000000415107825 */ /* 0x044fe200078e02b0 */
[----:B------:R-:W-:Y:S02]  /*6fbe0*/  IADD3 R21, R21, c[0x0][0x198], RZ ;  /* 0x0000660015157a10 */ /* 0x000fe40007ffe0ff */
[----:B------:R-:W-:Y:S02]  /*6fbf0*/  ISETP.GE.AND P0, PT, R0, c[0x0][0x17c], PT ;  /* 0x00005f0000007a0c */ /* 0x000fe40003f06270 */
[----:B------:R-:W-:Y:S01]  /*6fc00*/  IADD3 R0, R210, 0x97, RZ ;  /* 0x00000097d2007810 */ /* 0x000fe20007ffe0ff */
[C---:B---3--:R-:W-:Y:S01]  /*6fc10*/  IMAD.WIDE R4, R21.reuse, 0x4, R220 ;  /* 0x0000000415047825 */ /* 0x048fe200078e02dc */
[----:B------:R1:W-:Y:S03]  /*6fc20*/  @P5 STG.E [R12.64], R214 ;  /* 0x000000d60c005986 */ /* 0x0003e6000c101904 */
[C---:B----4-:R-:W-:Y:S01]  /*6fc30*/  IMAD.WIDE R8, R21.reuse, 0x4, R176 ;  /* 0x0000000415087825 */ /* 0x050fe200078e02b0 */
        /* <DEDUP_REMOVED lines=47> */
[C---:B------:R-:W-:Y:S01]  /*6ff30*/  IMAD.WIDE R14, R3.reuse, 0x4, R176 ;  /* 0x00000004030e7825 */ /* 0x040fe200078e02b0 */
[----:B------:R-:W-:Y:S02]  /*6ff40*/  IADD3 R3, R3, c[0x0][0x198], RZ ;  /* 0x0000660003037a10 */ /* 0x000fe40007ffe0ff */
[----:B------:R-:W-:Y:S02]  /*6ff50*/  ISETP.GE.AND P3, PT, R0, c[0x0][0x17c], PT ;  /* 0x00005f0000007a0c */ /* 0x000fe40003f66270 */
[----:B------:R-:W-:Y:S01]  /*6ff60*/  IADD3 R0, R210, 0x9d, RZ ;  /* 0x0000009dd2007810 */ /* 0x000fe20007ffe0ff */
[C---:B--2---:R-:W-:Y:S01]  /*6ff70*/  IMAD.WIDE R4, R3.reuse, 0x4, R220 ;  /* 0x0000000403047825 */ /* 0x044fe200078e02dc */
        /* <DEDUP_REMOVED lines=523> */
[----:B----4-:R-:W-:Y:S01]  /*72030*/  IMAD.WIDE R6, R13, 0x4, R176 ;  /* 0x000000040d067825 */ /* 0x010fe200078e02b0 */
[----:B------:R-:W-:Y:S01]  /*72040*/  ISETP.GE.AND P2, PT, R0, c[0x0][0x17c], PT ;  /* 0x00005f0000007a0c */ /* 0x000fe20003f46270 */
[----:B------:R2:W-:Y:S01]  /*72050*/  @P6 STG.E [R10.64], R166 ;  /* 0x000000a60a006986 */ /* 0x0005e2000c101904 */
[----:B------:R-:W-:-:S02]  /*72060*/  ISETP.LT.AND P5, PT, R203, c[0x0][0x178], !P4 ;  /* 0x00005e00cb007a0c */ /* 0x000fc400067a1270 */
[----:B------:R-:W-:Y:S01]  /*72070*/  IADD3 R3, R13, c[0x0][0x198], RZ ;  /* 0x000066000d037a10 */ /* 0x000fe20007ffe0ff */
        /* <DEDUP_REMOVED lines=11> */
[----:B---3--:R-:W-:Y:S01]  /*72130*/  IMAD.WIDE R4, R3, 0x4, R220 ;  /* 0x0000000403047825 */ /* 0x008fe200078e02dc */
[----:B------:R1:W-:Y:S01]  /*72140*/  @P5 STG.E [R8.64], R130 ;  /* 0x0000008208005986 */ /* 0x0003e2000c101904 */
[----:B------:R-:W-:-:S02]  /*72150*/  ISETP.LT.AND P5, PT, R203, c[0x0][0x178], !P3 ;  /* 0x00005e00cb007a0c */ /* 0x000fc40005fa1270 */
[C---:B----4-:R-:W-:Y:S01]  /*72160*/  IMAD.WIDE R6, R3.reuse, 0x4, R176 ;  /* 0x0000000403067825 */ /* 0x050fe200078e02b0 */
[----:B------:R-:W-:Y:S01]  /*72170*/  ISETP.GE.AND P4, PT, R0, c[0x0][0x17c], PT ;  /* 0x00005f0000007a0c */ /* 0x000fe20003f86270 */
[----:B------:R2:W-:Y:S01]  /*72180*/  @P6 STG.E [R10.64], R162 ;  /* 0x000000a20a006986 */ /* 0x0005e2000c101904 */
[----:B------:R-:W-:Y:S02]  /*72190*/  IADD3 R13, R3, c[0x0][0x198], RZ ;  /* 0x00006600030d7a10 */ /* 0x000fe40007ffe0ff */
[----:B------:R-:W-:Y:S01]  /*721a0*/  ISETP.LT.AND P6, PT, R211, c[0x0][0x178], !P3 ;  /* 0x00005e00d3007a0c */ /* 0x000fe20005fc1270 */
[----:B------:R3:W-:Y:S01]  /*721b0*/  @P0 STG.E [R4.64], R131 ;  /* 0x0000008304000986 */ /* 0x0007e2000c101904 */
[----:B------:R-:W-:-:S03]  /*721c0*/  IADD3 R0, R210, 0xda, RZ ;  /* 0x000000dad2007810 */ /* 0x000fc60007ffe0ff */
[----:B------:R4:W-:Y:S01]  /*721d0*/  @P2 STG.E [R6.64], R163 ;  /* 0x000000a306002986 */ /* 0x0009e2000c101904 */
[----:B------:R-:W-:Y:S01]  /*721e0*/  ISETP.LT.AND P2, PT, R203, c[0x0][0x178], !P4 ;  /* 0x00005e00cb007a0c */ /* 0x000fe20006741270 */
[----:B-1----:R-:W-:Y:S01]  /*721f0*/  IMAD.WIDE R8, R13, 0x4, R220 ;  /* 0x000000040d087825 */ /* 0x002fe200078e02dc */
[----:B------:R-:W-:-:S03]  /*72200*/  ISETP.LT.AND P4, PT, R211, c[0x0][0x178], !P4 ;  /* 0x00005e00d3007a0c */ /* 0x000fc60006781270 */
[C---:B--2---:R-:W-:Y:S01]  /*72210*/  IMAD.WIDE R10, R13.reuse, 0x4, R176 ;  /* 0x000000040d0a7825 */ /* 0x044fe200078e02b0 */
[----:B------:R-:W-:Y:S02]  /*72220*/  IADD3 R13, R13, c[0x0][0x198], RZ ;  /* 0x000066000d0d7a10 */ /* 0x000fe40007ffe0ff */
[----:B------:R-:W-:Y:S02]  /*72230*/  ISETP.GE.AND P1, PT, R0, c[0x0][0x17c], PT ;  /* 0x00005f0000007a0c */ /* 0x000fe40003f26270 */
[----:B------:R-:W-:Y:S01]  /*72240*/  IADD3 R0, R210, 0xdb, RZ ;  /* 0x000000dbd2007810 */ /* 0x000fe20007ffe0ff */
[----:B---3--:R-:W-:Y:S01]  /*72250*/  IMAD.WIDE R4, R13, 0x4, R220 ;  /* 0x000000040d047825 */ /* 0x008fe200078e02dc */
[----:B------:R1:W-:Y:S01]  /*72260*/  @P5 STG.E [R8.64], R126 ;  /* 0x0000007e08005986 */ /* 0x0003e2000c101904 */
[----:B------:R-:W-:Y:S02]  /*72270*/  ISETP.LT.AND P5, PT, R203, c[0x0][0x178], !P1 ;  /* 0x00005e00cb007a0c */ /* 0x000fe40004fa1270 */
[C---:B----4-:R-:W-:Y:S01]  /*72280*/  IMAD.WIDE R6, R13.reuse, 0x4, R176 ;  /* 0x000000040d067825 */ /* 0x050fe200078e02b0 */
[----:B------:R-:W-:Y:S01]  /*72290*/  ISETP.GE.AND P3, PT, R0, c[0x0][0x17c], PT ;  /* 0x00005f0000007a0c */ /* 0x000fe20003f66270 */
[----:B------:R2:W-:Y:S01]  /*722a0*/  @P6 STG.E [R10.64], R158 ;  /* 0x0000009e0a006986 */ /* 0x0005e2000c101904 */
[----:B------:R-:W-:-:S02]  /*722b0*/  IADD3 R3, R13, c[0x0][0x198], RZ ;  /* 0x000066000d037a10 */ /* 0x000fc40007ffe0ff */
[----:B------:R-:W-:Y:S01]  /*722c0*/  ISETP.LT.AND P6, PT, R211, c[0x0][0x178], !P1 ;  /* 0x00005e00d3007a0c */ /* 0x000fe20004fc1270 */
[----:B------:R-:W-:Y:S01]  /*722d0*/  @P2 STG.E [R4.64], R127 ;  /* 0x0000007f04002986 */ /* 0x000fe2000c101904 */
[----:B------:R-:W-:-:S03]  /*722e0*/  IADD3 R0, R210, 0xdc, RZ ;  /* 0x000000dcd2007810 */ /* 0x000fc60007ffe0ff */
[----:B------:R-:W-:Y:S01]  /*722f0*/  @P4 STG.E [R6.64], R159 ;  /* 0x0000009f06004986 */ /* 0x000fe2000c101904 */
[----:B------:R-:W-:Y:S02]  /*72300*/  ISETP.LT.AND P4, PT, R203, c[0x0][0x178], !P3 ;  /* 0x00005e00cb007a0c */ /* 0x000fe40005f81270 */
[----:B------:R-:W-:Y:S01]  /*72310*/  ISETP.LT.AND P3, PT, R211, c[0x0][0x178], !P3 ;  /* 0x00005e00d3007a0c */ /* 0x000fe20005f61270 */
[C---:B-1----:R-:W-:Y:S01]  /*72320*/  IMAD.WIDE R8, R3.reuse, 0x4, R220 ;  /* 0x0000000403087825 */ /* 0x042fe200078e02dc */
[C---:B------:R-:W-:Y:S01]  /*72330*/  IADD3 R15, R3.reuse, c[0x0][0x198], RZ ;  /* 0x00006600030f7a10 */ /* 0x040fe20007ffe0ff */
[----:B------:R-:W1:Y:S01]  /*72340*/  LDS.128 R4, [R2] ;  /* 0x0000000002047984 */ /* 0x000e620000000c00 */
[----:B------:R-:W-:Y:S01]  /*72350*/  ISETP.GE.AND P0, PT, R0, c[0x0][0x17c], PT ;  /* 0x00005f0000007a0c */ /* 0x000fe20003f06270 */
[----:B--2---:R-:W-:Y:S01]  /*72360*/  IMAD.WIDE R10, R3, 0x4, R176 ;  /* 0x00000004030a7825 */ /* 0x004fe200078e02b0 */
[----:B------:R-:W-:Y:S01]  /*72370*/  IADD3 R0, R210, 0xdd, RZ ;  /* 0x000000ddd2007810 */ /* 0x000fe20007ffe0ff */
[----:B------:R2:W-:Y:S02]  /*72380*/  @P5 STG.E [R8.64], R122 ;  /* 0x0000007a08005986 */ /* 0x0005e4000c101904 */
[C---:B------:R-:W-:Y:S01]  /*72390*/  IMAD.WIDE R12, R15.reuse, 0x4, R220 ;  /* 0x000000040f0c7825 */ /* 0x040fe200078e02dc */
[----:B------:R-:W-:Y:S01]  /*723a0*/  ISETP.GE.AND P1, PT, R0, c[0x0][0x17c], PT ;  /* 0x00005f0000007a0c */ /* 0x000fe20003f26270 */
[----:B------:R3:W-:Y:S01]  /*723b0*/  @P6 STG.E [R10.64], R154 ;  /* 0x0000009a0a006986 */ /* 0x0007e2000c101904 */
[----:B------:R-:W-:-:S02]  /*723c0*/  IADD3 R17, R15, c[0x0][0x198], RZ ;  /* 0x000066000f117a10 */ /* 0x000fc40007ffe0ff */
[----:B------:R-:W-:Y:S01]  /*723d0*/  ISETP.LT.AND P5, PT, R203, c[0x0][0x178], !P0 ;  /* 0x00005e00cb007a0c */ /* 0x000fe200047a1270 */
[----:B------:R4:W-:Y:S01]  /*723e0*/  @P4 STG.E [R12.64], R123 ;  /* 0x0000007b0c004986 */ /* 0x0009e2000c101904 */
[----:B--2---:R-:W-:Y:S01]  /*723f0*/  IMAD.WIDE R8, R15, 0x4, R176 ;  /* 0x000000040f087825 */ /* 0x004fe200078e02b0 */
[----:B------:R-:W-:-:S04]  /*72400*/  ISETP.LT.AND P6, PT, R211, c[0x0][0x178], !P0 ;  /* 0x00005e00d3007a0c */ /* 0x000fc800047c1270 */
[----:B------:R-:W-:Y:S01]  /*72410*/  @P3 STG.E [R8.64], R155 ;  /* 0x0000009b08003986 */ /* 0x000fe2000c101904 */
[----:B------:R-:W-:Y:S01]  /*72420*/  ISETP.LT.AND P3, PT, R203, c[0x0][0x178], !P1 ;  /* 0x00005e00cb007a0c */ /* 0x000fe20004f61270 */
[----:B---3--:R-:W-:Y:S01]  /*72430*/  IMAD.WIDE R10, R17, 0x4, R220 ;  /* 0x00000004110a7825 */ /* 0x008fe200078e02dc */
[----:B------:R-:W-:-:S03]  /*72440*/  ISETP.LT.AND P1, PT, R211, c[0x0][0x178], !P1 ;  /* 0x00005e00d3007a0c */ /* 0x000fc60004f21270 */
[C---:B------:R-:W-:Y:S01]  /*72450*/  IMAD.WIDE R14, R17.reuse, 0x4, R176 ;  /* 0x00000004110e7825 */ /* 0x040fe200078e02b0 */
[----:B------:R-:W-:Y:S02]  /*72460*/  IADD3 R17, R17, c[0x0][0x198], RZ ;  /* 0x0000660011117a10 */ /* 0x000fe40007ffe0ff */
[C---:B------:R-:W-:Y:S02]  /*72470*/  IADD3 R0, R210.reuse, 0xde, RZ ;  /* 0x000000ded2007810 */ /* 0x040fe40007ffe0ff */
[----:B------:R-:W-:Y:S01]  /*72480*/  IADD3 R3, R210, 0xdf, RZ ;  /* 0x000000dfd2037810 */ /* 0x000fe20007ffe0ff */
[C---:B----4-:R-:W-:Y:S01]  /*72490*/  IMAD.WIDE R12, R17.reuse, 0x4, R220 ;  /* 0x00000004110c7825 */ /* 0x050fe200078e02dc */
[C---:B------:R-:W-:Y:S02]  /*724a0*/  IADD3 R21, R17.reuse, c[0x0][0x198], RZ ;  /* 0x0000660011157a10 */ /* 0x040fe40007ffe0ff */
[----:B------:R-:W-:Y:S01]  /*724b0*/  ISETP.GE.AND P2, PT, R0, c[0x0][0x17c], PT ;  /* 0x00005f0000007a0c */ /* 0x000fe20003f46270 */
[----:B------:R-:W-:Y:S01]  /*724c0*/  IMAD.WIDE R16, R17, 0x4, R176 ;  /* 0x0000000411107825 */ /* 0x000fe200078e02b0 */
[----:B------:R-:W-:Y:S01]  /*724d0*/  ISETP.GE.AND P0, PT, R3, c[0x0][0x17c], PT ;  /* 0x00005f0003007a0c */ /* 0x000fe20003f06270 */
[----:B------:R-:W-:Y:S01]  /*724e0*/  @P5 STG.E [R10.64], R118 ;  /* 0x000000760a005986 */ /* 0x000fe2000c101904 */
[----:B------:R-:W-:-:S02]  /*724f0*/  LOP3.LUT R249, R2, 0x20, RZ, 0x3c, !PT ;  /* 0x0000002002f97812 */ /* 0x000fc400078e3cff */
[----:B------:R-:W-:Y:S01]  /*72500*/  ISETP.LT.AND P5, PT, R203, c[0x0][0x178], !P2 ;  /* 0x00005e00cb007a0c */ /* 0x000fe200057a1270 */
[----:B------:R2:W-:Y:S01]  /*72510*/  @P6 STG.E [R14.64], R150 ;  /* 0x000000960e006986 */ /* 0x0005e2000c101904 */
[----:B------:R-:W-:-:S03]  /*72520*/  ISETP.LT.AND P6, PT, R211, c[0x0][0x178], !P2 ;  /* 0x00005e00d3007a0c */ /* 0x000fc600057c1270 */
[----:B------:R-:W-:Y:S04]  /*72530*/  @P3 STG.E [R12.64], R119 ;  /* 0x000000770c003986 */ /* 0x000fe8000c101904 */
[----:B------:R3:W-:Y:S01]  /*72540*/  @P1 STG.E [R16.64], R151 ;  /* 0x0000009710001986 */ /* 0x0007e2000c101904 */
[----:B------:R-:W-:Y:S02]  /*72550*/  ISETP.LT.AND P1, PT, R203, c[0x0][0x178], !P0 ;  /* 0x00005e00cb007a0c */ /* 0x000fe40004721270 */
[----:B------:R-:W-:Y:S01]  /*72560*/  ISETP.LT.AND P0, PT, R211, c[0x0][0x178], !P0 ;  /* 0x00005e00d3007a0c */ /* 0x000fe20004701270 */
[----:B------:R-:W4:Y:S01]  /*72570*/  LDS.128 R8, [R249] ;  /* 0x00000000f9087984 */ /* 0x000f220000000c00 */
[C---:B------:R-:W-:Y:S01]  /*72580*/  IADD3 R23, R21.reuse, c[0x0][0x198], RZ ;  /* 0x0000660015177a10 */ /* 0x040fe20007ffe0ff */
[----:B--2---:R-:W-:Y:S01]  /*72590*/  IMAD.WIDE R14, R21, 0x4, R220 ;  /* 0x00000004150e7825 */ /* 0x004fe200078e02dc */
[----:B------:R-:W-:-:S02]  /*725a0*/  IADD3 R0, R210, 0xe0, RZ ;  /* 0x000000e0d2007810 */ /* 0x000fc40007ffe0ff */
[----:B------:R-:W-:Y:S01]  /*725b0*/  IADD3 R3, R210, 0xe1, RZ ;  /* 0x000000e1d2037810 */ /* 0x000fe20007ffe0ff */
[----:B------:R-:W-:Y:S01]  /*725c0*/  IMAD.WIDE R18, R21, 0x4, R176 ;  /* 0x0000000415127825 */ /* 0x000fe200078e02b0 */
[----:B------:R-:W-:-:S03]  /*725d0*/  ISETP.GE.AND P4, PT, R0, c[0x0][0x17c], PT ;  /* 0x00005f0000007a0c */ /* 0x000fc60003f86270 */
[----:B------:R-:W-:Y:S01]  /*725e0*/  IMAD.WIDE R20, R23, 0x4, R220 ;  /* 0x0000000417147825 */ /* 0x000fe200078e02dc */
[----:B------:R-:W-:Y:S01]  /*725f0*/  ISETP.GE.AND P2, PT, R3, c[0x0][0x17c], PT ;  /* 0x00005f0003007a0c */ /* 0x000fe20003f46270 */
[----:B------:R-:W-:Y:S02]  /*72600*/  @P5 STG.E [R14.64], R114 ;  /* 0x000000720e005986 */ /* 0x000fe4000c101904 */
[C---:B---3--:R-:W-:Y:S01]  /*72610*/  IMAD.WIDE R16, R23.reuse, 0x4, R176 ;  /* 0x0000000417107825 */ /* 0x048fe200078e02b0 */
[----:B------:R-:W-:Y:S01]  /*72620*/  IADD3 R25, R23, c[0x0][0x198], RZ ;  /* 0x0000660017197a10 */ /* 0x000fe20007ffe0ff */
[----:B------:R2:W-:Y:S01]  /*72630*/  @P6 STG.E [R18.64], R146 ;  /* 0x0000009212006986 */ /* 0x0005e2000c101904 */
[----:B------:R-:W-:Y:S02]  /*72640*/  LOP3.LUT R248, R2, 0x40, RZ, 0x3c, !PT ;  /* 0x0000004002f87812 */ /* 0x000fe400078e3cff */
[----:B------:R-:W-:Y:S01]  /*72650*/  ISETP.LT.AND P5, PT, R203, c[0x0][0x178], !P4 ;  /* 0x00005e00cb007a0c */ /* 0x000fe200067a1270 */
[----:B------:R3:W-:Y:S01]  /*72660*/  @P1 STG.E [R20.64], R115 ;  /* 0x0000007314001986 */ /* 0x0007e2000c101904 */
[----:B------:R-:W-:-:S03]  /*72670*/  ISETP.LT.AND P6, PT, R211, c[0x0][0x178], !P4 ;  /* 0x00005e00d3007a0c */ /* 0x000fc600067c1270 */
[----:B------:R-:W-:Y:S01]  /*72680*/  @P0 STG.E [R16.64], R147 ;  /* 0x0000009310000986 */ /* 0x000fe2000c101904 */
[----:B------:R-:W-:Y:S01]  /*72690*/  ISETP.LT.AND P0, PT, R203, c[0x0][0x178], !P2 ;  /* 0x00005e00cb007a0c */ /* 0x000fe20005701270 */
[----:B------:R-:W-:Y:S01]  /*726a0*/  IMAD.WIDE R22, R25, 0x4, R176 ;  /* 0x0000000419167825 */ /* 0x000fe200078e02b0 */
[----:B------:R-:W-:Y:S01]  /*726b0*/  ISETP.LT.AND P2, PT, R211, c[0x0][0x178], !P2 ;  /* 0x00005e00d3007a0c */ /* 0x000fe20005741270 */
[----:B------:R-:W4:Y:S02]  /*726c0*/  LDS.128 R12, [R248] ;  /* 0x00000000f80c7984 */ /* 0x000f240000000c00 */
[C-C-:B--2---:R-:W-:Y:S01]  /*726d0*/  IMAD.WIDE R18, R25.reuse, 0x4, R220.reuse ;  /* 0x0000000419127825 */ /* 0x144fe200078e02dc */
[----:B------:R-:W-:Y:S02]  /*726e0*/  IADD3 R25, R25, c[0x0][0x198], RZ ;  /* 0x0000660019197a10 */ /* 0x000fe40007ffe0ff */
[C---:B------:R-:W-:Y:S02]  /*726f0*/  IADD3 R0, R210.reuse, 0xe2, RZ ;  /* 0x000000e2d2007810 */ /* 0x040fe40007ffe0ff */
[----:B------:R-:W-:Y:S01]  /*72700*/  IADD3 R3, R210, 0xe3, RZ ;  /* 0x000000e3d2037810 */ /* 0x000fe20007ffe0ff */
[C---:B---3--:R-:W-:Y:S01]  /*72710*/  IMAD.WIDE R20, R25.reuse, 0x4, R220 ;  /* 0x0000000419147825 */ /* 0x048fe200078e02dc */
[----:B------:R-:W-:-:S02]  /*72720*/  IADD3 R29, R25, c[0x0][0x198], RZ ;  /* 0x00006600191d7a10 */ /* 0x000fc40007ffe0ff */
[----:B------:R-:W-:Y:S01]  /*72730*/  ISETP.GE.AND P3, PT, R0, c[0x0][0x17c], PT ;  /* 0x00005f0000007a0c */ /* 0x000fe20003f66270 */
[----:B------:R-:W-:Y:S01]  /*72740*/  IMAD.WIDE R24, R25, 0x4, R176 ;  /* 0x0000000419187825 */ /* 0x000fe200078e02b0 */
[----:B------:R-:W-:Y:S01]  /*72750*/  ISETP.GE.AND P4, PT, R3, c[0x0][0x17c], PT ;  /* 0x00005f0003007a0c */ /* 0x000fe20003f86270 */
[----:B------:R-:W-:Y:S01]  /*72760*/  @P5 STG.E [R18.64], R180 ;  /* 0x000000b412005986 */ /* 0x000fe2000c101904 */
[----:B------:R-:W-:Y:S02]  /*72770*/  IADD3 R3, R210, 0xe5, RZ ;  /* 0x000000e5d2037810 */ /* 0x000fe40007ffe0ff */
[----:B------:R-:W-:Y:S01]  /*72780*/  ISETP.LT.AND P5, PT, R203, c[0x0][0x178], !P3 ;  /* 0x00005e00cb007a0c */ /* 0x000fe20005fa1270 */
[----:B-1----:R1:W-:Y:S01]  /*72790*/  @P6 STG.E [R22.64], R4 ;  /* 0x0000000416006986 */ /* 0x0023e2000c101904 */
[----:B------:R-:W-:-:S03]  /*727a0*/  ISETP.LT.AND P6, PT, R211, c[0x0][0x178], !P3 ;  /* 0x00005e00d3007a0c */ /* 0x000fc60005fc1270 */
[----:B------:R-:W-:Y:S01]  /*727b0*/  @P0 STG.E [R20.64], R181 ;  /* 0x000000b514000986 */ /* 0x000fe2000c101904 */
[----:B------:R-:W-:-:S03]  /*727c0*/  ISETP.GE.AND P3, PT, R3, c[0x0][0x17c], PT ;  /* 0x00005f0003007a0c */ /* 0x000fc60003f66270 */
[----:B------:R2:W-:Y:S01]  /*727d0*/  @P2 STG.E [R24.64], R5 ;  /* 0x0000000518002986 */ /* 0x0005e2000c101904 */
[----:B------:R-:W-:Y:S02]  /*727e0*/  ISETP.LT.AND P2, PT, R203, c[0x0][0x178], !P4 ;  /* 0x00005e00cb007a0c */ /* 0x000fe40006741270 */
[----:B------:R-:W-:Y:S01]  /*727f0*/  ISETP.LT.AND P4, PT, R211, c[0x0][0x178], !P4 ;  /* 0x00005e00d3007a0c */ /* 0x000fe20006781270 */
[----:B------:R-:W3:Y:S01]  /*72800*/  LDS.128 R16, [R252] ;  /* 0x00000000fc107984 */ /* 0x000ee20000000c00 */
[C---:B------:R-:W-:Y:S02]  /*72810*/  IADD3 R3, R29.reuse, c[0x0][0x198], RZ ;  /* 0x000066001d037a10 */ /* 0x040fe40007ffe0ff */
[----:B------:R-:W-:Y:S01]  /*72820*/  IADD3 R0, R210, 0xe4, RZ ;  /* 0x000000e4d2007810 */ /* 0x000fe20007ffe0ff */
[----:B-1----:R-:W-:-:S03]  /*72830*/  IMAD.WIDE R22, R29, 0x4, R220 ;  /* 0x000000041d167825 */ /* 0x002fc600078e02dc */
[----:B------:R-:W-:Y:S01]  /*72840*/  ISETP.GE.AND P1, PT, R0, c[0x0][0x17c], PT ;  /* 0x00005f0000007a0c */ /* 0x000fe20003f26270 */
[----:B------:R-:W-:Y:S01]  /*72850*/  IMAD.WIDE R26, R29, 0x4, R176 ;  /* 0x000000041d1a7825 */ /* 0x000fe200078e02b0 */
[----:B------:R-:W-:Y:S03]  /*72860*/  @P5 STG.E [R22.64], R188 ;  /* 0x000000bc16005986 */ /* 0x000fe6000c101904 */
[C---:B------:R-:W-:Y:S01]  /*72870*/  IMAD.WIDE R28, R3.reuse, 0x4, R220 ;  /* 0x00000004031c7825 */ /* 0x040fe200078e02dc */
[----:B----4-:R1:W-:Y:S03]  /*72880*/  @P6 STG.E [R26.64], R8 ;  /* 0x000000081a006986 */ /* 0x0103e6000c101904 */
[----:B--2---:R-:W-:Y:S01]  /*72890*/  IMAD.WIDE R4, R3, 0x4, R176 ;  /* 0x0000000403047825 */ /* 0x004fe200078e02b0 */
[----:B------:R-:W-:Y:S01]  /*728a0*/  ISETP.LT.AND P5, PT, R203, c[0x0][0x178], !P1 ;  /* 0x00005e00cb007a0c */ /* 0x000fe20004fa1270 */
[----:B------:R-:W-:Y:S01]  /*728b0*/  @P2 STG.E [R28.64], R189 ;  /* 0x000000bd1c002986 */ /* 0x000fe2000c101904 */
[----:B------:R-:W-:-:S02]  /*728c0*/  ISETP.LT.AND P6, PT, R211, c[0x0][0x178], !P1 ;  /* 0x00005e00d3007a0c */ /* 0x000fc40004fc1270 */
[----:B------:R-:W-:Y:S01]  /*728d0*/  IADD3 R31, R3, c[0x0][0x198], RZ ;  /* 0x00006600031f7a10 */ /* 0x000fe20007ffe0ff */
[----:B------:R2:W-:Y:S01]  /*728e0*/  @P4 STG.E [R4.64], R9 ;  /* 0x0000000904004986 */ /* 0x0005e2000c101904 */
[----:B------:R-:W-:Y:S02]  /*728f0*/  ISETP.LT.AND P4, PT, R203, c[0x0][0x178], !P3 ;  /* 0x00005e00cb007a0c */ /* 0x000fe40005f81270 */
[----:B------:R-:W-:Y:S01]  /*72900*/  ISETP.LT.AND P3, PT, R211, c[0x0][0x178], !P3 ;  /* 0x00005e00d3007a0c */ /* 0x000fe20005f61270 */
[----:B------:R4:W3:Y:S01]  /*72910*/  LDS.128 R20, [R2+0x1000] ;  /* 0x0010000002147984 */ /* 0x0008e20000000c00 */
[----:B------:R-:W-:Y:S02]  /*72920*/  IADD3 R0, R210, 0xe6, RZ ;  /* 0x000000e6d2007810 */ /* 0x000fe40007ffe0ff */
[C---:B------:R-:W-:Y:S01]  /*72930*/  IADD3 R3, R31.reuse, c[0x0][0x198], RZ ;  /* 0x000066001f037a10 */ /* 0x040fe20007ffe0ff */
[----:B------:R-:W-:Y:S01]  /*72940*/  IMAD.WIDE R24, R31, 0x4, R220 ;  /* 0x000000041f187825 */ /* 0x000fe200078e02dc */
[----:B------:R-:W-:-:S02]  /*72950*/  ISETP.GE.AND P0, PT, R0, c[0x0][0x17c], PT ;  /* 0x00005f0000007a0c */ /* 0x000fc40003f06270 */
[----:B------:R-:W-:Y:S01]  /*72960*/  IADD3 R0, R210, 0xe7, RZ ;  /* 0x000000e7d2007810 */ /* 0x000fe20007ffe0ff */
[----:B-1----:R-:W-:Y:S01]  /*72970*/  IMAD.WIDE R26, R31, 0x4, R176 ;  /* 0x000000041f1a7825 */ /* 0x002fe200078e02b0 */
[C---:B------:R-:W-:Y:S01]  /*72980*/  IADD3 R31, R3.reuse, c[0x0][0x198], RZ ;  /* 0x00006600031f7a10 */ /* 0x040fe20007ffe0ff */
[----:B------:R-:W-:Y:S02]  /*72990*/  @P5 STG.E [R24.64], R196 ;  /* 0x000000c418005986 */ /* 0x000fe4000c101904 */
[----:B--2---:R-:W-:Y:S01]  /*729a0*/  IMAD.WIDE R4, R3, 0x4, R220 ;  /* 0x0000000403047825 */ /* 0x004fe200078e02dc */
[----:B------:R-:W-:-:S03]  /*729b0*/  ISETP.GE.AND P1, PT, R0, c[0x0][0x17c], PT ;  /* 0x00005f0000007a0c */ /* 0x000fc60003f26270 */
[----:B----4-:R-:W-:Y:S01]  /*729c0*/  IMAD.WIDE R2, R3, 0x4, R176 ;  /* 0x0000000403027825 */ /* 0x010fe200078e02b0 */
[----:B------:R-:W-:Y:S01]  /*729d0*/  ISETP.LT.AND P5, PT, R203, c[0x0][0x178], !P0 ;  /* 0x00005e00cb007a0c */ /* 0x000fe200047a1270 */
[----:B------:R-:W-:Y:S01]  /*729e0*/  @P6 STG.E [R26.64], R12 ;  /* 0x0000000c1a006986 */ /* 0x000fe2000c101904 */
[----:B------:R-:W-:-:S03]  /*729f0*/  ISETP.LT.AND P0, PT, R211, c[0x0][0x178], !P0 ;  /* 0x00005e00d3007a0c */ /* 0x000fc60004701270 */
[----:B------:R1:W-:Y:S01]  /*72a00*/  @P4 STG.E [R4.64], R197 ;  /* 0x000000c504004986 */ /* 0x0003e2000c101904 */
[----:B------:R-:W-:-:S03]  /*72a10*/  IADD3 R0, R210, 0xe8, RZ ;  /* 0x000000e8d2007810 */ /* 0x000fc60007ffe0ff */
[----:B------:R2:W-:Y:S01]  /*72a20*/  @P3 STG.E [R2.64], R13 ;  /* 0x0000000d02003986 */ /* 0x0005e2000c101904 */
[----:B------:R-:W-:Y:S01]  /*72a30*/  ISETP.LT.AND P3, PT, R203, c[0x0][0x178], !P1 ;  /* 0x00005e00cb007a0c */ /* 0x000fe20004f61270 */
[----:B------:R-:W-:Y:S01]  /*72a40*/  IMAD.WIDE R8, R31, 0x4, R220 ;  /* 0x000000041f087825 */ /* 0x000fe200078e02dc */
[----:B------:R-:W-:Y:S01]  /*72a50*/  ISETP.LT.AND P1, PT, R211, c[0x0][0x178], !P1 ;  /* 0x00005e00d3007a0c */ /* 0x000fe20004f21270 */
[----:B------:R-:W4:Y:S02]  /*72a60*/  LDS.128 R24, [R249+0x1000] ;  /* 0x00100000f9187984 */ /* 0x000f240000000c00 */
[C---:B------:R-:W-:Y:S01]  /*72a70*/  IMAD.WIDE R28, R31.reuse, 0x4, R176 ;  /* 0x000000041f1c7825 */ /* 0x040fe200078e02b0 */
[----:B------:R-:W-:Y:S02]  /*72a80*/  IADD3 R31, R31, c[0x0][0x198], RZ ;  /* 0x000066001f1f7a10 */ /* 0x000fe40007ffe0ff */
[----:B------:R-:W-:Y:S02]  /*72a90*/  ISETP.GE.AND P2, PT, R0, c[0x0][0x17c], PT ;  /* 0x00005f0000007a0c */ /* 0x000fe40003f46270 */
[----:B------:R-:W-:Y:S01]  /*72aa0*/  IADD3 R0, R210, 0xe9, RZ ;  /* 0x000000e9d2007810 */ /* 0x000fe20007ffe0ff */
[----:B-1----:R-:W-:Y:S01]  /*72ab0*/  IMAD.WIDE R4, R31, 0x4, R220 ;  /* 0x000000041f047825 */ /* 0x002fe200078e02dc */
[----:B------:R1:W-:Y:S01]  /*72ac0*/  @P5 STG.E [R8.64], R204 ;  /* 0x000000cc08005986 */ /* 0x0003e2000c101904 */
[----:B------:R-:W-:-:S02]  /*72ad0*/  ISETP.LT.AND P5, PT, R203, c[0x0][0x178], !P2 ;  /* 0x00005e00cb007a0c */ /* 0x000fc400057a1270 */
[C---:B--2---:R-:W-:Y:S01]  /*72ae0*/  IMAD.WIDE R2, R31.reuse, 0x4, R176 ;  /* 0x000000041f027825 */ /* 0x044fe200078e02b0 */
[----:B------:R-:W-:Y:S01]  /*72af0*/  ISETP.GE.AND P6, PT, R0, c[0x0][0x17c], PT ;  /* 0x00005f0000007a0c */ /* 0x000fe20003fc6270 */
[----:B---3--:R-:W-:Y:S01]  /*72b00*/  @P0 STG.E [R28.64], R16 ;  /* 0x000000101c000986 */ /* 0x008fe2000c101904 */
[----:B------:R-:W-:Y:S02]  /*72b10*/  IADD3 R33, R31, c[0x0][0x198], RZ ;  /* 0x000066001f217a10 */ /* 0x000fe40007ffe0ff */
[----:B------:R-:W-:Y:S01]  /*72b20*/  ISETP.LT.AND P2, PT, R211, c[0x0][0x178], !P2 ;  /* 0x00005e00d3007a0c */ /* 0x000fe20005741270 */
[----:B------:R2:W-:Y:S01]  /*72b30*/  @P3 STG.E [R4.64], R205 ;  /* 0x000000cd04003986 */ /* 0x0005e2000c101904 */
[----:B------:R-:W-:-:S03]  /*72b40*/  IADD3 R0, R210, 0xea, RZ ;  /* 0x000000ead2007810 */ /* 0x000fc60007ffe0ff */
[----:B------:R3:W-:Y:S01]  /*72b50*/  @P1 STG.E [R2.64], R17 ;  /* 0x0000001102001986 */ /* 0x0007e2000c101904 */
[----:B------:R-:W-:Y:S01]  /*72b60*/  ISETP.LT.AND P1, PT, R203, c[0x0][0x178], !P6 ;  /* 0x00005e00cb007a0c */ /* 0x000fe20007721270 */
[----:B-1----:R-:W-:Y:S01]  /*72b70*/  IMAD.WIDE R8, R33, 0x4, R220 ;  /* 0x0000000421087825 */ /* 0x002fe200078e02dc */
[----:B------:R-:W-:Y:S01]  /*72b80*/  ISETP.LT.AND P6, PT, R211, c[0x0][0x178], !P6 ;  /* 0x00005e00d3007a0c */ /* 0x000fe200077c1270 */
[----:B------:R-:W1:Y:S02]  /*72b90*/  LDS.128 R28, [R248+0x1000] ;  /* 0x00100000f81c7984 */ /* 0x000e640000000c00 */
[C---:B------:R-:W-:Y:S01]  /*72ba0*/  IMAD.WIDE R12, R33.reuse, 0x4, R176 ;  /* 0x00000004210c7825 */ /* 0x040fe200078e02b0 */
[----:B------:R-:W-:Y:S02]  /*72bb0*/  IADD3 R33, R33, c[0x0][0x198], RZ ;  /* 0x0000660021217a10 */ /* 0x000fe40007ffe0ff */
[----:B------:R-:W-:Y:S01]  /*72bc0*/  ISETP.GE.AND P4, PT, R0, c[0x0][0x17c], PT ;  /* 0x00005f0000007a0c */ /* 0x000fe20003f86270 */
[----:B------:R4:W-:Y:S01]  /*72bd0*/  @P5 STG.E [R8.64], R184 ;  /* 0x000000b808005986 */ /* 0x0009e2000c101904 */
[----:B------:R-:W-:Y:S01]  /*72be0*/  IADD3 R0, R210, 0xeb, RZ ;  /* 0x000000ebd2007810 */ /* 0x000fe20007ffe0ff */
[----:B--2---:R-:W-:Y:S01]  /*72bf0*/  IMAD.WIDE R4, R33, 0x4, R220 ;  /* 0x0000000421047825 */ /* 0x004fe200078e02dc */
[----:B------:R-:W-:-:S03]  /*72c00*/  ISETP.LT.AND P5, PT, R203, c[0x0][0x178], !P4 ;  /* 0x00005e00cb007a0c */ /* 0x000fc600067a1270 */
[C---:B---3--:R-:W-:Y:S01]  /*72c10*/  IMAD.WIDE R2, R33.reuse, 0x4, R176 ;  /* 0x0000000421027825 */ /* 0x048fe200078e02b0 */
        /* <DEDUP_REMOVED lines=8> */
[C---:B----4-:R-:W-:Y:S02]  /*72ca0*/  IMAD.WIDE R8, R17.reuse, 0x4, R220 ;  /* 0x0000000411087825 */ /* 0x050fe400078e02dc */
[----:B------:R-:W4:Y:S01]  /*72cb0*/  LDS.128 R32, [R252+0x1000] ;  /* 0x00100000fc207984 */ /* 0x000f220000000c00 */
[C---:B------:R-:W-:Y:S02]  /*72cc0*/  IADD3 R37, R17.reuse, c[0x0][0x198], RZ ;  /* 0x0000660011257a10 */ /* 0x040fe40007ffe0ff */
[----:B------:R-:W-:Y:S01]  /*72cd0*/  ISETP.GE.AND P3, PT, R0, c[0x0][0x17c], PT ;  /* 0x00005f0000007a0c */ /* 0x000fe20003f66270 */
[----:B------:R1:W-:Y:S01]  /*72ce0*/  @P5 STG.E [R8.64], R192 ;  /* 0x000000c008005986 */ /* 0x0003e2000c101904 */
[----:B------:R-:W-:Y:S01]  /*72cf0*/  IADD3 R0, R210, 0xed, RZ ;  /* 0x000000edd2007810 */ /* 0x000fe20007ffe0ff */
[----:B--2---:R-:W-:Y:S01]  /*72d00*/  IMAD.WIDE R12, R17, 0x4, R176 ;  /* 0x00000004110c7825 */ /* 0x004fe200078e02b0 */
[----:B------:R-:W-:-:S02]  /*72d10*/  ISETP.LT.AND P0, PT, R211, c[0x0][0x178], !P0 ;  /* 0x00005e00d3007a0c */ /* 0x000fc40004701270 */
[----:B------:R-:W-:Y:S01]  /*72d20*/  ISETP.LT.AND P5, PT, R203, c[0x0][0x178], !P3 ;  /* 0x00005e00cb007a0c */ /* 0x000fe20005fa1270 */
[C---:B---3--:R-:W-:Y:S01]  /*72d30*/  IMAD.WIDE R4, R37.reuse, 0x4, R220 ;  /* 0x0000000425047825 */ /* 0x048fe200078e02dc */
[----:B------:R-:W-:Y:S01]  /*72d40*/  ISETP.GE.AND P2, PT, R0, c[0x0][0x17c], PT ;  /* 0x00005f0000007a0c */ /* 0x000fe20003f46270 */
[----:B------:R-:W-:Y:S02]  /*72d50*/  @P4 STG.E [R12.64], R24 ;  /* 0x000000180c004986 */ /* 0x000fe4000c101904 */
[C---:B------:R-:W-:Y:S01]  /*72d60*/  IMAD.WIDE R16, R37.reuse, 0x4, R176 ;  /* 0x0000000425107825 */ /* 0x040fe200078e02b0 */
[----:B------:R-:W-:Y:S01]  /*72d70*/  IADD3 R37, R37, c[0x0][0x198], RZ ;  /* 0x0000660025257a10 */ /* 0x000fe20007ffe0ff */
[----:B------:R2:W-:Y:S01]  /*72d80*/  @P6 STG.E [R4.64], R193 ;  /* 0x000000c104006986 */ /* 0x0005e2000c101904 */
[----:B------:R-:W-:Y:S02]  /*72d90*/  ISETP.LT.AND P3, PT, R211, c[0x0][0x178], !P3 ;  /* 0x00005e00d3007a0c */ /* 0x000fe40005f61270 */
[----:B------:R-:W-:-:S02]  /*72da0*/  IADD3 R0, R210, 0xee, RZ ;  /* 0x000000eed2007810 */ /* 0x000fc40007ffe0ff */
[----:B------:R-:W-:Y:S01]  /*72db0*/  ISETP.LT.AND P6, PT, R203, c[0x0][0x178], !P2 ;  /* 0x00005e00cb007a0c */ /* 0x000fe200057c1270 */
[C---:B-1----:R-:W-:Y:S01]  /*72dc0*/  IMAD.WIDE R2, R37.reuse, 0x4, R220 ;  /* 0x0000000425027825 */ /* 0x042fe200078e02dc */
[C---:B------:R-:W-:Y:S02]  /*72dd0*/  IADD3 R21, R37.reuse, c[0x0][0x198], RZ ;  /* 0x0000660025157a10 */ /* 0x040fe40007ffe0ff */
[----:B------:R-:W-:Y:S01]  /*72de0*/  ISETP.GE.AND P1, PT, R0, c[0x0][0x17c], PT ;  /* 0x00005f0000007a0c */ /* 0x000fe20003f26270 */
[----:B------:R-:W-:Y:S01]  /*72df0*/  @P0 STG.E [R16.64], R25 ;  /* 0x0000001910000986 */ /* 0x000fe2000c101904 */
[----:B------:R-:W-:Y:S01]  /*72e00*/  IADD3 R0, R210, 0xef, RZ ;  /* 0x000000efd2007810 */ /* 0x000fe20007ffe0ff */
[----:B------:R-:W-:Y:S01]  /*72e10*/  IMAD.WIDE R8, R37, 0x4, R176 ;  /* 0x0000000425087825 */ /* 0x000fe200078e02b0 */
[----:B------:R-:W-:Y:S01]  /*72e20*/  ISETP.LT.AND P2, PT, R211, c[0x0][0x178], !P2 ;  /* 0x00005e00d3007a0c */ /* 0x000fe20005741270 */
[----:B------:R1:W-:Y:S01]  /*72e30*/  @P5 STG.E [R2.64], R200 ;  /* 0x000000c802005986 */ /* 0x0003e2000c101904 */
[----:B------:R-:W-:Y:S01]  /*72e40*/  ISETP.LT.AND P5, PT, R203, c[0x0][0x178], !P1 ;  /* 0x00005e00cb007a0c */ /* 0x000fe20004fa1270 */
[C---:B--2---:R-:W-:Y:S01]  /*72e50*/  IMAD.WIDE R4, R21.reuse, 0x4, R220 ;  /* 0x0000000415047825 */ /* 0x044fe200078e02dc */
[----:B------:R-:W-:Y:S01]  /*72e60*/  ISETP.GE.AND P4, PT, R0, c[0x0][0x17c], PT ;  /* 0x00005f0000007a0c */ /* 0x000fe20003f86270 */
[----:B------:R2:W-:Y:S02]  /*72e70*/  @P3 STG.E [R8.64], R28 ;  /* 0x0000001c08003986 */ /* 0x0005e4000c101904 */
[C---:B------:R-:W-:Y:S01]  /*72e80*/  IMAD.WIDE R12, R21.reuse, 0x4, R176 ;  /* 0x00000004150c7825 */ /* 0x040fe200078e02b0 */
[----:B------:R-:W-:Y:S01]  /*72e90*/  IADD3 R21, R21, c[0x0][0x198], RZ ;  /* 0x0000660015157a10 */ /* 0x000fe20007ffe0ff */
[----:B------:R3:W-:Y:S01]  /*72ea0*/  @P6 STG.E [R4.64], R201 ;  /* 0x000000c904006986 */ /* 0x0007e2000c101904 */
[----:B------:R-:W-:-:S02]  /*72eb0*/  ISETP.LT.AND P1, PT, R211, c[0x0][0x178], !P1 ;  /* 0x00005e00d3007a0c */ /* 0x000fc40004f21270 */
[----:B------:R-:W-:Y:S02]  /*72ec0*/  IADD3 R0, R210, 0xf0, RZ ;  /* 0x000000f0d2007810 */ /* 0x000fe40007ffe0ff */
[----:B------:R-:W-:Y:S01]  /*72ed0*/  ISETP.LT.AND P6, PT, R203, c[0x0][0x178], !P4 ;  /* 0x00005e00cb007a0c */ /* 0x000fe200067c1270 */
[----:B-1----:R-:W-:Y:S01]  /*72ee0*/  IMAD.WIDE R2, R21, 0x4, R220 ;  /* 0x0000000415027825 */ /* 0x002fe200078e02dc */
[----:B------:R-:W-:Y:S02]  /*72ef0*/  ISETP.LT.AND P4, PT, R211, c[0x0][0x178], !P4 ;  /* 0x00005e00d3007a0c */ /* 0x000fe40006781270 */
[C---:B------:R-:W-:Y:S02]  /*72f00*/  IADD3 R17, R21.reuse, c[0x0][0x198], RZ ;  /* 0x0000660015117a10 */ /* 0x040fe40007ffe0ff */
[----:B------:R-:W-:Y:S01]  /*72f10*/  ISETP.GE.AND P0, PT, R0, c[0x0][0x17c], PT ;  /* 0x00005f0000007a0c */ /* 0x000fe20003f06270 */
[----:B------:R1:W-:Y:S01]  /*72f20*/  @P2 STG.E [R12.64], R29 ;  /* 0x0000001d0c002986 */ /* 0x0003e2000c101904 */
[----:B------:R-:W-:Y:S01]  /*72f30*/  IADD3 R0, R210, 0xf1, RZ ;  /* 0x000000f1d2007810 */ /* 0x000fe20007ffe0ff */
[----:B--2---:R-:W-:-:S02]  /*72f40*/  IMAD.WIDE R8, R21, 0x4, R176 ;  /* 0x0000000415087825 */ /* 0x004fc400078e02b0 */
[----:B------:R2:W-:Y:S01]  /*72f50*/  @P5 STG.E [R2.64], R208 ;  /* 0x000000d002005986 */ /* 0x0005e2000c101904 */
[----:B------:R-:W-:Y:S01]  /*72f60*/  ISETP.LT.AND P5, PT, R203, c[0x0][0x178], !P0 ;  /* 0x00005e00cb007a0c */ /* 0x000fe200047a1270 */
[C---:B---3--:R-:W-:Y:S01]  /*72f70*/  IMAD.WIDE R4, R17.reuse, 0x4, R220 ;  /* 0x0000000411047825 */ /* 0x048fe200078e02dc */
[----:B------:R-:W-:Y:S01]  /*72f80*/  ISETP.GE.AND P3, PT, R0, c[0x0][0x17c], PT ;  /* 0x00005f0000007a0c */ /* 0x000fe20003f66270 */
[----:B----4-:R3:W-:Y:S02]  /*72f90*/  @P1 STG.E [R8.64], R32 ;  /* 0x0000002008001986 */ /* 0x0107e4000c101904 */
[C---:B-1----:R-:W-:Y:S01]  /*72fa0*/  IMAD.WIDE R12, R17.reuse, 0x4, R176 ;  /* 0x00000004110c7825 */ /* 0x042fe200078e02b0 */
[----:B------:R-:W-:Y:S01]  /*72fb0*/  IADD3 R17, R17, c[0x0][0x198], RZ ;  /* 0x0000660011117a10 */ /* 0x000fe20007ffe0ff */
[----:B------:R1:W-:Y:S01]  /*72fc0*/  @P6 STG.E [R4.64], R209 ;  /* 0x000000d104006986 */ /* 0x0003e2000c101904 */
[----:B------:R-:W-:Y:S02]  /*72fd0*/  IADD3 R0, R210, 0xf2, RZ ;  /* 0x000000f2d2007810 */ /* 0x000fe40007ffe0ff */
[----:B------:R-:W-:Y:S01]  /*72fe0*/  ISETP.LT.AND P0, PT, R211, c[0x0][0x178], !P0 ;  /* 0x00005e00d3007a0c */ /* 0x000fe20004701270 */
[----:B------:R4:W-:Y:S01]  /*72ff0*/  @P4 STG.E [R12.64], R33 ;  /* 0x000000210c004986 */ /* 0x0009e2000c101904 */
[----:B------:R-:W-:Y:S01]  /*73000*/  ISETP.LT.AND P4, PT, R203, c[0x0][0x178], !P3 ;  /* 0x00005e00cb007a0c */ /* 0x000fe20005f81270 */
[----:B--2---:R-:W-:Y:S01]  /*73010*/  IMAD.WIDE R2, R17, 0x4, R220 ;  /* 0x0000000411027825 */ /* 0x004fe200078e02dc */
[----:B------:R-:W-:-:S02]  /*73020*/  ISETP.LT.AND P6, PT, R211, c[0x0][0x178], !P3 ;  /* 0x00005e00d3007a0c */ /* 0x000fc40005fc1270 */
[----:B------:R-:W-:Y:S02]  /*73030*/  ISETP.GE.AND P2, PT, R0, c[0x0][0x17c], PT ;  /* 0x00005f0000007a0c */ /* 0x000fe40003f46270 */
[C---:B------:R-:W-:Y:S01]  /*73040*/  IADD3 R21, R17.reuse, c[0x0][0x198], RZ ;  /* 0x0000660011157a10 */ /* 0x040fe20007ffe0ff */
[----:B------:R2:W-:Y:S01]  /*73050*/  @P5 STG.E [R2.64], R182 ;  /* 0x000000b602005986 */ /* 0x0005e2000c101904 */
[----:B------:R-:W-:Y:S01]  /*73060*/  IADD3 R0, R210, 0xf3, RZ ;  /* 0x000000f3d2007810 */ /* 0x000fe20007ffe0ff */
[----:B---3--:R-:W-:Y:S01]  /*73070*/  IMAD.WIDE R8, R17, 0x4, R176 ;  /* 0x0000000411087825 */ /* 0x008fe200078e02b0 */
[----:B------:R-:W-:-:S03]  /*73080*/  ISETP.LT.AND P5, PT, R203, c[0x0][0x178], !P2 ;  /* 0x00005e00cb007a0c */ /* 0x000fc600057a1270 */
[----:B-1----:R-:W-:Y:S01]  /*73090*/  IMAD.WIDE R4, R21, 0x4, R220 ;  /* 0x0000000415047825 */ /* 0x002fe200078e02dc */
[----:B------:R-:W-:-:S03]  /*730a0*/  ISETP.GE.AND P1, PT, R0, c[0x0][0x17c], PT ;  /* 0x00005f0000007a0c */ /* 0x000fc60003f26270 */
[C---:B----4-:R-:W-:Y:S01]  /*730b0*/  IMAD.WIDE R12, R21.reuse, 0x4, R176 ;  /* 0x00000004150c7825 */ /* 0x050fe200078e02b0 */
[----:B------:R-:W-:Y:S01]  /*730c0*/  IADD3 R21, R21, c[0x0][0x198], RZ ;  /* 0x0000660015157a10 */ /* 0x000fe20007ffe0ff */
[----:B------:R1:W-:Y:S01]  /*730d0*/  @P0 STG.E [R8.64], R6 ;  /* 0x0000000608000986 */ /* 0x0003e2000c101904 */
[----:B------:R-:W-:Y:S02]  /*730e0*/  IADD3 R0, R210, 0xf4, RZ ;  /* 0x000000f4d2007810 */ /* 0x000fe40007ffe0ff */
[----:B------:R-:W-:Y:S01]  /*730f0*/  ISETP.LT.AND P2, PT, R211, c[0x0][0x178], !P2 ;  /* 0x00005e00d3007a0c */ /* 0x000fe20005741270 */
[----:B------:R3:W-:Y:S01]  /*73100*/  @P4 STG.E [R4.64], R183 ;  /* 0x000000b704004986 */ /* 0x0007e2000c101904 */
[----:B------:R-:W-:Y:S01]  /*73110*/  ISETP.LT.AND P4, PT, R203, c[0x0][0x178], !P1 ;  /* 0x00005e00cb007a0c */ /* 0x000fe20004f81270 */
[----:B--2---:R-:W-:Y:S02]  /*73120*/  IMAD.WIDE R2, R21, 0x4, R220 ;  /* 0x0000000415027825 */ /* 0x004fe400078e02dc */
[----:B------:R2:W-:Y:S01]  /*73130*/  @P6 STG.E [R12.64], R7 ;  /* 0x000000070c006986 */ /* 0x0005e2000c101904 */
[----:B------:R-:W-:-:S02]  /*73140*/  ISETP.LT.AND P6, PT, R211, c[0x0][0x178], !P1 ;  /* 0x00005e00d3007a0c */ /* 0x000fc40004fc1270 */
[----:B------:R-:W-:Y:S02]  /*73150*/  ISETP.GE.AND P3, PT, R0, c[0x0][0x17c], PT ;  /* 0x00005f0000007a0c */ /* 0x000fe40003f66270 */
[C---:B------:R-:W-:Y:S01]  /*73160*/  IADD3 R17, R21.reuse, c[0x0][0x198], RZ ;  /* 0x0000660015117a10 */ /* 0x040fe20007ffe0ff */
[----:B------:R4:W-:Y:S01]  /*73170*/  @P5 STG.E [R2.64], R190 ;  /* 0x000000be02005986 */ /* 0x0009e2000c101904 */
[----:B------:R-:W-:Y:S01]  /*73180*/  IADD3 R0, R210, 0xf5, RZ ;  /* 0x000000f5d2007810 */ /* 0x000fe20007ffe0ff */
[----:B-1----:R-:W-:Y:S01]  /*73190*/  IMAD.WIDE R8, R21, 0x4, R176 ;  /* 0x0000000415087825 */ /* 0x002fe200078e02b0 */
[----:B------:R-:W-:-:S03]  /*731a0*/  ISETP.LT.AND P5, PT, R203, c[0x0][0x178], !P3 ;  /* 0x00005e00cb007a0c */ /* 0x000fc60005fa1270 */
[----:B---3--:R-:W-:Y:S01]  /*731b0*/  IMAD.WIDE R4, R17, 0x4, R220 ;  /* 0x0000000411047825 */ /* 0x008fe200078e02dc */
[----:B------:R-:W-:-:S03]  /*731c0*/  ISETP.GE.AND P0, PT, R0, c[0x0][0x17c], PT ;  /* 0x00005f0000007a0c */ /* 0x000fc60003f06270 */
[C---:B--2---:R-:W-:Y:S01]  /*731d0*/  IMAD.WIDE R6, R17.reuse, 0x4, R176 ;  /* 0x0000000411067825 */ /* 0x044fe200078e02b0 */
[----:B------:R-:W-:Y:S01]  /*731e0*/  IADD3 R17, R17, c[0x0][0x198], RZ ;  /* 0x0000660011117a10 */ /* 0x000fe20007ffe0ff */
[----:B------:R1:W-:Y:S01]  /*731f0*/  @P2 STG.E [R8.64], R10 ;  /* 0x0000000a08002986 */ /* 0x0003e2000c101904 */
[----:B------:R-:W-:Y:S02]  /*73200*/  IADD3 R0, R210, 0xf6, RZ ;  /* 0x000000f6d2007810 */ /* 0x000fe40007ffe0ff */
[----:B------:R-:W-:Y:S01]  /*73210*/  ISETP.LT.AND P3, PT, R211, c[0x0][0x178], !P3 ;  /* 0x00005e00d3007a0c */ /* 0x000fe20005f61270 */
[----:B------:R2:W-:Y:S01]  /*73220*/  @P4 STG.E [R4.64], R191 ;  /* 0x000000bf04004986 */ /* 0x0005e2000c101904 */
[----:B------:R-:W-:Y:S01]  /*73230*/  ISETP.LT.AND P4, PT, R203, c[0x0][0x178], !P0 ;  /* 0x00005e00cb007a0c */ /* 0x000fe20004781270 */
[----:B----4-:R-:W-:Y:S02]  /*73240*/  IMAD.WIDE R2, R17, 0x4, R220 ;  /* 0x0000000411027825 */ /* 0x010fe400078e02dc */
        /* <DEDUP_REMOVED lines=8> */
[----:B--2---:R-:W-:Y:S01]  /*732d0*/  IMAD.WIDE R4, R13, 0x4, R220 ;  /* 0x000000040d047825 */ /* 0x004fe200078e02dc */
[----:B------:R-:W-:-:S03]  /*732e0*/  ISETP.GE.AND P2, PT, R0, c[0x0][0x17c], PT ;  /* 0x00005f0000007a0c */ /* 0x000fc60003f46270 */
[C---:B---3--:R-:W-:Y:S01]  /*732f0*/  IMAD.WIDE R6, R13.reuse, 0x4, R176 ;  /* 0x000000040d067825 */ /* 0x048fe200078e02b0 */
        /* <DEDUP_REMOVED lines=24> */
[----:B----4-:R-:W-:Y:S01]  /*73480*/  IMAD.WIDE R2, R11, 0x4, R220 ;  /* 0x000000040b027825 */ /* 0x010fe200078e02dc */
[----:B------:R-:W-:Y:S01]  /*73490*/  ISETP.GE.AND P2, PT, R0, c[0x0][0x17c], PT ;  /* 0x00005f0000007a0c */ /* 0x000fe20003f46270 */
[----:B------:R3:W-:Y:S01]  /*734a0*/  @P6 STG.E [R6.64], R19 ;  /* 0x0000001306006986 */ /* 0x0007e2000c101904 */
[----:B------:R-:W-:-:S02]  /*734b0*/  IADD3 R0, R210, 0xfb, RZ ;  /* 0x000000fbd2007810 */ /* 0x000fc40007ffe0ff */
[----:B------:R-:W-:Y:S02]  /*734c0*/  ISETP.LT.AND P6, PT, R211, c[0x0][0x178], !P3 ;  /* 0x00005e00d3007a0c */ /* 0x000fe40005fc1270 */
[C---:B------:R-:W-:Y:S01]  /*734d0*/  IADD3 R13, R11.reuse, c[0x0][0x198], RZ ;  /* 0x000066000b0d7a10 */ /* 0x040fe20007ffe0ff */
[----:B------:R4:W-:Y:S01]  /*734e0*/  @P5 STG.E [R2.64], R186 ;  /* 0x000000ba02005986 */ /* 0x0009e2000c101904 */
[----:B------:R-:W-:Y:S01]  /*734f0*/  ISETP.GE.AND P1, PT, R0, c[0x0][0x17c], PT ;  /* 0x00005f0000007a0c */ /* 0x000fe20003f26270 */
[----:B-1----:R-:W-:Y:S01]  /*73500*/  IMAD.WIDE R8, R11, 0x4, R176 ;  /* 0x000000040b087825 */ /* 0x002fe200078e02b0 */
[----:B------:R-:W-:Y:S02]  /*73510*/  IADD3 R0, R210, 0xfc, RZ ;  /* 0x000000fcd2007810 */ /* 0x000fe40007ffe0ff */
[----:B------:R-:W-:Y:S01]  /*73520*/  ISETP.LT.AND P5, PT, R203, c[0x0][0x178], !P2 ;  /* 0x00005e00cb007a0c */ /* 0x000fe200057a1270 */
[----:B--2---:R-:W-:Y:S01]  /*73530*/  IMAD.WIDE R4, R13, 0x4, R220 ;  /* 0x000000040d047825 */ /* 0x004fe200078e02dc */
[----:B------:R-:W-:-:S03]  /*73540*/  ISETP.GE.AND P3, PT, R0, c[0x0][0x17c], PT ;  /* 0x00005f0000007a0c */ /* 0x000fc60003f66270 */
[C---:B---3--:R-:W-:Y:S01]  /*73550*/  IMAD.WIDE R6, R13.reuse, 0x4, R176 ;  /* 0x000000040d067825 */ /* 0x048fe200078e02b0 */
[----:B------:R-:W-:Y:S01]  /*73560*/  IADD3 R13, R13, c[0x0][0x198], RZ ;  /* 0x000066000d0d7a10 */ /* 0x000fe20007ffe0ff */
[----:B------:R-:W-:Y:S01]  /*73570*/  @P0 STG.E [R8.64], R22 ;  /* 0x0000001608000986 */ /* 0x000fe2000c101904 */
[----:B------:R-:W-:Y:S02]  /*73580*/  IADD3 R0, R210, 0xfd, RZ ;  /* 0x000000fdd2007810 */ /* 0x000fe40007ffe0ff */
[----:B------:R-:W-:Y:S01]  /*73590*/  ISETP.LT.AND P2, PT, R211, c[0x0][0x178], !P2 ;  /* 0x00005e00d3007a0c */ /* 0x000fe20005741270 */
[----:B------:R1:W-:Y:S01]  /*735a0*/  @P4 STG.E [R4.64], R187 ;  /* 0x000000bb04004986 */ /* 0x0003e2000c101904 */
[----:B------:R-:W-:Y:S01]  /*735b0*/  ISETP.LT.AND P4, PT, R203, c[0x0][0x178], !P1 ;  /* 0x00005e00cb007a0c */ /* 0x000fe20004f81270 */
[----:B----4-:R-:W-:Y:S01]  /*735c0*/  IMAD.WIDE R2, R13, 0x4, R220 ;  /* 0x000000040d027825 */ /* 0x010fe200078e02dc */
[----:B------:R-:W-:Y:S01]  /*735d0*/  ISETP.LT.AND P1, PT, R211, c[0x0][0x178], !P1 ;  /* 0x00005e00d3007a0c */ /* 0x000fe20004f21270 */
[----:B------:R2:W-:Y:S01]  /*735e0*/  @P6 STG.E [R6.64], R23 ;  /* 0x0000001706006986 */ /* 0x0005e2000c101904 */
[----:B------:R-:W-:-:S02]  /*735f0*/  IADD3 R11, R13, c[0x0][0x198], RZ ;  /* 0x000066000d0b7a10 */ /* 0x000fc40007ffe0ff */
[----:B------:R-:W-:Y:S02]  /*73600*/  ISETP.GE.AND P0, PT, R0, c[0x0][0x17c], PT ;  /* 0x00005f0000007a0c */ /* 0x000fe40003f06270 */
[----:B------:R-:W-:Y:S02]  /*73610*/  ISETP.LT.AND P6, PT, R203, c[0x0][0x178], !P3 ;  /* 0x00005e00cb007a0c */ /* 0x000fe40005fc1270 */
[----:B------:R-:W-:Y:S01]  /*73620*/  IADD3 R0, R210, 0xfe, RZ ;  /* 0x000000fed2007810 */ /* 0x000fe20007ffe0ff */
[----:B------:R3:W-:Y:S01]  /*73630*/  @P5 STG.E [R2.64], R194 ;  /* 0x000000c202005986 */ /* 0x0007e2000c101904 */
[----:B------:R-:W-:Y:S01]  /*73640*/  IADD3 R15, R11, c[0x0][0x198], RZ ;  /* 0x000066000b0f7a10 */ /* 0x000fe20007ffe0ff */
[----:B-1----:R-:W-:Y:S01]  /*73650*/  IMAD.WIDE R4, R13, 0x4, R176 ;  /* 0x000000040d047825 */ /* 0x002fe200078e02b0 */
[----:B------:R-:W-:Y:S02]  /*73660*/  ISETP.GE.AND P5, PT, R0, c[0x0][0x17c], PT ;  /* 0x00005f0000007a0c */ /* 0x000fe40003fa6270 */
[----:B------:R-:W-:Y:S01]  /*73670*/  IADD3 R0, R210, 0xff, RZ ;  /* 0x000000ffd2007810 */ /* 0x000fe20007ffe0ff */
[C---:B--2---:R-:W-:Y:S01]  /*73680*/  IMAD.WIDE R6, R11.reuse, 0x4, R220 ;  /* 0x000000040b067825 */ /* 0x044fe200078e02dc */
[----:B------:R1:W-:Y:S03]  /*73690*/  @P2 STG.E [R4.64], R26 ;  /* 0x0000001a04002986 */ /* 0x0003e6000c101904 */
[----:B------:R-:W-:Y:S01]  /*736a0*/  IMAD.WIDE R8, R11, 0x4, R176 ;  /* 0x000000040b087825 */ /* 0x000fe200078e02b0 */
[----:B------:R-:W-:Y:S01]  /*736b0*/  ISETP.GE.AND P2, PT, R0, c[0x0][0x17c], PT ;  /* 0x00005f0000007a0c */ /* 0x000fe20003f46270 */
[----:B------:R-:W2:Y:S02]  /*736c0*/  LDL.LU R210, [R1+0x1668] ;  /* 0x0016680001d27983 */ /* 0x000ea40000300800 */
[----:B------:R-:W-:-:S02]  /*736d0*/  IMAD.WIDE R10, R15, 0x4, R220 ;  /* 0x000000040f0a7825 */ /* 0x000fc400078e02dc */
[----:B------:R4:W-:Y:S01]  /*736e0*/  @P4 STG.E [R6.64], R195 ;  /* 0x000000c306004986 */ /* 0x0009e2000c101904 */
[----:B------:R-:W-:-:S03]  /*736f0*/  ISETP.LT.AND P4, PT, R203, c[0x0][0x178], !P5 ;  /* 0x00005e00cb007a0c */ /* 0x000fc60006f81270 */
[----:B------:R1:W-:Y:S01]  /*73700*/  @P1 STG.E [R8.64], R27 ;  /* 0x0000001b08001986 */ /* 0x0003e2000c101904 */
[----:B------:R-:W-:-:S03]  /*73710*/  ISETP.LT.AND P1, PT, R203, c[0x0][0x178], !P2 ;  /* 0x00005e00cb007a0c */ /* 0x000fc60005721270 */
[----:B------:R1:W-:Y:S01]  /*73720*/  @P6 STG.E [R10.64], R202 ;  /* 0x000000ca0a006986 */ /* 0x0003e2000c101904 */
[----:B------:R-:W-:-:S03]  /*73730*/  ISETP.LT.AND P6, PT, R203, c[0x0][0x178], !P0 ;  /* 0x00005e00cb007a0c */ /* 0x000fc600047c1270 */
[----:B------:R-:W2:Y:S01]  /*73740*/  LDL.LU R203, [R1+0x1664] ;  /* 0x0016640001cb7983 */ /* 0x000ea20000300800 */
[C---:B------:R-:W-:Y:S02]  /*73750*/  ISETP.LT.AND P3, PT, R211.reuse, c[0x0][0x178], !P3 ;  /* 0x00005e00d3007a0c */ /* 0x040fe40005f61270 */
[C---:B------:R-:W-:Y:S02]  /*73760*/  ISETP.LT.AND P0, PT, R211.reuse, c[0x0][0x178], !P0 ;  /* 0x00005e00d3007a0c */ /* 0x040fe40004701270 */
[C---:B------:R-:W-:Y:S02]  /*73770*/  ISETP.LT.AND P5, PT, R211.reuse, c[0x0][0x178], !P5 ;  /* 0x00005e00d3007a0c */ /* 0x040fe40006fa1270 */
[----:B------:R-:W-:Y:S02]  /*73780*/  ISETP.LT.AND P2, PT, R211, c[0x0][0x178], !P2 ;  /* 0x00005e00d3007a0c */ /* 0x000fe40005741270 */
[----:B------:R-:W2:Y:S01]  /*73790*/  LDL.LU R211, [R1+0x1660] ;  /* 0x0016600001d37983 */ /* 0x000ea20000300800 */
[C---:B------:R-:W-:Y:S01]  /*737a0*/  IADD3 R13, R15.reuse, c[0x0][0x198], RZ ;  /* 0x000066000f0d7a10 */ /* 0x040fe20007ffe0ff */
[----:B---3--:R-:W-:-:S03]  /*737b0*/  IMAD.WIDE R2, R15, 0x4, R176 ;  /* 0x000000040f027825 */ /* 0x008fc600078e02b0 */
[C---:B------:R-:W-:Y:S01]  /*737c0*/  IADD3 R17, R13.reuse, c[0x0][0x198], RZ ;  /* 0x000066000d117a10 */ /* 0x040fe20007ffe0ff */
[----:B-1----:R-:W-:-:S03]  /*737d0*/  IMAD.WIDE R4, R13, 0x4, R220 ;  /* 0x000000040d047825 */ /* 0x002fc600078e02dc */
[----:B------:R-:W-:Y:S01]  /*737e0*/  IADD3 R15, R17, c[0x0][0x198], RZ ;  /* 0x00006600110f7a10 */ /* 0x000fe20007ffe0ff */
[----:B----4-:R-:W-:Y:S01]  /*737f0*/  IMAD.WIDE R6, R13, 0x4, R176 ;  /* 0x000000040d067825 */ /* 0x010fe200078e02b0 */
[----:B------:R1:W-:Y:S03]  /*73800*/  @P3 STG.E [R2.64], R30 ;  /* 0x0000001e02003986 */ /* 0x0003e6000c101904 */
[----:B------:R-:W-:-:S04]  /*73810*/  IMAD.WIDE R8, R17, 0x4, R220 ;  /* 0x0000000411087825 */ /* 0x000fc800078e02dc */
[----:B------:R-:W-:-:S04]  /*73820*/  IMAD.WIDE R10, R17, 0x4, R176 ;  /* 0x00000004110a7825 */ /* 0x000fc800078e02b0 */
[----:B------:R-:W-:-:S04]  /*73830*/  IMAD.WIDE R220, R15, 0x4, R220 ;  /* 0x000000040fdc7825 */ /* 0x000fc800078e02dc */
[----:B------:R-:W-:Y:S01]  /*73840*/  IMAD.WIDE R176, R15, 0x4, R176 ;  /* 0x000000040fb07825 */ /* 0x000fe200078e02b0 */
[----:B--2---:R1:W-:Y:S04]  /*73850*/  @P6 STG.E [R4.64], R203 ;  /* 0x000000cb04006986 */ /* 0x0043e8000c101904 */
[----:B------:R1:W-:Y:S04]  /*73860*/  @P0 STG.E [R6.64], R31 ;  /* 0x0000001f06000986 */ /* 0x0003e8000c101904 */
[----:B------:R1:W-:Y:S04]  /*73870*/  @P4 STG.E [R8.64], R210 ;  /* 0x000000d208004986 */ /* 0x0003e8000c101904 */
[----:B------:R1:W-:Y:S04]  /*73880*/  @P5 STG.E [R10.64], R34 ;  /* 0x000000220a005986 */ /* 0x0003e8000c101904 */
[----:B------:R1:W-:Y:S01]  /*73890*/  @P1 STG.E [R220.64], R211 ;  /* 0x000000d3dc001986 */ /* 0x0003e2000c101904 */
[----:B------:R-:W-:Y:S05]  /*738a0*/  @!P2 EXIT ;  /* 0x000000000000a94d */ /* 0x000fea0003800000 */
[----:B------:R-:W-:Y:S01]  /*738b0*/  STG.E [R176.64], R35 ;  /* 0x00000023b0007986 */ /* 0x000fe2000c101904 */
[----:B------:R-:W-:Y:S05]  /*738c0*/  EXIT ;  /* 0x000000000000794d */ /* 0x000fea0003800000 */
.L_x_3:
[----:B------:R-:W-:-:S00]  /*738d0*/  BRA `(.L_x_3) ;  /* 0xfffffff000007947 */ /* 0x000fc0000383ffff */
[----:B------:R-:W-:-:S00]  /*738e0*/  NOP ;  /* 0x0000000000007918 */ /* 0x000fc00000000000 */
        /* <DEDUP_REMOVED lines=9> */
.L_x_4:


//--------------------- .nv.shared.matmul_kernel  --------------------------
	.section	.nv.shared.matmul_kernel,"aw",@nobits
	.sectionflags	@""
	.align	16
